	.target	sm_80

	.elftype	@"ET_EXEC"


//--------------------- .note.nv.tkinfo           --------------------------
	.section	.note.nv.tkinfo,"",@"SHT_NOTE"
	.sectionflags	@"SHF_NOTE_NV_TKINFO"
	.tkinfo
        /*0018*/ 	.word	0x00000002
        /*0030*/ 	.string	""
        /*0030*/ 	.string	"ptxas"
        /*0030*/ 	.string	"Cuda compilation tools, release 13.0, V13.0.88"
        /*0030*/ 	.string	"Build cuda_13.0.r13.0/compiler.36424714_0"
        /*0030*/ 	.string	"-v  -suppress-debug-info  -lineinfo  -arch sm_80 "



//--------------------- .note.nv.cuinfo           --------------------------
	.section	.note.nv.cuinfo,"",@"SHT_NOTE"
	.sectionflags	@"SHF_NOTE_NV_CUINFO"
        /*0018*/ 	.short	0x0002
        /*001a*/ 	.short	0x0050
        /*001c*/ 	.short	0x0082
	.zero		2


//--------------------- .nv.info                  --------------------------
	.section	.nv.info,"",@"SHT_CUDA_INFO"
	.align	4


	//----- nvinfo : EIATTR_REGCOUNT
	.align		4
        /*0000*/ 	.byte	0x04, 0x2f
        /*0002*/ 	.short	(.L_1 - .L_0)
	.align		4
.L_0:
        /*0004*/ 	.word	index@(matmul_kernel)
        /*0008*/ 	.word	0x00000020


	//----- nvinfo : EIATTR_FRAME_SIZE
	.align		4
.L_1:
        /*000c*/ 	.byte	0x04, 0x11
        /*000e*/ 	.short	(.L_3 - .L_2)
	.align		4
.L_2:
        /*0010*/ 	.word	index@(matmul_kernel)
        /*0014*/ 	.word	0x00007208


	//----- nvinfo : EIATTR_MIN_STACK_SIZE
	.align		4
.L_3:
        /*0018*/ 	.byte	0x04, 0x12
        /*001a*/ 	.short	(.L_5 - .L_4)
	.align		4
.L_4:
        /*001c*/ 	.word	index@(matmul_kernel)
        /*0020*/ 	.word	0x00007208
.L_5:


//--------------------- .nv.info.matmul_kernel    --------------------------
	.section	.nv.info.matmul_kernel,"",@"SHT_CUDA_INFO"
	.sectionflags	@""
	.align	4


	//----- nvinfo : EIATTR_CUDA_API_VERSION
	.align		4
        /*0000*/ 	.byte	0x04, 0x37
        /*0002*/ 	.short	(.L_7 - .L_6)
.L_6:
        /*0004*/ 	.word	0x00000082


	//----- nvinfo : EIATTR_SW2861232_WAR
	.align		4
.L_7:
        /*0008*/ 	.byte	0x01, 0x35
	.zero		2


	//----- nvinfo : EIATTR_PARAM_CBANK
	.align		4
        /*000c*/ 	.byte	0x04, 0x0a
        /*000e*/ 	.short	(.L_9 - .L_8)
	.align		4
.L_8:
        /*0010*/ 	.word	index@(.nv.constant0.matmul_kernel)
        /*0014*/ 	.short	0x0160
        /*0016*/ 	.short	0x0050


	//----- nvinfo : EIATTR_CBANK_PARAM_SIZE
	.align		4
.L_9:
        /*0018*/ 	.byte	0x03, 0x19
        /*001a*/ 	.short	0x0050


	//----- nvinfo : EIATTR_KPARAM_INFO
	.align		4
        /*001c*/ 	.byte	0x04, 0x17
        /*001e*/ 	.short	(.L_11 - .L_10)
.L_10:
        /*0020*/ 	.word	0x00000000
        /*0024*/ 	.short	0x000d
        /*0026*/ 	.short	0x0048
        /*0028*/ 	.byte	0x00, 0xf4, 0x21, 0x00


	//----- nvinfo : EIATTR_KPARAM_INFO
	.align		4
.L_11:
        /*002c*/ 	.byte	0x04, 0x17
        /*002e*/ 	.short	(.L_13 - .L_12)
.L_12:
        /*0030*/ 	.word	0x00000000
        /*0034*/ 	.short	0x000c
        /*0036*/ 	.short	0x0040
        /*0038*/ 	.byte	0x00, 0xf4, 0x21, 0x00


	//----- nvinfo : EIATTR_KPARAM_INFO
	.align		4
.L_13:
        /*003c*/ 	.byte	0x04, 0x17
        /*003e*/ 	.short	(.L_15 - .L_14)
.L_14:
        /*0040*/ 	.word	0x00000000
        /*0044*/ 	.short	0x000b
        /*0046*/ 	.short	0x0038
        /*0048*/ 	.byte	0x00, 0xf0, 0x11, 0x00


	//----- nvinfo : EIATTR_KPARAM_INFO
	.align		4
.L_15:
        /*004c*/ 	.byte	0x04, 0x17
        /*004e*/ 	.short	(.L_17 - .L_16)
.L_16:
        /*0050*/ 	.word	0x00000000
        /*0054*/ 	.short	0x000a
        /*0056*/ 	.short	0x0034
        /*0058*/ 	.byte	0x00, 0xf0, 0x11, 0x00


	//----- nvinfo : EIATTR_KPARAM_INFO
	.align		4
.L_17:
        /*005c*/ 	.byte	0x04, 0x17
        /*005e*/ 	.short	(.L_19 - .L_18)
.L_18:
        /*0060*/ 	.word	0x00000000
        /*0064*/ 	.short	0x0009
        /*0066*/ 	.short	0x0030
        /*0068*/ 	.byte	0x00, 0xf0, 0x11, 0x00


	//----- nvinfo : EIATTR_KPARAM_INFO
	.align		4
.L_19:
        /*006c*/ 	.byte	0x04, 0x17
        /*006e*/ 	.short	(.L_21 - .L_20)
.L_20:
        /*0070*/ 	.word	0x00000000
        /*0074*/ 	.short	0x0008
        /*0076*/ 	.short	0x002c
        /*0078*/ 	.byte	0x00, 0xf0, 0x11, 0x00


	//----- nvinfo : EIATTR_KPARAM_INFO
	.align		4
.L_21:
        /*007c*/ 	.byte	0x04, 0x17
        /*007e*/ 	.short	(.L_23 - .L_22)
.L_22:
        /*0080*/ 	.word	0x00000000
        /*0084*/ 	.short	0x0007
        /*0086*/ 	.short	0x0028
        /*0088*/ 	.byte	0x00, 0xf0, 0x11, 0x00


	//----- nvinfo : EIATTR_KPARAM_INFO
	.align		4
.L_23:
        /*008c*/ 	.byte	0x04, 0x17
        /*008e*/ 	.short	(.L_25 - .L_24)
.L_24:
        /*0090*/ 	.word	0x00000000
        /*0094*/ 	.short	0x0006
        /*0096*/ 	.short	0x0024
        /*0098*/ 	.byte	0x00, 0xf0, 0x11, 0x00


	//----- nvinfo : EIATTR_KPARAM_INFO
	.align		4
.L_25:
        /*009c*/ 	.byte	0x04, 0x17
        /*009e*/ 	.short	(.L_27 - .L_26)
.L_26:
        /*00a0*/ 	.word	0x00000000
        /*00a4*/ 	.short	0x0005
        /*00a6*/ 	.short	0x0020
        /*00a8*/ 	.byte	0x00, 0xf0, 0x11, 0x00


	//----- nvinfo : EIATTR_KPARAM_INFO
	.align		4
.L_27:
        /*00ac*/ 	.byte	0x04, 0x17
        /*00ae*/ 	.short	(.L_29 - .L_28)
.L_28:
        /*00b0*/ 	.word	0x00000000
        /*00b4*/ 	.short	0x0004
        /*00b6*/ 	.short	0x001c
        /*00b8*/ 	.byte	0x00, 0xf0, 0x11, 0x00


	//----- nvinfo : EIATTR_KPARAM_INFO
	.align		4
.L_29:
        /*00bc*/ 	.byte	0x04, 0x17
        /*00be*/ 	.short	(.L_31 - .L_30)
.L_30:
        /*00c0*/ 	.word	0x00000000
        /*00c4*/ 	.short	0x0003
        /*00c6*/ 	.short	0x0018
        /*00c8*/ 	.byte	0x00, 0xf0, 0x11, 0x00


	//----- nvinfo : EIATTR_KPARAM_INFO
	.align		4
.L_31:
        /*00cc*/ 	.byte	0x04, 0x17
        /*00ce*/ 	.short	(.L_33 - .L_32)
.L_32:
        /*00d0*/ 	.word	0x00000000
        /*00d4*/ 	.short	0x0002
        /*00d6*/ 	.short	0x0010
        /*00d8*/ 	.byte	0x00, 0xf4, 0x21, 0x00


	//----- nvinfo : EIATTR_KPARAM_INFO
	.align		4
.L_33:
        /*00dc*/ 	.byte	0x04, 0x17
        /*00de*/ 	.short	(.L_35 - .L_34)
.L_34:
        /*00e0*/ 	.word	0x00000000
        /*00e4*/ 	.short	0x0001
        /*00e6*/ 	.short	0x0008
        /*00e8*/ 	.byte	0x00, 0xf4, 0x21, 0x00


	//----- nvinfo : EIATTR_KPARAM_INFO
	.align		4
.L_35:
        /*00ec*/ 	.byte	0x04, 0x17
        /*00ee*/ 	.short	(.L_37 - .L_36)
.L_36:
        /*00f0*/ 	.word	0x00000000
        /*00f4*/ 	.short	0x0000
        /*00f6*/ 	.short	0x0000
        /*00f8*/ 	.byte	0x00, 0xf4, 0x21, 0x00


	//----- nvinfo : EIATTR_MAXREG_COUNT
	.align		4
.L_37:
        /*00fc*/ 	.byte	0x03, 0x1b
        /*00fe*/ 	.short	0x00ff


	//----- nvinfo : EIATTR_NUM_BARRIERS
	.align		4
        /*0100*/ 	.byte	0x02, 0x4c
        /*0102*/ 	.byte	0x01
	.zero		1


	//----- nvinfo : EIATTR_ANNOTATIONS
	.align		4
        /*0104*/ 	.byte	0x04, 0x55
        /*0106*/ 	.short	(.L_39 - .L_38)


	//   ....[0]....
.L_38:
        /*0108*/ 	.word	0x00000001
        /*010c*/ 	.byte	0x10, 0x05, 0x00, 0x00, 0x01, 0x00, 0x00, 0x00, 0x20, 0x05, 0x00, 0x00, 0x01, 0x00, 0x00, 0x00
        /* <DEDUP_REMOVED lines=3263> */
        /*cd0c*/ 	.byte	0x10, 0x4f, 0x03, 0x00


	//----- nvinfo : EIATTR_MERCURY_ISA_VERSION
	.align		4
.L_39:
        /*cd10*/ 	.byte	0x03, 0x5f
        /*cd12*/ 	.short	0x0000


	//----- nvinfo : EIATTR_EXIT_INSTR_OFFSETS
	.align		4
        /*cd14*/ 	.byte	0x04, 0x1c
        /*cd16*/ 	.short	(.L_41 - .L_40)


	//   ....[0]....
.L_40:
        /*cd18*/ 	.word	0x0009d820


	//   ....[1]....
        /*cd1c*/ 	.word	0x0009d850


	//----- nvinfo : EIATTR_REQNTID
	.align		4
.L_41:
        /*cd20*/ 	.byte	0x04, 0x10
        /*cd22*/ 	.short	(.L_43 - .L_42)
.L_42:
        /*cd24*/ 	.word	0x00000080
        /*cd28*/ 	.word	0x00000001
        /*cd2c*/ 	.word	0x00000001
.L_43:


//--------------------- .nv.callgraph             --------------------------
	.section	.nv.callgraph,"",@"SHT_CUDA_CALLGRAPH"
	.align	4
	.sectionentsize	8
	.align		4
        /*0000*/ 	.word	0x00000000
	.align		4
        /*0004*/ 	.word	0xffffffff
	.align		4
        /*0008*/ 	.word	0x00000000
	.align		4
        /*000c*/ 	.word	0xfffffffe
	.align		4
        /*0010*/ 	.word	0x00000000
	.align		4
        /*0014*/ 	.word	0xfffffffd
	.align		4
        /*0018*/ 	.word	0x00000000
	.align		4
        /*001c*/ 	.word	0xfffffffc


//--------------------- .nv.rel.action            --------------------------
	.section	.nv.rel.action,"",@"SHT_CUDA_RELOCINFO"
	.align	8
	.sectionentsize	8
        /*0000*/ 	.byte	0x73, 0x00, 0x00, 0x00, 0x00, 0x00, 0x00, 0x00, 0x00, 0x00, 0x00, 0x11, 0x25, 0x00, 0x05, 0x36


//--------------------- .nv.constant0.matmul_kernel --------------------------
	.section	.nv.constant0.matmul_kernel,"a",@progbits
	.sectionflags	@""
	.align	4
.nv.constant0.matmul_kernel:
	.zero		432


//--------------------- .text.matmul_kernel       --------------------------
	.section	.text.matmul_kernel,"ax",@progbits
	.sectioninfo	@"SHI_REGISTERS=32"
	.align	128
        .global         matmul_kernel
        .type           matmul_kernel,@function
        .size           matmul_kernel,(.L_x_5 - matmul_kernel)
        .other          matmul_kernel,@"STO_CUDA_ENTRY STV_DEFAULT"
matmul_kernel:
.text.matmul_kernel:
[----:B------:R-:W-:-:S03]  /*0000*/  IMAD.MOV.U32 R1, RZ, RZ, c[0x0][0x28] ;  /* 0x00000a00ff017624 */ /* 0x000fc600078e00ff */
[----:B------:R-:W-:Y:S01]  /*0010*/  IMAD.MOV.U32 R0, RZ, RZ, c[0x0][0x17c] ;  /* 0x00005f00ff007624 */ /* 0x000fe200078e00ff */
[----:B------:R-:W0:Y:S01]  /*0020*/  S2R R12, SR_TID.X ;  /* 0x00000000000c7919 */ /* 0x000e220000002100 */
[----:B------:R-:W-:Y:S01]  /*0030*/  IADD3 R1, R1, -0x7208, RZ ;  /* 0xffff8df801017810 */ /* 0x000fe20007ffe0ff */
[----:B------:R-:W-:Y:S02]  /*0040*/  ULDC.64 UR6, c[0x0][0x118] ;  /* 0x0000460000067ab9 */ /* 0x000fe40000000a00 */
[----:B------:R-:W-:-:S04]  /*0050*/  IADD3 R0, R0, 0x1ff, RZ ;  /* 0x000001ff00007810 */ /* 0x000fc80007ffe0ff */
[----:B------:R-:W-:-:S04]  /*0060*/  SHF.R.S32.HI R3, RZ, 0x1f, R0 ;  /* 0x0000001fff037819 */ /* 0x000fc80000011400 */
[----:B------:R-:W-:-:S04]  /*0070*/  LEA.HI R3, R3, R0, RZ, 0x9 ;  /* 0x0000000003037211 */ /* 0x000fc800078f48ff */
[----:B------:R-:W-:Y:S02]  /*0080*/  SHF.R.S32.HI R0, RZ, 0x9, R3 ;  /* 0x00000009ff007819 */ /* 0x000fe40000011403 */
[----:B------:R-:W1:Y:S03]  /*0090*/  S2R R3, SR_CTAID.X ;  /* 0x0000000000037919 */ /* 0x000e660000002500 */
[----:B------:R-:W-:Y:S01]  /*00a0*/  IMAD.SHL.U32 R0, R0, 0x4, RZ ;  /* 0x0000000400007824 */ /* 0x000fe200078e00ff */
[----:B0-----:R-:W-:-:S04]  /*00b0*/  LOP3.LUT R14, R12, 0x7f, RZ, 0xc0, !PT ;  /* 0x0000007f0c0e7812 */ /* 0x001fc800078ec0ff */
[-C--:B------:R-:W-:Y:S02]  /*00c0*/  IABS R7, R0.reuse ;  /* 0x0000000000077213 */ /* 0x080fe40000000000 */
[----:B------:R-:W-:Y:S02]  /*00d0*/  IABS R10, R0 ;  /* 0x00000000000a7213 */ /* 0x000fe40000000000 */
[----:B------:R-:W0:Y:S01]  /*00e0*/  I2F.RP R2, R7 ;  /* 0x0000000700027306 */ /* 0x000e220000209400 */
[----:B-1----:R-:W-:-:S07]  /*00f0*/  IABS R8, R3 ;  /* 0x0000000300087213 */ /* 0x002fce0000000000 */
[----:B0-----:R-:W0:Y:S02]  /*0100*/  MUFU.RCP R2, R2 ;  /* 0x0000000200027308 */ /* 0x001e240000001000 */
[----:B0-----:R-:W-:Y:S01]  /*0110*/  IADD3 R4, R2, 0xffffffe, RZ ;  /* 0x0ffffffe02047810 */ /* 0x001fe20007ffe0ff */
[----:B------:R-:W-:-:S05]  /*0120*/  IMAD.MOV R2, RZ, RZ, -R10 ;  /* 0x000000ffff027224 */ /* 0x000fca00078e0a0a */
[----:B------:R0:W1:Y:S02]  /*0130*/  F2I.FTZ.U32.TRUNC.NTZ R5, R4 ;  /* 0x0000000400057305 */ /* 0x000064000021f000 */
[----:B0-----:R-:W-:Y:S02]  /*0140*/  IMAD.MOV.U32 R4, RZ, RZ, RZ ;  /* 0x000000ffff047224 */ /* 0x001fe400078e00ff */
[----:B-1----:R-:W-:-:S04]  /*0150*/  IMAD.MOV R6, RZ, RZ, -R5 ;  /* 0x000000ffff067224 */ /* 0x002fc800078e0a05 */
[----:B------:R-:W-:Y:S02]  /*0160*/  IMAD R9, R6, R7, RZ ;  /* 0x0000000706097224 */ /* 0x000fe400078e02ff */
[----:B------:R-:W-:Y:S02]  /*0170*/  IMAD.MOV.U32 R6, RZ, RZ, R8 ;  /* 0x000000ffff067224 */ /* 0x000fe400078e0008 */
[----:B------:R-:W-:-:S06]  /*0180*/  IMAD.HI.U32 R5, R5, R9, R4 ;  /* 0x0000000905057227 */ /* 0x000fcc00078e0004 */
[----:B------:R-:W-:-:S04]  /*0190*/  IMAD.HI.U32 R5, R5, R6, RZ ;  /* 0x0000000605057227 */ /* 0x000fc800078e00ff */
[----:B------:R-:W-:-:S05]  /*01a0*/  IMAD R2, R5, R2, R6 ;  /* 0x0000000205027224 */ /* 0x000fca00078e0206 */
[----:B------:R-:W-:-:S13]  /*01b0*/  ISETP.GT.U32.AND P1, PT, R7, R2, PT ;  /* 0x000000020700720c */ /* 0x000fda0003f24070 */
[----:B------:R-:W-:Y:S01]  /*01c0*/  @!P1 IMAD.IADD R2, R2, 0x1, -R7 ;  /* 0x0000000102029824 */ /* 0x000fe200078e0a07 */
[----:B------:R-:W-:Y:S02]  /*01d0*/  @!P1 IADD3 R5, R5, 0x1, RZ ;  /* 0x0000000105059810 */ /* 0x000fe40007ffe0ff */
[----:B------:R-:W-:Y:S02]  /*01e0*/  ISETP.NE.AND P1, PT, R0, RZ, PT ;  /* 0x000000ff0000720c */ /* 0x000fe40003f25270 */
[----:B------:R-:W-:Y:S02]  /*01f0*/  ISETP.GE.U32.AND P0, PT, R2, R7, PT ;  /* 0x000000070200720c */ /* 0x000fe40003f06070 */
[----:B------:R-:W-:-:S04]  /*0200*/  LOP3.LUT R2, R3, R0, RZ, 0x3c, !PT ;  /* 0x0000000003027212 */ /* 0x000fc800078e3cff */
[----:B------:R-:W-:Y:S01]  /*0210*/  ISETP.GE.AND P2, PT, R2, RZ, PT ;  /* 0x000000ff0200720c */ /* 0x000fe20003f46270 */
[----:B------:R-:W-:-:S05]  /*0220*/  IMAD.MOV.U32 R2, RZ, RZ, c[0x0][0x178] ;  /* 0x00005e00ff027624 */ /* 0x000fca00078e00ff */
[----:B------:R-:W-:Y:S02]  /*0230*/  IADD3 R2, R2, 0xff, RZ ;  /* 0x000000ff02027810 */ /* 0x000fe40007ffe0ff */
[----:B------:R-:W-:-:S05]  /*0240*/  @P0 IADD3 R5, R5, 0x1, RZ ;  /* 0x0000000105050810 */ /* 0x000fca0007ffe0ff */
[----:B------:R-:W-:Y:S01]  /*0250*/  IMAD.MOV.U32 R4, RZ, RZ, R5 ;  /* 0x000000ffff047224 */ /* 0x000fe200078e0005 */
[----:B------:R-:W-:-:S03]  /*0260*/  SHF.R.S32.HI R5, RZ, 0x1f, R2 ;  /* 0x0000001fff057819 */ /* 0x000fc60000011402 */
[----:B------:R-:W-:Y:S01]  /*0270*/  @!P2 IMAD.MOV R4, RZ, RZ, -R4 ;  /* 0x000000ffff04a224 */ /* 0x000fe200078e0a04 */
[----:B------:R-:W-:Y:S02]  /*0280*/  @!P1 LOP3.LUT R4, RZ, R0, RZ, 0x33, !PT ;  /* 0x00000000ff049212 */ /* 0x000fe400078e33ff */
[----:B------:R-:W-:-:S03]  /*0290*/  LEA.HI R5, R5, R2, RZ, 0x8 ;  /* 0x0000000205057211 */ /* 0x000fc600078f40ff */
[----:B------:R-:W-:Y:S02]  /*02a0*/  IMAD.SHL.U32 R2, R4, 0x4, RZ ;  /* 0x0000000404027824 */ /* 0x000fe400078e00ff */
[----:B------:R-:W-:-:S03]  /*02b0*/  IMAD.MOV R4, RZ, RZ, -R4 ;  /* 0x000000ffff047224 */ /* 0x000fc600078e0a04 */
[----:B------:R-:W-:Y:S01]  /*02c0*/  LEA.HI.SX32 R5, R5, -R2, 0x18 ;  /* 0x8000000205057211 */ /* 0x000fe200078fc2ff */
[----:B------:R-:W-:Y:S02]  /*02d0*/  IMAD R13, R0, R4, R3 ;  /* 0x00000004000d7224 */ /* 0x000fe400078e0203 */
[----:B------:R-:W-:Y:S01]  /*02e0*/  IMAD.MOV.U32 R4, RZ, RZ, RZ ;  /* 0x000000ffff047224 */ /* 0x000fe200078e00ff */
[----:B------:R-:W-:Y:S02]  /*02f0*/  IMNMX R6, R5, 0x4, PT ;  /* 0x0000000405067817 */ /* 0x000fe40003800200 */
[----:B------:R-:W-:Y:S02]  /*0300*/  IABS R11, R13 ;  /* 0x0000000d000b7213 */ /* 0x000fe40000000000 */
[----:B------:R-:W-:-:S04]  /*0310*/  IABS R9, R6 ;  /* 0x0000000600097213 */ /* 0x000fc80000000000 */
[----:B------:R-:W0:Y:S08]  /*0320*/  I2F.RP R7, R9 ;  /* 0x0000000900077306 */ /* 0x000e300000209400 */
[----:B0-----:R-:W0:Y:S02]  /*0330*/  MUFU.RCP R7, R7 ;  /* 0x0000000700077308 */ /* 0x001e240000001000 */
[----:B0-----:R-:W-:-:S06]  /*0340*/  IADD3 R5, R7, 0xffffffe, RZ ;  /* 0x0ffffffe07057810 */ /* 0x001fcc0007ffe0ff */
[----:B------:R-:W0:Y:S02]  /*0350*/  F2I.FTZ.U32.TRUNC.NTZ R5, R5 ;  /* 0x0000000500057305 */ /* 0x000e24000021f000 */
[----:B0-----:R-:W-:-:S04]  /*0360*/  IMAD.MOV R8, RZ, RZ, -R5 ;  /* 0x000000ffff087224 */ /* 0x001fc800078e0a05 */
[----:B------:R-:W-:-:S04]  /*0370*/  IMAD.MOV.U32 R0, RZ, RZ, R8 ;  /* 0x000000ffff007224 */ /* 0x000fc800078e0008 */
[----:B------:R-:W-:Y:S01]  /*0380*/  IMAD R3, R0, R9, RZ ;  /* 0x0000000900037224 */ /* 0x000fe200078e02ff */
[----:B------:R-:W-:-:S03]  /*0390*/  IABS R0, R6 ;  /* 0x0000000600007213 */ /* 0x000fc60000000000 */
[----:B------:R-:W-:-:S04]  /*03a0*/  IMAD.HI.U32 R4, R5, R3, R4 ;  /* 0x0000000305047227 */ /* 0x000fc800078e0004 */
[----:B------:R-:W-:Y:S02]  /*03b0*/  IMAD.MOV R0, RZ, RZ, -R0 ;  /* 0x000000ffff007224 */ /* 0x000fe400078e0a00 */
[----:B------:R-:W-:-:S04]  /*03c0*/  IMAD.HI.U32 R4, R4, R11, RZ ;  /* 0x0000000b04047227 */ /* 0x000fc800078e00ff */
[----:B------:R-:W-:Y:S02]  /*03d0*/  IMAD R0, R4, R0, R11 ;  /* 0x0000000004007224 */ /* 0x000fe400078e020b */
[----:B------:R-:W-:-:S03]  /*03e0*/  IMAD.MOV.U32 R5, RZ, RZ, 0x3f ;  /* 0x0000003fff057424 */ /* 0x000fc600078e00ff */
[----:B------:R-:W-:Y:S02]  /*03f0*/  ISETP.GT.U32.AND P1, PT, R9, R0, PT ;  /* 0x000000000900720c */ /* 0x000fe40003f24070 */
[----:B------:R-:W-:-:S11]  /*0400*/  IADD3 R5, R5, c[0x0][0x180], RZ ;  /* 0x0000600005057a10 */ /* 0x000fd60007ffe0ff */
[----:B------:R-:W-:Y:S01]  /*0410*/  @!P1 IMAD.IADD R0, R0, 0x1, -R9 ;  /* 0x0000000100009824 */ /* 0x000fe200078e0a09 */
[----:B------:R-:W-:Y:S02]  /*0420*/  @!P1 IADD3 R4, R4, 0x1, RZ ;  /* 0x0000000104049810 */ /* 0x000fe40007ffe0ff */
[----:B------:R-:W-:Y:S02]  /*0430*/  ISETP.NE.AND P1, PT, R6, RZ, PT ;  /* 0x000000ff0600720c */ /* 0x000fe40003f25270 */
[----:B------:R-:W-:Y:S02]  /*0440*/  ISETP.GE.U32.AND P0, PT, R0, R9, PT ;  /* 0x000000090000720c */ /* 0x000fe40003f06070 */
[----:B------:R-:W-:-:S04]  /*0450*/  LOP3.LUT R0, R13, R6, RZ, 0x3c, !PT ;  /* 0x000000060d007212 */ /* 0x000fc800078e3cff */
[----:B------:R-:W-:-:S07]  /*0460*/  ISETP.GE.AND P2, PT, R0, RZ, PT ;  /* 0x000000ff0000720c */ /* 0x000fce0003f46270 */
[----:B------:R-:W-:Y:S02]  /*0470*/  @P0 IADD3 R4, R4, 0x1, RZ ;  /* 0x0000000104040810 */ /* 0x000fe40007ffe0ff */
[----:B------:R-:W-:-:S04]  /*0480*/  ISETP.GT.AND P0, PT, R5, 0x3f, PT ;  /* 0x0000003f0500780c */ /* 0x000fc80003f04270 */
[----:B------:R-:W-:Y:S01]  /*0490*/  @!P2 IMAD.MOV R4, RZ, RZ, -R4 ;  /* 0x000000ffff04a224 */ /* 0x000fe200078e0a04 */
[----:B------:R-:W-:-:S05]  /*04a0*/  @!P1 LOP3.LUT R4, RZ, R6, RZ, 0x33, !PT ;  /* 0x00000006ff049212 */ /* 0x000fca00078e33ff */
[----:B------:R-:W-:Y:S02]  /*04b0*/  IMAD.MOV R3, RZ, RZ, -R4 ;  /* 0x000000ffff037224 */ /* 0x000fe400078e0a04 */
[----:B------:R-:W-:Y:S02]  /*04c0*/  IMAD.SHL.U32 R28, R4, 0x200, RZ ;  /* 0x00000200041c7824 */ /* 0x000fe400078e00ff */
[----:B------:R-:W-:-:S04]  /*04d0*/  IMAD R3, R6, R3, R13 ;  /* 0x0000000306037224 */ /* 0x000fc800078e020d */
[----:B------:R-:W-:-:S04]  /*04e0*/  IMAD.IADD R3, R2, 0x1, R3 ;  /* 0x0000000102037824 */ /* 0x000fc800078e0203 */
[----:B------:R-:W-:-:S05]  /*04f0*/  IMAD R0, R3, 0x100, R14 ;  /* 0x0000010003007824 */ /* 0x000fca00078e020e */
[----:B------:R-:W-:Y:S01]  /*0500*/  IADD3 R29, R0, 0x80, RZ ;  /* 0x00000080001d7810 */ /* 0x000fe20007ffe0ff */
[----:B------:R0:W-:Y:S04]  /*0510*/  STL [R1+0x1720], R0 ;  /* 0x0017200001007387 */ /* 0x0001e80000100800 */
[----:B------:R0:W-:Y:S01]  /*0520*/  STL [R1+0x1724], R29 ;  /* 0x0017241d01007387 */ /* 0x0001e20000100800 */
[----:B------:R-:W-:Y:S05]  /*0530*/  @P0 BRA `(.L_x_0) ;  /* 0x00001f7000000947 */ /* 0x000fea0003800000 */
[----:B0-----:R-:W-:Y:S01]  /*0540*/  IMAD.SHL.U32 R0, R12, 0x20, RZ ;  /* 0x000000200c007824 */ /* 0x001fe200078e00ff */
[----:B------:R-:W-:Y:S01]  /*0550*/  CS2R R24, SRZ ;  /* 0x0000000000187805 */ /* 0x000fe2000001ff00 */
[----:B------:R-:W-:Y:S01]  /*0560*/  CS2R R26, SRZ ;  /* 0x00000000001a7805 */ /* 0x000fe2000001ff00 */
[----:B------:R-:W-:Y:S01]  /*0570*/  CS2R R20, SRZ ;  /* 0x0000000000147805 */ /* 0x000fe2000001ff00 */
[----:B------:R-:W-:Y:S01]  /*0580*/  CS2R R22, SRZ ;  /* 0x0000000000167805 */ /* 0x000fe2000001ff00 */
[----:B------:R0:W-:Y:S01]  /*0590*/  STL [R1+0x2374], R0 ;  /* 0x0023740001007387 */ /* 0x0001e20000100800 */
[----:B------:R-:W-:Y:S01]  /*05a0*/  CS2R R16, SRZ ;  /* 0x0000000000107805 */ /* 0x000fe2000001ff00 */
[----:B------:R-:W-:Y:S01]  /*05b0*/  CS2R R18, SRZ ;  /* 0x0000000000127805 */ /* 0x000fe2000001ff00 */
[----:B------:R-:W-:Y:S01]  /*05c0*/  CS2R R12, SRZ ;  /* 0x00000000000c7805 */ /* 0x000fe2000001ff00 */
[----:B------:R0:W-:Y:S01]  /*05d0*/  STL [R1], RZ ;  /* 0x000000ff01007387 */ /* 0x0001e20000100800 */
[----:B------:R-:W-:Y:S01]  /*05e0*/  CS2R R14, SRZ ;  /* 0x00000000000e7805 */ /* 0x000fe2000001ff00 */
[----:B------:R-:W-:Y:S01]  /*05f0*/  CS2R R8, SRZ ;  /* 0x0000000000087805 */ /* 0x000fe2000001ff00 */
[----:B------:R-:W-:Y:S01]  /*0600*/  CS2R R10, SRZ ;  /* 0x00000000000a7805 */ /* 0x000fe2000001ff00 */
[----:B------:R0:W-:Y:S01]  /*0610*/  STL [R1+0x4], RZ ;  /* 0x000004ff01007387 */ /* 0x0001e20000100800 */
[----:B------:R-:W-:Y:S01]  /*0620*/  CS2R R4, SRZ ;  /* 0x0000000000047805 */ /* 0x000fe2000001ff00 */
[----:B------:R-:W-:-:S02]  /*0630*/  CS2R R6, SRZ ;  /* 0x0000000000067805 */ /* 0x000fc4000001ff00 */
[----:B------:R0:W-:Y:S04]  /*0640*/  STL [R1+0x8], RZ ;  /* 0x000008ff01007387 */ /* 0x0001e80000100800 */
        /* <DEDUP_REMOVED lines=484> */
[----:B------:R0:W-:Y:S01]  /*2490*/  STL [R1+0xc3c], RZ ;  /* 0x000c3cff01007387 */ /* 0x0001e20000100800 */
[----:B------:R-:W-:Y:S05]  /*24a0*/  BRA `(.L_x_1) ;  /* 0x0007f8e000007947 */ /* 0x000fea0003800000 */
.L_x_0:
[----:B------:R-:W-:Y:S01]  /*24b0*/  IMAD.MOV.U32 R14, RZ, RZ, R0 ;  /* 0x000000ffff0e7224 */ /* 0x000fe200078e0000 */
[----:B0-----:R-:W-:Y:S01]  /*24c0*/  IABS R0, c[0x0][0x178] ;  /* 0x00005e0000007a13 */ /* 0x001fe20000000000 */
[----:B------:R-:W0:Y:S01]  /*24d0*/  S2R R15, SR_TID.X ;  /* 0x00000000000f7919 */ /* 0x000e220000002100 */
[----:B------:R-:W-:-:S02]  /*24e0*/  IABS R10, c[0x0][0x17c] ;  /* 0x00005f00000a7a13 */ /* 0x000fc40000000000 */
[----:B------:R-:W1:Y:S01]  /*24f0*/  I2F.RP R4, R0 ;  /* 0x0000000000047306 */ /* 0x000e620000209400 */
[----:B------:R-:W-:Y:S02]  /*2500*/  SHF.R.S32.HI R8, RZ, 0x1f, R5 ;  /* 0x0000001fff087819 */ /* 0x000fe40000011405 */
[----:B------:R-:W-:-:S05]  /*2510*/  IABS R17, R29 ;  /* 0x0000001d00117213 */ /* 0x000fca0000000000 */
[----:B------:R-:W2:Y:S08]  /*2520*/  I2F.RP R6, R10 ;  /* 0x0000000a00067306 */ /* 0x000eb00000209400 */
[----:B-1----:R-:W1:Y:S01]  /*2530*/  MUFU.RCP R4, R4 ;  /* 0x0000000400047308 */ /* 0x002e620000001000 */
[C---:B0-----:R-:W-:Y:S01]  /*2540*/  LOP3.LUT R7, R15.reuse, 0x7, RZ, 0xc0, !PT ;  /* 0x000000070f077812 */ /* 0x041fe200078ec0ff */
[----:B------:R-:W-:Y:S01]  /*2550*/  IMAD.SHL.U32 R12, R15, 0x20, RZ ;  /* 0x000000200f0c7824 */ /* 0x000fe200078e00ff */
[----:B------:R-:W-:-:S05]  /*2560*/  SHF.R.U32.HI R13, RZ, 0x6, R15 ;  /* 0x00000006ff0d7819 */ /* 0x000fca000001160f */
[----:B--2---:R-:W0:Y:S01]  /*2570*/  MUFU.RCP R6, R6 ;  /* 0x0000000600067308 */ /* 0x004e220000001000 */
[----:B------:R-:W-:Y:S01]  /*2580*/  IMAD.SHL.U32 R9, R15, 0x2, RZ ;  /* 0x000000020f097824 */ /* 0x000fe200078e00ff */
[----:B------:R-:W-:-:S04]  /*2590*/  SGXT.U32 R13, R13, 0x1 ;  /* 0x000000010d0d781a */ /* 0x000fc80000000000 */
[----:B------:R-:W-:Y:S02]  /*25a0*/  LOP3.LUT R13, R28, R13, RZ, 0xfc, !PT ;  /* 0x0000000d1c0d7212 */ /* 0x000fe400078efcff */
[----:B-1----:R-:W-:Y:S02]  /*25b0*/  IADD3 R2, R4, 0xffffffe, RZ ;  /* 0x0ffffffe04027810 */ /* 0x002fe40007ffe0ff */
[----:B------:R-:W-:Y:S01]  /*25c0*/  LEA.HI R4, R8, R5, RZ, 0x6 ;  /* 0x0000000508047211 */ /* 0x000fe200078f30ff */
[----:B------:R-:W-:Y:S01]  /*25d0*/  IMAD R8, R7, 0x210, RZ ;  /* 0x0000021007087824 */ /* 0x000fe200078e02ff */
[----:B------:R1:W2:Y:S01]  /*25e0*/  F2I.FTZ.U32.TRUNC.NTZ R3, R2 ;  /* 0x0000000200037305 */ /* 0x0002a2000021f000 */
[----:B------:R-:W-:Y:S02]  /*25f0*/  LOP3.LUT R19, R13, 0x1e8, RZ, 0xfc, !PT ;  /* 0x000001e80d137812 */ /* 0x000fe400078efcff */
[----:B------:R3:W-:Y:S01]  /*2600*/  STL [R1+0x994], R4 ;  /* 0x0009940401007387 */ /* 0x0007e20000100800 */
[----:B0-----:R-:W-:-:S02]  /*2610*/  IADD3 R5, R6, 0xffffffe, RZ ;  /* 0x0ffffffe06057810 */ /* 0x001fc40007ffe0ff */
[----:B------:R-:W-:Y:S01]  /*2620*/  LOP3.LUT R6, R8, 0x10, R9, 0x78, !PT ;  /* 0x0000001008067812 */ /* 0x000fe200078e7809 */
[----:B------:R0:W-:Y:S01]  /*2630*/  STL [R1+0x2374], R12 ;  /* 0x0023740c01007387 */ /* 0x0001e20000100800 */
[----:B------:R-:W-:Y:S02]  /*2640*/  LOP3.LUT R20, R13, 0x1e6, RZ, 0xfc, !PT ;  /* 0x000001e60d147812 */ /* 0x000fe400078efcff */
[----:B-1----:R-:W-:Y:S01]  /*2650*/  LOP3.LUT R2, R12, 0xc00, RZ, 0xc0, !PT ;  /* 0x00000c000c027812 */ /* 0x002fe200078ec0ff */
[----:B------:R1:W-:Y:S01]  /*2660*/  STL [R1+0x3d4], R6 ;  /* 0x0003d40601007387 */ /* 0x0003e20000100800 */
[----:B------:R-:W4:Y:S01]  /*2670*/  F2I.FTZ.U32.TRUNC.NTZ R5, R5 ;  /* 0x0000000500057305 */ /* 0x000f22000021f000 */
[----:B---3--:R-:W-:Y:S01]  /*2680*/  IMAD.SHL.U32 R4, R7, 0x10, RZ ;  /* 0x0000001007047824 */ /* 0x008fe200078e00ff */
[----:B------:R-:W-:Y:S01]  /*2690*/  LOP3.LUT R24, R13, 0x1c, RZ, 0xfc, !PT ;  /* 0x0000001c0d187812 */ /* 0x000fe200078efcff */
[----:B------:R-:W-:Y:S02]  /*26a0*/  IMAD R7, R7, 0x80, R2 ;  /* 0x0000008007077824 */ /* 0x000fe400078e0202 */
[----:B--2---:R-:W-:Y:S01]  /*26b0*/  IMAD.MOV R11, RZ, RZ, -R3 ;  /* 0x000000ffff0b7224 */ /* 0x004fe200078e0a03 */
[----:B0-----:R-:W-:Y:S01]  /*26c0*/  LOP3.LUT R12, R15, 0x3f, RZ, 0xc0, !PT ;  /* 0x0000003f0f0c7812 */ /* 0x001fe200078ec0ff */
[----:B------:R-:W-:Y:S01]  /*26d0*/  IMAD.MOV.U32 R2, RZ, RZ, RZ ;  /* 0x000000ffff027224 */ /* 0x000fe200078e00ff */
[----:B------:R-:W-:Y:S01]  /*26e0*/  LOP3.LUT R4, R4, 0x30, R9, 0x78, !PT ;  /* 0x0000003004047812 */ /* 0x000fe200078e7809 */
[----:B------:R-:W-:-:S02]  /*26f0*/  IMAD R11, R11, R0, RZ ;  /* 0x000000000b0b7224 */ /* 0x000fc400078e02ff */
[----:B------:R-:W-:Y:S02]  /*2700*/  IMAD.SHL.U32 R9, R12, 0x2, RZ ;  /* 0x000000020c097824 */ /* 0x000fe400078e00ff */
[----:B-1----:R-:W-:Y:S01]  /*2710*/  IMAD.HI.U32 R6, R3, R11, R2 ;  /* 0x0000000b03067227 */ /* 0x002fe200078e0002 */
[----:B------:R-:W-:Y:S02]  /*2720*/  IABS R11, R14 ;  /* 0x0000000e000b7213 */ /* 0x000fe40000000000 */
[----:B------:R-:W-:Y:S01]  /*2730*/  SHF.R.S32.HI R2, RZ, 0x6, R15 ;  /* 0x00000006ff027819 */ /* 0x000fe2000001140f */
[----:B----4-:R-:W-:Y:S02]  /*2740*/  IMAD.MOV R15, RZ, RZ, -R5 ;  /* 0x000000ffff0f7224 */ /* 0x010fe400078e0a05 */
[----:B------:R-:W-:Y:S01]  /*2750*/  IMAD.HI.U32 R3, R6, R11, RZ ;  /* 0x0000000b06037227 */ /* 0x000fe200078e00ff */
[----:B------:R-:W-:-:S03]  /*2760*/  SGXT R2, R2, 0x1 ;  /* 0x000000010202781a */ /* 0x000fc60000000200 */
[----:B------:R-:W-:Y:S01]  /*2770*/  IMAD.HI.U32 R6, R6, R17, RZ ;  /* 0x0000001106067227 */ /* 0x000fe200078e00ff */
[----:B------:R-:W-:-:S03]  /*2780*/  LOP3.LUT R2, R9, 0x90, R2, 0x78, !PT ;  /* 0x0000009009027812 */ /* 0x000fc600078e7802 */
[----:B------:R-:W-:Y:S02]  /*2790*/  IMAD.MOV R3, RZ, RZ, -R3 ;  /* 0x000000ffff037224 */ /* 0x000fe400078e0a03 */
[----:B------:R-:W-:Y:S01]  /*27a0*/  IMAD.MOV R6, RZ, RZ, -R6 ;  /* 0x000000ffff067224 */ /* 0x000fe200078e0a06 */
[----:B------:R0:W-:Y:S01]  /*27b0*/  STL [R1+0x2380], R2 ;  /* 0x0023800201007387 */ /* 0x0001e20000100800 */
[C---:B------:R-:W-:Y:S01]  /*27c0*/  IMAD R11, R0.reuse, R3, R11 ;  /* 0x00000003000b7224 */ /* 0x040fe200078e020b */
[----:B------:R-:W-:Y:S01]  /*27d0*/  LOP3.LUT R3, R13, 0x1fe, RZ, 0xfc, !PT ;  /* 0x000001fe0d037812 */ /* 0x000fe200078efcff */
[C---:B------:R-:W-:Y:S01]  /*27e0*/  IMAD R17, R0.reuse, R6, R17 ;  /* 0x0000000600117224 */ /* 0x040fe200078e0211 */
[----:B------:R-:W-:Y:S01]  /*27f0*/  STL [R1+0x24d4], R28 ;  /* 0x0024d41c01007387 */ /* 0x000fe20000100800 */
[----:B------:R-:W-:Y:S01]  /*2800*/  IMAD R15, R15, R10, RZ ;  /* 0x0000000a0f0f7224 */ /* 0x000fe200078e02ff */
[C---:B------:R-:W-:Y:S02]  /*2810*/  ISETP.GT.U32.AND P0, PT, R0.reuse, R11, PT ;  /* 0x0000000b0000720c */ /* 0x040fe40003f04070 */
[----:B------:R-:W-:Y:S01]  /*2820*/  ISETP.GT.U32.AND P1, PT, R0, R17, PT ;  /* 0x000000110000720c */ /* 0x000fe20003f24070 */
[----:B0-----:R-:W-:Y:S01]  /*2830*/  IMAD.IADD R2, R7, 0x1, R4 ;  /* 0x0000000107027824 */ /* 0x001fe200078e0204 */
[----:B------:R-:W-:Y:S01]  /*2840*/  ISETP.GE.AND P6, PT, R3, RZ, PT ;  /* 0x000000ff0300720c */ /* 0x000fe20003fc6270 */
[----:B------:R-:W-:Y:S01]  /*2850*/  IMAD.MOV.U32 R4, RZ, RZ, RZ ;  /* 0x000000ffff047224 */ /* 0x000fe200078e00ff */
[----:B------:R-:W-:-:S02]  /*2860*/  IABS R9, R3 ;  /* 0x0000000300097213 */ /* 0x000fc40000000000 */
[----:B------:R-:W-:Y:S01]  /*2870*/  LOP3.LUT R3, R13, 0x1fc, RZ, 0xfc, !PT ;  /* 0x000001fc0d037812 */ /* 0x000fe200078efcff */
[----:B------:R-:W-:Y:S01]  /*2880*/  IMAD.HI.U32 R15, R5, R15, R4 ;  /* 0x0000000f050f7227 */ /* 0x000fe200078e0004 */
[----:B------:R-:W-:Y:S01]  /*2890*/  LOP3.LUT R5, R13, 0x1fa, RZ, 0xfc, !PT ;  /* 0x000001fa0d057812 */ /* 0x000fe200078efcff */
[----:B------:R0:W-:Y:S01]  /*28a0*/  STL [R1+0x1740], R2 ;  /* 0x0017400201007387 */ /* 0x0001e20000100800 */
[----:B------:R-:W-:Y:S01]  /*28b0*/  ISETP.GE.AND P5, PT, R3, RZ, PT ;  /* 0x000000ff0300720c */ /* 0x000fe20003fa6270 */
[--C-:B------:R-:W-:Y:S01]  /*28c0*/  @!P0 IMAD.IADD R11, R11, 0x1, -R0.reuse ;  /* 0x000000010b0b8824 */ /* 0x100fe200078e0a00 */
[----:B------:R-:W-:Y:S01]  /*28d0*/  IABS R7, R3 ;  /* 0x0000000300077213 */ /* 0x000fe20000000000 */
[----:B------:R-:W-:Y:S01]  /*28e0*/  IMAD.HI.U32 R3, R15, R9, RZ ;  /* 0x000000090f037227 */ /* 0x000fe200078e00ff */
[----:B------:R-:W-:Y:S02]  /*28f0*/  LOP3.LUT R4, R13, 0x1f8, RZ, 0xfc, !PT ;  /* 0x000001f80d047812 */ /* 0x000fe400078efcff */
[----:B------:R-:W-:Y:S01]  /*2900*/  ISETP.GT.U32.AND P3, PT, R0, R11, PT ;  /* 0x0000000b0000720c */ /* 0x000fe20003f64070 */
[----:B------:R-:W-:Y:S01]  /*2910*/  @!P1 IMAD.IADD R17, R17, 0x1, -R0 ;  /* 0x0000000111119824 */ /* 0x000fe200078e0a00 */
[----:B------:R-:W-:Y:S01]  /*2920*/  ISETP.GE.AND P4, PT, R5, RZ, PT ;  /* 0x000000ff0500720c */ /* 0x000fe20003f86270 */
[----:B------:R-:W-:Y:S01]  /*2930*/  IMAD.MOV R6, RZ, RZ, -R3 ;  /* 0x000000ffff067224 */ /* 0x000fe200078e0a03 */
[----:B------:R-:W-:-:S02]  /*2940*/  IABS R5, R5 ;  /* 0x0000000500057213 */ /* 0x000fc40000000000 */
[----:B------:R-:W-:Y:S01]  /*2950*/  ISETP.GT.U32.AND P2, PT, R0, R17, PT ;  /* 0x000000110000720c */ /* 0x000fe20003f44070 */
[----:B------:R-:W-:Y:S01]  /*2960*/  IMAD R9, R10, R6, R9 ;  /* 0x000000060a097224 */ /* 0x000fe200078e0209 */
[----:B------:R-:W-:Y:S01]  /*2970*/  IABS R8, R4 ;  /* 0x0000000400087213 */ /* 0x000fe20000000000 */
[----:B------:R-:W-:Y:S01]  /*2980*/  IMAD.HI.U32 R6, R15, R7, RZ ;  /* 0x000000070f067227 */ /* 0x000fe200078e00ff */
[----:B------:R-:W-:Y:S02]  /*2990*/  ISETP.GE.AND P0, PT, R14, RZ, PT ;  /* 0x000000ff0e00720c */ /* 0x000fe40003f06270 */
[----:B------:R-:W-:Y:S01]  /*29a0*/  ISETP.GE.AND P1, PT, R29, RZ, PT ;  /* 0x000000ff1d00720c */ /* 0x000fe20003f26270 */
[----:B------:R-:W-:Y:S01]  /*29b0*/  IMAD.MOV R6, RZ, RZ, -R6 ;  /* 0x000000ffff067224 */ /* 0x000fe200078e0a06 */
[C---:B------:R-:W-:Y:S01]  /*29c0*/  LOP3.LUT R14, R13.reuse, 0x1f2, RZ, 0xfc, !PT ;  /* 0x000001f20d0e7812 */ /* 0x040fe200078efcff */
[----:B------:R-:W-:Y:S01]  /*29d0*/  IMAD.MOV.U32 R3, RZ, RZ, R5 ;  /* 0x000000ffff037224 */ /* 0x000fe200078e0005 */
[C---:B------:R-:W-:Y:S01]  /*29e0*/  LOP3.LUT R29, R13.reuse, 0x1a, RZ, 0xfc, !PT ;  /* 0x0000001a0d1d7812 */ /* 0x040fe200078efcff */
[----:B------:R-:W-:Y:S01]  /*29f0*/  IMAD R7, R10, R6, R7 ;  /* 0x000000060a077224 */ /* 0x000fe200078e0207 */
[----:B------:R-:W-:Y:S01]  /*2a00*/  LOP3.LUT R6, R13, 0x1f6, RZ, 0xfc, !PT ;  /* 0x000001f60d067812 */ /* 0x000fe200078efcff */
[----:B------:R-:W-:-:S02]  /*2a10*/  IMAD.MOV.U32 R5, RZ, RZ, R8 ;  /* 0x000000ffff057224 */ /* 0x000fc400078e0008 */
[--C-:B------:R-:W-:Y:S01]  /*2a20*/  @!P3 IMAD.IADD R11, R11, 0x1, -R0.reuse ;  /* 0x000000010b0bb824 */ /* 0x100fe200078e0a00 */
[C---:B------:R-:W-:Y:S01]  /*2a30*/  ISETP.GT.U32.AND P3, PT, R10.reuse, R9, PT ;  /* 0x000000090a00720c */ /* 0x040fe20003f64070 */
[----:B------:R-:W-:Y:S01]  /*2a40*/  @!P2 IMAD.IADD R17, R17, 0x1, -R0 ;  /* 0x000000011111a824 */ /* 0x000fe200078e0a00 */
[----:B------:R-:W-:Y:S01]  /*2a50*/  ISETP.GT.U32.AND P2, PT, R10, R7, PT ;  /* 0x000000070a00720c */ /* 0x000fe20003f44070 */
[----:B------:R-:W-:Y:S01]  /*2a60*/  IMAD.HI.U32 R12, R15, R5, RZ ;  /* 0x000000050f0c7227 */ /* 0x000fe200078e00ff */
[----:B------:R-:W-:-:S03]  /*2a70*/  LOP3.LUT R0, RZ, c[0x0][0x178], RZ, 0x33, !PT ;  /* 0x00005e00ff007a12 */ /* 0x000fc600078e33ff */
[----:B------:R-:W-:-:S04]  /*2a80*/  IMAD.HI.U32 R8, R15, R3, RZ ;  /* 0x000000030f087227 */ /* 0x000fc800078e00ff */
[----:B------:R-:W-:Y:S02]  /*2a90*/  IMAD.MOV R12, RZ, RZ, -R12 ;  /* 0x000000ffff0c7224 */ /* 0x000fe400078e0a0c */
[----:B------:R-:W-:Y:S02]  /*2aa0*/  IMAD.MOV R8, RZ, RZ, -R8 ;  /* 0x000000ffff087224 */ /* 0x000fe400078e0a08 */
[----:B------:R-:W-:Y:S01]  /*2ab0*/  @!P0 IMAD.MOV R11, RZ, RZ, -R11 ;  /* 0x000000ffff0b8224 */ /* 0x000fe200078e0a0b */
[----:B------:R-:W-:Y:S01]  /*2ac0*/  ISETP.NE.AND P0, PT, RZ, c[0x0][0x178], PT ;  /* 0x00005e00ff007a0c */ /* 0x000fe20003f05270 */
[----:B------:R-:W-:Y:S01]  /*2ad0*/  IMAD R5, R10, R12, R5 ;  /* 0x0000000c0a057224 */ /* 0x000fe200078e0205 */
[----:B------:R-:W-:Y:S01]  /*2ae0*/  LOP3.LUT R12, R13, 0x1f4, RZ, 0xfc, !PT ;  /* 0x000001f40d0c7812 */ /* 0x000fe200078efcff */
[----:B------:R-:W-:Y:S01]  /*2af0*/  @!P1 IMAD.MOV R17, RZ, RZ, -R17 ;  /* 0x000000ffff119224 */ /* 0x000fe200078e0a11 */
[----:B0-----:R-:W-:Y:S01]  /*2b00*/  SEL R2, R0, R11, !P0 ;  /* 0x0000000b00027207 */ /* 0x001fe20004000000 */
[----:B------:R-:W-:Y:S01]  /*2b10*/  IMAD R3, R10, R8, R3 ;  /* 0x000000080a037224 */ /* 0x000fe200078e0203 */
[----:B------:R-:W-:Y:S01]  /*2b20*/  IABS R8, R6 ;  /* 0x0000000600087213 */ /* 0x000fe20000000000 */
[--C-:B------:R-:W-:Y:S01]  /*2b30*/  @!P3 IMAD.IADD R9, R9, 0x1, -R10.reuse ;  /* 0x000000010909b824 */ /* 0x100fe200078e0a0a */
[----:B------:R-:W-:Y:S01]  /*2b40*/  SEL R0, R0, R17, !P0 ;  /* 0x0000001100007207 */ /* 0x000fe20004000000 */
[----:B------:R-:W-:Y:S01]  /*2b50*/  @!P2 IMAD.IADD R7, R7, 0x1, -R10 ;  /* 0x000000010707a824 */ /* 0x000fe200078e0a0a */
[C---:B------:R-:W-:Y:S01]  /*2b60*/  ISETP.GT.U32.AND P2, PT, R10.reuse, R5, PT ;  /* 0x000000050a00720c */ /* 0x040fe20003f44070 */
[----:B------:R-:W-:Y:S01]  /*2b70*/  IMAD.MOV.U32 R11, RZ, RZ, R8 ;  /* 0x000000ffff0b7224 */ /* 0x000fe200078e0008 */
[C---:B------:R-:W-:Y:S01]  /*2b80*/  ISETP.GT.U32.AND P0, PT, R10.reuse, R3, PT ;  /* 0x000000030a00720c */ /* 0x040fe20003f04070 */
[----:B------:R-:W-:Y:S01]  /*2b90*/  STL [R1+0x410], R2 ;  /* 0x0004100201007387 */ /* 0x000fe20000100800 */
[----:B------:R-:W-:-:S02]  /*2ba0*/  ISETP.GT.U32.AND P1, PT, R10, R9, PT ;  /* 0x000000090a00720c */ /* 0x000fc40003f24070 */
[----:B------:R-:W-:Y:S01]  /*2bb0*/  ISETP.GT.U32.AND P3, PT, R10, R7, PT ;  /* 0x000000070a00720c */ /* 0x000fe20003f64070 */
[----:B------:R0:W-:Y:S01]  /*2bc0*/  STL [R1+0x414], R0 ;  /* 0x0004140001007387 */ /* 0x0001e20000100800 */
[----:B------:R-:W-:Y:S02]  /*2bd0*/  IABS R17, R12 ;  /* 0x0000000c00117213 */ /* 0x000fe40000000000 */
[----:B------:R-:W-:-:S03]  /*2be0*/  IABS R8, R14 ;  /* 0x0000000e00087213 */ /* 0x000fc60000000000 */
[--C-:B------:R-:W-:Y:S02]  /*2bf0*/  @!P2 IMAD.IADD R5, R5, 0x1, -R10.reuse ;  /* 0x000000010505a824 */ /* 0x100fe400078e0a0a */
[----:B------:R-:W-:Y:S02]  /*2c00*/  @!P0 IMAD.IADD R3, R3, 0x1, -R10 ;  /* 0x0000000103038824 */ /* 0x000fe400078e0a0a */
[----:B0-----:R-:W-:Y:S01]  /*2c10*/  IMAD.HI.U32 R0, R15, R11, RZ ;  /* 0x0000000b0f007227 */ /* 0x001fe200078e00ff */
[C---:B------:R-:W-:Y:S02]  /*2c20*/  ISETP.GT.U32.AND P2, PT, R10.reuse, R5, PT ;  /* 0x000000050a00720c */ /* 0x040fe40003f44070 */
[----:B------:R-:W-:Y:S01]  /*2c30*/  ISETP.GT.U32.AND P0, PT, R10, R3, PT ;  /* 0x000000030a00720c */ /* 0x000fe20003f04070 */
[----:B------:R-:W-:Y:S02]  /*2c40*/  IMAD.MOV R16, RZ, RZ, -R0 ;  /* 0x000000ffff107224 */ /* 0x000fe400078e0a00 */
[----:B------:R-:W-:-:S02]  /*2c50*/  IMAD.MOV.U32 R0, RZ, RZ, R17 ;  /* 0x000000ffff007224 */ /* 0x000fc400078e0011 */
[--C-:B------:R-:W-:Y:S01]  /*2c60*/  @!P1 IMAD.IADD R9, R9, 0x1, -R10.reuse ;  /* 0x0000000109099824 */ /* 0x100fe200078e0a0a */
[----:B------:R-:W-:Y:S01]  /*2c70*/  ISETP.GE.AND P1, PT, R4, RZ, PT ;  /* 0x000000ff0400720c */ /* 0x000fe20003f26270 */
[----:B------:R-:W-:Y:S02]  /*2c80*/  @!P3 IMAD.IADD R7, R7, 0x1, -R10 ;  /* 0x000000010707b824 */ /* 0x000fe400078e0a0a */
[----:B------:R-:W-:-:S04]  /*2c90*/  IMAD.HI.U32 R4, R15, R0, RZ ;  /* 0x000000000f047227 */ /* 0x000fc800078e00ff */
[C---:B------:R-:W-:Y:S02]  /*2ca0*/  IMAD R11, R10.reuse, R16, R11 ;  /* 0x000000100a0b7224 */ /* 0x040fe400078e020b */
[----:B------:R-:W-:Y:S02]  /*2cb0*/  IMAD.MOV.U32 R2, RZ, RZ, R7 ;  /* 0x000000ffff027224 */ /* 0x000fe400078e0007 */
[----:B------:R-:W-:Y:S01]  /*2cc0*/  IMAD.MOV R7, RZ, RZ, -R4 ;  /* 0x000000ffff077224 */ /* 0x000fe200078e0a04 */
[C---:B------:R-:W-:Y:S01]  /*2cd0*/  ISETP.GT.U32.AND P3, PT, R10.reuse, R11, PT ;  /* 0x0000000b0a00720c */ /* 0x040fe20003f64070 */
[----:B------:R-:W-:Y:S01]  /*2ce0*/  IMAD.MOV.U32 R18, RZ, RZ, R9 ;  /* 0x000000ffff127224 */ /* 0x000fe200078e0009 */
[C---:B------:R-:W-:Y:S01]  /*2cf0*/  LOP3.LUT R4, R13.reuse, 0x1ea, RZ, 0xfc, !PT ;  /* 0x000001ea0d047812 */ /* 0x040fe200078efcff */
[C---:B------:R-:W-:Y:S01]  /*2d00*/  IMAD R7, R10.reuse, R7, R0 ;  /* 0x000000070a077224 */ /* 0x040fe200078e0200 */
[----:B------:R-:W-:Y:S01]  /*2d10*/  LOP3.LUT R0, R13, 0x1f0, RZ, 0xfc, !PT ;  /* 0x000001f00d007812 */ /* 0x000fe200078efcff */
[--C-:B------:R-:W-:Y:S01]  /*2d20*/  @!P2 IMAD.IADD R5, R5, 0x1, -R10.reuse ;  /* 0x000000010505a824 */ /* 0x100fe200078e0a0a */
[----:B------:R-:W-:Y:S01]  /*2d30*/  IABS R16, R4 ;  /* 0x0000000400107213 */ /* 0x000fe20000000000 */
[----:B------:R-:W-:Y:S01]  /*2d40*/  @!P0 IMAD.IADD R3, R3, 0x1, -R10 ;  /* 0x0000000103038824 */ /* 0x000fe200078e0a0a */
[----:B------:R-:W-:Y:S01]  /*2d50*/  ISETP.GT.U32.AND P2, PT, R10, R7, PT ;  /* 0x000000070a00720c */ /* 0x000fe20003f44070 */
[----:B------:R-:W-:Y:S01]  /*2d60*/  @!P6 IMAD.MOV R18, RZ, RZ, -R18 ;  /* 0x000000ffff12e224 */ /* 0x000fe200078e0a12 */
[----:B------:R-:W-:Y:S01]  /*2d70*/  ISETP.GE.AND P6, PT, R6, RZ, PT ;  /* 0x000000ff0600720c */ /* 0x000fe20003fc6270 */
[----:B------:R-:W-:Y:S01]  /*2d80*/  IMAD.MOV.U32 R6, RZ, RZ, R3 ;  /* 0x000000ffff067224 */ /* 0x000fe200078e0003 */
[----:B------:R-:W-:Y:S01]  /*2d90*/  LOP3.LUT R3, R13, 0x1ee, RZ, 0xfc, !PT ;  /* 0x000001ee0d037812 */ /* 0x000fe200078efcff */
[----:B------:R-:W-:Y:S01]  /*2da0*/  @!P5 IMAD.MOV R2, RZ, RZ, -R2 ;  /* 0x000000ffff02d224 */ /* 0x000fe200078e0a02 */
[----:B------:R-:W-:Y:S01]  /*2db0*/  STL [R1+0xac], R18 ;  /* 0x0000ac1201007387 */ /* 0x000fe20000100800 */
[----:B------:R-:W-:Y:S01]  /*2dc0*/  @!P3 IMAD.IADD R11, R11, 0x1, -R10 ;  /* 0x000000010b0bb824 */ /* 0x000fe200078e0a0a */
[----:B------:R-:W-:Y:S01]  /*2dd0*/  IABS R21, R3 ;  /* 0x0000000300157213 */ /* 0x000fe20000000000 */
[----:B------:R-:W-:Y:S01]  /*2de0*/  @!P4 IMAD.MOV R6, RZ, RZ, -R6 ;  /* 0x000000ffff06c224 */ /* 0x000fe200078e0a06 */
[----:B------:R0:W-:Y:S01]  /*2df0*/  STL [R1+0x74], R2 ;  /* 0x0000740201007387 */ /* 0x0001e20000100800 */
[----:B------:R-:W-:Y:S01]  /*2e00*/  IMAD.HI.U32 R9, R15, R8, RZ ;  /* 0x000000080f097227 */ /* 0x000fe200078e00ff */
[----:B------:R-:W-:-:S02]  /*2e10*/  ISETP.GT.U32.AND P3, PT, R10, R11, PT ;  /* 0x0000000b0a00720c */ /* 0x000fc40003f64070 */
[----:B------:R1:W-:Y:S01]  /*2e20*/  STL [R1+0x3c4], R6 ;  /* 0x0003c40601007387 */ /* 0x0003e20000100800 */
[----:B------:R-:W-:Y:S01]  /*2e30*/  @!P2 IMAD.IADD R7, R7, 0x1, -R10 ;  /* 0x000000010707a824 */ /* 0x000fe200078e0a0a */
[----:B------:R-:W-:Y:S01]  /*2e40*/  ISETP.GE.AND P4, PT, R0, RZ, PT ;  /* 0x000000ff0000720c */ /* 0x000fe20003f86270 */
[----:B------:R-:W-:Y:S01]  /*2e50*/  IMAD.MOV R9, RZ, RZ, -R9 ;  /* 0x000000ffff097224 */ /* 0x000fe200078e0a09 */
[----:B------:R-:W-:Y:S01]  /*2e60*/  ISETP.GE.AND P5, PT, R12, RZ, PT ;  /* 0x000000ff0c00720c */ /* 0x000fe20003fa6270 */
[----:B0-----:R-:W-:Y:S01]  /*2e70*/  IMAD.MOV.U32 R2, RZ, RZ, R5 ;  /* 0x000000ffff027224 */ /* 0x001fe200078e0005 */
[C---:B------:R-:W-:Y:S01]  /*2e80*/  ISETP.GT.U32.AND P2, PT, R10.reuse, R7, PT ;  /* 0x000000070a00720c */ /* 0x040fe20003f44070 */
[----:B------:R-:W-:Y:S01]  /*2e90*/  IMAD R8, R10, R9, R8 ;  /* 0x000000090a087224 */ /* 0x000fe200078e0208 */
[----:B------:R-:W-:Y:S01]  /*2ea0*/  ISETP.GE.AND P0, PT, R14, RZ, PT ;  /* 0x000000ff0e00720c */ /* 0x000fe20003f06270 */
[----:B------:R-:W-:Y:S01]  /*2eb0*/  @!P1 IMAD.MOV R2, RZ, RZ, -R2 ;  /* 0x000000ffff029224 */ /* 0x000fe200078e0a02 */
[----:B-1----:R-:W-:Y:S01]  /*2ec0*/  IABS R6, R0 ;  /* 0x0000000000067213 */ /* 0x002fe20000000000 */
[----:B------:R-:W-:Y:S01]  /*2ed0*/  @!P3 IMAD.IADD R11, R11, 0x1, -R10 ;  /* 0x000000010b0bb824 */ /* 0x000fe200078e0a0a */
[----:B------:R-:W-:Y:S01]  /*2ee0*/  ISETP.GT.U32.AND P3, PT, R10, R8, PT ;  /* 0x000000080a00720c */ /* 0x000fe20003f64070 */
[----:B------:R-:W-:Y:S01]  /*2ef0*/  IMAD.HI.U32 R0, R15, R21, RZ ;  /* 0x000000150f007227 */ /* 0x000fe200078e00ff */
[----:B------:R-:W-:Y:S01]  /*2f00*/  ISETP.GE.AND P1, PT, R3, RZ, PT ;  /* 0x000000ff0300720c */ /* 0x000fe20003f26270 */
[----:B------:R0:W-:Y:S01]  /*2f10*/  STL [R1+0x3c8], R2 ;  /* 0x0003c80201007387 */ /* 0x0001e20000100800 */
[----:B------:R-:W-:Y:S01]  /*2f20*/  LOP3.LUT R3, R13, 0x1ec, RZ, 0xfc, !PT ;  /* 0x000001ec0d037812 */ /* 0x000fe200078efcff */
[----:B------:R-:W-:Y:S01]  /*2f30*/  IMAD.HI.U32 R5, R15, R6, RZ ;  /* 0x000000060f057227 */ /* 0x000fe200078e00ff */
[----:B------:R-:W-:-:S02]  /*2f40*/  IABS R14, R20 ;  /* 0x00000014000e7213 */ /* 0x000fc40000000000 */
[----:B------:R-:W-:Y:S01]  /*2f50*/  IABS R9, R3 ;  /* 0x0000000300097213 */ /* 0x000fe20000000000 */
[----:B------:R-:W-:Y:S01]  /*2f60*/  IMAD.MOV R5, RZ, RZ, -R5 ;  /* 0x000000ffff057224 */ /* 0x000fe200078e0a05 */
[----:B------:R-:W-:Y:S01]  /*2f70*/  LOP3.LUT R18, R13, 0x1e2, RZ, 0xfc, !PT ;  /* 0x000001e20d127812 */ /* 0x000fe200078efcff */
[----:B------:R-:W-:Y:S02]  /*2f80*/  @!P2 IMAD.IADD R7, R7, 0x1, -R10 ;  /* 0x000000010707a824 */ /* 0x000fe400078e0a0a */
[C---:B------:R-:W-:Y:S02]  /*2f90*/  IMAD R6, R10.reuse, R5, R6 ;  /* 0x000000050a067224 */ /* 0x040fe400078e0206 */
[----:B------:R-:W-:Y:S02]  /*2fa0*/  IMAD.MOV R0, RZ, RZ, -R0 ;  /* 0x000000ffff007224 */ /* 0x000fe400078e0a00 */
[----:B------:R-:W-:Y:S01]  /*2fb0*/  IMAD.MOV.U32 R12, RZ, RZ, R11 ;  /* 0x000000ffff0c7224 */ /* 0x000fe200078e000b */
[C---:B------:R-:W-:Y:S01]  /*2fc0*/  ISETP.GT.U32.AND P2, PT, R10.reuse, R6, PT ;  /* 0x000000060a00720c */ /* 0x040fe20003f44070 */
[----:B------:R-:W-:Y:S01]  /*2fd0*/  IMAD R21, R10, R0, R21 ;  /* 0x000000000a157224 */ /* 0x000fe200078e0215 */
[----:B------:R-:W-:Y:S01]  /*2fe0*/  LOP3.LUT R11, R13, 0x1e0, RZ, 0xfc, !PT ;  /* 0x000001e00d0b7812 */ /* 0x000fe200078efcff */
[----:B------:R-:W-:-:S02]  /*2ff0*/  @!P3 IMAD.IADD R8, R8, 0x1, -R10 ;  /* 0x000000010808b824 */ /* 0x000fc400078e0a0a */
[----:B------:R-:W-:Y:S01]  /*3000*/  @!P6 IMAD.MOV R12, RZ, RZ, -R12 ;  /* 0x000000ffff0ce224 */ /* 0x000fe200078e0a0c */
[C---:B------:R-:W-:Y:S01]  /*3010*/  ISETP.GT.U32.AND P6, PT, R10.reuse, R21, PT ;  /* 0x000000150a00720c */ /* 0x040fe20003fc4070 */
[C---:B------:R-:W-:Y:S01]  /*3020*/  IMAD.HI.U32 R5, R15.reuse, R9, RZ ;  /* 0x000000090f057227 */ /* 0x040fe200078e00ff */
[----:B------:R-:W-:Y:S02]  /*3030*/  ISETP.GT.U32.AND P3, PT, R10, R8, PT ;  /* 0x000000080a00720c */ /* 0x000fe40003f64070 */
[----:B------:R-:W-:Y:S01]  /*3040*/  STL [R1+0x3cc], R12 ;  /* 0x0003cc0c01007387 */ /* 0x000fe20000100800 */
[----:B------:R-:W-:Y:S02]  /*3050*/  IMAD.MOV R5, RZ, RZ, -R5 ;  /* 0x000000ffff057224 */ /* 0x000fe400078e0a05 */
[----:B------:R-:W-:Y:S02]  /*3060*/  @!P2 IMAD.IADD R6, R6, 0x1, -R10 ;  /* 0x000000010606a824 */ /* 0x000fe400078e0a0a */
[C---:B------:R-:W-:Y:S01]  /*3070*/  IMAD R9, R10.reuse, R5, R9 ;  /* 0x000000050a097224 */ /* 0x040fe200078e0209 */
[----:B------:R-:W-:Y:S01]  /*3080*/  IABS R5, R18 ;  /* 0x0000001200057213 */ /* 0x000fe20000000000 */
[----:B------:R-:W-:Y:S01]  /*3090*/  IMAD.HI.U32 R0, R15, R16, RZ ;  /* 0x000000100f007227 */ /* 0x000fe200078e00ff */
[----:B------:R-:W-:-:S03]  /*30a0*/  ISETP.GT.U32.AND P2, PT, R10, R6, PT ;  /* 0x000000060a00720c */ /* 0x000fc60003f44070 */
[--C-:B------:R-:W-:Y:S02]  /*30b0*/  @!P6 IMAD.IADD R21, R21, 0x1, -R10.reuse ;  /* 0x000000011515e824 */ /* 0x100fe400078e0a0a */
[----:B------:R-:W-:Y:S01]  /*30c0*/  @!P3 IMAD.IADD R8, R8, 0x1, -R10 ;  /* 0x000000010808b824 */ /* 0x000fe200078e0a0a */
[----:B------:R-:W-:Y:S01]  /*30d0*/  ISETP.GE.AND P3, PT, R4, RZ, PT ;  /* 0x000000ff0400720c */ /* 0x000fe20003f66270 */
[----:B0-----:R-:W-:Y:S01]  /*30e0*/  IMAD.MOV.U32 R2, RZ, RZ, R7 ;  /* 0x000000ffff027224 */ /* 0x001fe200078e0007 */
[----:B------:R-:W-:Y:S01]  /*30f0*/  IABS R4, R19 ;  /* 0x0000001300047213 */ /* 0x000fe20000000000 */
[----:B------:R-:W-:Y:S01]  /*3100*/  IMAD.MOV R0, RZ, RZ, -R0 ;  /* 0x000000ffff007224 */ /* 0x000fe200078e0a00 */
[----:B------:R-:W-:Y:S01]  /*3110*/  ISETP.GT.U32.AND P6, PT, R10, R21, PT ;  /* 0x000000150a00720c */ /* 0x000fe20003fc4070 */
[----:B------:R-:W-:Y:S01]  /*3120*/  @!P5 IMAD.MOV R2, RZ, RZ, -R2 ;  /* 0x000000ffff02d224 */ /* 0x000fe200078e0a02 */
[----:B------:R-:W-:Y:S01]  /*3130*/  ISETP.GE.AND P5, PT, R3, RZ, PT ;  /* 0x000000ff0300720c */ /* 0x000fe20003fa6270 */
[----:B------:R-:W-:Y:S01]  /*3140*/  @!P2 IMAD.IADD R6, R6, 0x1, -R10 ;  /* 0x000000010606a824 */ /* 0x000fe200078e0a0a */
[----:B------:R-:W-:Y:S01]  /*3150*/  ISETP.GT.U32.AND P2, PT, R10, R9, PT ;  /* 0x000000090a00720c */ /* 0x000fe20003f44070 */
[----:B------:R-:W-:Y:S01]  /*3160*/  IMAD.HI.U32 R7, R15, R4, RZ ;  /* 0x000000040f077227 */ /* 0x000fe200078e00ff */
[----:B------:R0:W-:Y:S01]  /*3170*/  STL [R1+0x3d0], R2 ;  /* 0x0003d00201007387 */ /* 0x0001e20000100800 */
[----:B------:R-:W-:-:S02]  /*3180*/  LOP3.LUT R3, R13, 0x1e4, RZ, 0xfc, !PT ;  /* 0x000001e40d037812 */ /* 0x000fc400078efcff */
[C---:B------:R-:W-:Y:S01]  /*3190*/  IMAD R16, R10.reuse, R0, R16 ;  /* 0x000000000a107224 */ /* 0x040fe200078e0210 */
[----:B------:R-:W-:Y:S01]  /*31a0*/  IABS R0, R11 ;  /* 0x0000000b00007213 */ /* 0x000fe20000000000 */
[----:B------:R-:W-:Y:S01]  /*31b0*/  IMAD.MOV R7, RZ, RZ, -R7 ;  /* 0x000000ffff077224 */ /* 0x000fe200078e0a07 */
[----:B------:R-:W-:Y:S01]  /*31c0*/  IABS R17, R3 ;  /* 0x0000000300117213 */ /* 0x000fe20000000000 */
[----:B------:R-:W-:Y:S01]  /*31d0*/  @!P6 IMAD.IADD R21, R21, 0x1, -R10 ;  /* 0x000000011515e824 */ /* 0x000fe200078e0a0a */
[C---:B------:R-:W-:Y:S01]  /*31e0*/  ISETP.GT.U32.AND P6, PT, R10.reuse, R16, PT ;  /* 0x000000100a00720c */ /* 0x040fe20003fc4070 */
[----:B------:R-:W-:Y:S02]  /*31f0*/  IMAD R4, R10, R7, R4 ;  /* 0x000000070a047224 */ /* 0x000fe400078e0204 */
[----:B------:R-:W-:-:S04]  /*3200*/  IMAD.HI.U32 R23, R15, R14, RZ ;  /* 0x0000000e0f177227 */ /* 0x000fc800078e00ff */
[----:B------:R-:W-:Y:S01]  /*3210*/  @!P2 IMAD.IADD R9, R9, 0x1, -R10 ;  /* 0x000000010909a824 */ /* 0x000fe200078e0a0a */
[C---:B------:R-:W-:Y:S01]  /*3220*/  ISETP.GT.U32.AND P2, PT, R10.reuse, R4, PT ;  /* 0x000000040a00720c */ /* 0x040fe20003f44070 */
[----:B------:R-:W-:Y:S02]  /*3230*/  IMAD.MOV R23, RZ, RZ, -R23 ;  /* 0x000000ffff177224 */ /* 0x000fe400078e0a17 */
[----:B0-----:R-:W-:Y:S01]  /*3240*/  IMAD.MOV.U32 R2, RZ, RZ, R8 ;  /* 0x000000ffff027224 */ /* 0x001fe200078e0008 */
[----:B------:R-:W-:Y:S01]  /*3250*/  LOP3.LUT R8, R13, 0x1dc, RZ, 0xfc, !PT ;  /* 0x000001dc0d087812 */ /* 0x000fe200078efcff */
[----:B------:R-:W-:Y:S02]  /*3260*/  IMAD R14, R10, R23, R14 ;  /* 0x000000170a0e7224 */ /* 0x000fe400078e020e */
[----:B------:R-:W-:Y:S02]  /*3270*/  @!P0 IMAD.MOV R2, RZ, RZ, -R2 ;  /* 0x000000ffff028224 */ /* 0x000fe400078e0a02 */
[--C-:B------:R-:W-:Y:S01]  /*3280*/  @!P6 IMAD.IADD R16, R16, 0x1, -R10.reuse ;  /* 0x000000011010e824 */ /* 0x100fe200078e0a0a */
[C---:B------:R-:W-:Y:S01]  /*3290*/  ISETP.GT.U32.AND P6, PT, R10.reuse, R14, PT ;  /* 0x0000000e0a00720c */ /* 0x040fe20003fc4070 */
[C---:B------:R-:W-:Y:S01]  /*32a0*/  IMAD.HI.U32 R22, R15.reuse, R17, RZ ;  /* 0x000000110f167227 */ /* 0x040fe200078e00ff */
[----:B------:R0:W-:Y:S02]  /*32b0*/  STL [R1+0x68], R2 ;  /* 0x0000680201007387 */ /* 0x0001e40000100800 */
[----:B------:R-:W-:Y:S01]  /*32c0*/  ISETP.GT.U32.AND P0, PT, R10, R16, PT ;  /* 0x000000100a00720c */ /* 0x000fe20003f04070 */
[----:B------:R-:W-:Y:S01]  /*32d0*/  @!P2 IMAD.IADD R4, R4, 0x1, -R10 ;  /* 0x000000010404a824 */ /* 0x000fe200078e0a0a */
[----:B------:R-:W-:Y:S01]  /*32e0*/  ISETP.GT.U32.AND P2, PT, R10, R9, PT ;  /* 0x000000090a00720c */ /* 0x000fe20003f44070 */
[----:B------:R-:W-:-:S04]  /*32f0*/  IMAD.HI.U32 R7, R15, R5, RZ ;  /* 0x000000050f077227 */ /* 0x000fc800078e00ff */
[----:B------:R-:W-:Y:S02]  /*3300*/  IMAD.MOV R22, RZ, RZ, -R22 ;  /* 0x000000ffff167224 */ /* 0x000fe400078e0a16 */
[----:B0-----:R-:W-:Y:S01]  /*3310*/  IMAD.MOV.U32 R2, RZ, RZ, R6 ;  /* 0x000000ffff027224 */ /* 0x001fe200078e0006 */
[----:B------:R-:W-:Y:S01]  /*3320*/  IABS R6, R8 ;  /* 0x0000000800067213 */ /* 0x000fe20000000000 */
[----:B------:R-:W-:Y:S02]  /*3330*/  IMAD.MOV R23, RZ, RZ, -R7 ;  /* 0x000000ffff177224 */ /* 0x000fe400078e0a07 */
[----:B------:R-:W-:Y:S02]  /*3340*/  @!P4 IMAD.MOV R2, RZ, RZ, -R2 ;  /* 0x000000ffff02c224 */ /* 0x000fe400078e0a02 */
[C---:B------:R-:W-:Y:S02]  /*3350*/  IMAD R7, R10.reuse, R22, R17 ;  /* 0x000000160a077224 */ /* 0x040fe400078e0211 */
[----:B------:R-:W-:Y:S01]  /*3360*/  IMAD R5, R10, R23, R5 ;  /* 0x000000170a057224 */ /* 0x000fe200078e0205 */
[----:B------:R0:W-:Y:S01]  /*3370*/  STL [R1+0x24], R2 ;  /* 0x0000240201007387 */ /* 0x0001e20000100800 */
[----:B------:R-:W-:Y:S01]  /*3380*/  @!P6 IMAD.IADD R14, R14, 0x1, -R10 ;  /* 0x000000010e0ee824 */ /* 0x000fe200078e0a0a */
[----:B------:R-:W-:Y:S01]  /*3390*/  ISETP.GT.U32.AND P6, PT, R10, R4, PT ;  /* 0x000000040a00720c */ /* 0x000fe20003fc4070 */
[----:B------:R-:W-:-:S03]  /*33a0*/  IMAD.HI.U32 R12, R15, R0, RZ ;  /* 0x000000000f0c7227 */ /* 0x000fc600078e00ff */
[C---:B------:R-:W-:Y:S01]  /*33b0*/  ISETP.GT.U32.AND P4, PT, R10.reuse, R14, PT ;  /* 0x0000000e0a00720c */ /* 0x040fe20003f84070 */
[----:B------:R-:W-:Y:S01]  /*33c0*/  @!P2 IMAD.IADD R9, R9, 0x1, -R10 ;  /* 0x000000010909a824 */ /* 0x000fe200078e0a0a */
[C---:B------:R-:W-:Y:S01]  /*33d0*/  ISETP.GT.U32.AND P2, PT, R10.reuse, R5, PT ;  /* 0x000000050a00720c */ /* 0x040fe20003f44070 */
[----:B------:R-:W-:Y:S01]  /*33e0*/  IMAD.MOV R17, RZ, RZ, -R12 ;  /* 0x000000ffff117224 */ /* 0x000fe200078e0a0c */
[----:B------:R-:W-:Y:S01]  /*33f0*/  LOP3.LUT R12, R13, 0x1de, RZ, 0xfc, !PT ;  /* 0x000001de0d0c7812 */ /* 0x000fe200078efcff */
[----:B0-----:R-:W-:Y:S02]  /*3400*/  IMAD.MOV.U32 R2, RZ, RZ, R21 ;  /* 0x000000ffff027224 */ /* 0x001fe400078e0015 */
[C---:B------:R-:W-:Y:S01]  /*3410*/  IMAD R0, R10.reuse, R17, R0 ;  /* 0x000000110a007224 */ /* 0x040fe200078e0200 */
[----:B------:R-:W-:Y:S01]  /*3420*/  IABS R17, R12 ;  /* 0x0000000c00117213 */ /* 0x000fe20000000000 */
[----:B------:R-:W-:Y:S01]  /*3430*/  @!P1 IMAD.MOV R2, RZ, RZ, -R2 ;  /* 0x000000ffff029224 */ /* 0x000fe200078e0a02 */
[----:B------:R-:W-:Y:S01]  /*3440*/  ISETP.GT.U32.AND P1, PT, R10, R7, PT ;  /* 0x000000070a00720c */ /* 0x000fe20003f24070 */
[--C-:B------:R-:W-:Y:S01]  /*3450*/  @!P0 IMAD.IADD R16, R16, 0x1, -R10.reuse ;  /* 0x0000000110108824 */ /* 0x100fe200078e0a0a */
[----:B------:R-:W-:Y:S01]  /*3460*/  ISETP.GE.AND P0, PT, R19, RZ, PT ;  /* 0x000000ff1300720c */ /* 0x000fe20003f06270 */
[--C-:B------:R-:W-:Y:S01]  /*3470*/  @!P6 IMAD.IADD R4, R4, 0x1, -R10.reuse ;  /* 0x000000010404e824 */ /* 0x100fe200078e0a0a */
[----:B------:R-:W-:Y:S01]  /*3480*/  ISETP.GT.U32.AND P6, PT, R10, R0, PT ;  /* 0x000000000a00720c */ /* 0x000fe20003fc4070 */
[----:B------:R-:W-:Y:S01]  /*3490*/  IMAD.MOV.U32 R22, RZ, RZ, R9 ;  /* 0x000000ffff167224 */ /* 0x000fe200078e0009 */
[----:B------:R0:W-:Y:S01]  /*34a0*/  STL [R1+0x3c0], R2 ;  /* 0x0003c00201007387 */ /* 0x0001e20000100800 */
[----:B------:R-:W-:Y:S01]  /*34b0*/  @!P2 IMAD.IADD R5, R5, 0x1, -R10 ;  /* 0x000000010505a824 */ /* 0x000fe200078e0a0a */
[----:B------:R-:W-:Y:S01]  /*34c0*/  ISETP.GE.AND P2, PT, R18, RZ, PT ;  /* 0x000000ff1200720c */ /* 0x000fe20003f46270 */
[----:B------:R-:W-:Y:S01]  /*34d0*/  IMAD.HI.U32 R21, R15, R17, RZ ;  /* 0x000000110f157227 */ /* 0x000fe200078e00ff */
[----:B------:R-:W-:-:S03]  /*34e0*/  LOP3.LUT R9, R13, 0x1da, RZ, 0xfc, !PT ;  /* 0x000001da0d097812 */ /* 0x000fc600078efcff */
[--C-:B------:R-:W-:Y:S01]  /*34f0*/  @!P1 IMAD.IADD R7, R7, 0x1, -R10.reuse ;  /* 0x0000000107079824 */ /* 0x100fe200078e0a0a */
[----:B------:R-:W-:Y:S01]  /*3500*/  ISETP.GE.AND P1, PT, R3, RZ, PT ;  /* 0x000000ff0300720c */ /* 0x000fe20003f26270 */
[----:B------:R-:W-:Y:S01]  /*3510*/  @!P4 IMAD.IADD R14, R14, 0x1, -R10 ;  /* 0x000000010e0ec824 */ /* 0x000fe200078e0a0a */
[----:B------:R-:W-:Y:S01]  /*3520*/  ISETP.GE.AND P4, PT, R20, RZ, PT ;  /* 0x000000ff1400720c */ /* 0x000fe20003f86270 */
[----:B0-----:R-:W-:Y:S02]  /*3530*/  IMAD.MOV.U32 R2, RZ, RZ, R16 ;  /* 0x000000ffff027224 */ /* 0x001fe400078e0010 */
[----:B------:R-:W-:Y:S01]  /*3540*/  @!P5 IMAD.MOV R22, RZ, RZ, -R22 ;  /* 0x000000ffff16d224 */ /* 0x000fe200078e0a16 */
[----:B------:R-:W-:Y:S01]  /*3550*/  ISETP.GT.U32.AND P5, PT, R10, R7, PT ;  /* 0x000000070a00720c */ /* 0x000fe20003fa4070 */
[----:B------:R-:W-:-:S03]  /*3560*/  IMAD.HI.U32 R19, R15, R6, RZ ;  /* 0x000000060f137227 */ /* 0x000fc600078e00ff */
[----:B------:R-:W-:Y:S01]  /*3570*/  STL [R1+0x14], R22 ;  /* 0x0000141601007387 */ /* 0x000fe20000100800 */
[----:B------:R-:W-:Y:S01]  /*3580*/  @!P3 IMAD.MOV R2, RZ, RZ, -R2 ;  /* 0x000000ffff02b224 */ /* 0x000fe200078e0a02 */
[C---:B------:R-:W-:Y:S01]  /*3590*/  ISETP.GT.U32.AND P3, PT, R10.reuse, R5, PT ;  /* 0x000000050a00720c */ /* 0x040fe20003f64070 */
[----:B------:R-:W-:Y:S02]  /*35a0*/  IMAD.MOV R21, RZ, RZ, -R21 ;  /* 0x000000ffff157224 */ /* 0x000fe400078e0a15 */
[----:B------:R-:W-:Y:S01]  /*35b0*/  IMAD.MOV R19, RZ, RZ, -R19 ;  /* 0x000000ffff137224 */ /* 0x000fe200078e0a13 */
[----:B------:R0:W-:Y:S01]  /*35c0*/  STL [R1+0x10], R2 ;  /* 0x0000100201007387 */ /* 0x0001e20000100800 */
[----:B------:R-:W-:Y:S01]  /*35d0*/  IMAD.MOV.U32 R16, RZ, RZ, R4 ;  /* 0x000000ffff107224 */ /* 0x000fe200078e0004 */
[----:B------:R-:W-:Y:S01]  /*35e0*/  LOP3.LUT R4, R13, 0x1d8, RZ, 0xfc, !PT ;  /* 0x000001d80d047812 */ /* 0x000fe200078efcff */
[----:B------:R-:W-:Y:S02]  /*35f0*/  IMAD R3, R10, R21, R17 ;  /* 0x000000150a037224 */ /* 0x000fe400078e0211 */
[----:B------:R-:W-:-:S02]  /*3600*/  @!P6 IMAD.IADD R0, R0, 0x1, -R10 ;  /* 0x000000010000e824 */ /* 0x000fc400078e0a0a */
[C---:B------:R-:W-:Y:S02]  /*3610*/  IMAD R6, R10.reuse, R19, R6 ;  /* 0x000000130a067224 */ /* 0x040fe400078e0206 */
[----:B------:R-:W-:Y:S01]  /*3620*/  @!P0 IMAD.MOV R16, RZ, RZ, -R16 ;  /* 0x000000ffff108224 */ /* 0x000fe200078e0a10 */
[C---:B------:R-:W-:Y:S01]  /*3630*/  ISETP.GT.U32.AND P6, PT, R10.reuse, R0, PT ;  /* 0x000000000a00720c */ /* 0x040fe20003fc4070 */
[----:B0-----:R-:W-:Y:S01]  /*3640*/  IMAD.MOV.U32 R2, RZ, RZ, R14 ;  /* 0x000000ffff027224 */ /* 0x001fe200078e000e */
[C---:B------:R-:W-:Y:S01]  /*3650*/  ISETP.GT.U32.AND P0, PT, R10.reuse, R3, PT ;  /* 0x000000030a00720c */ /* 0x040fe20003f04070 */
[----:B------:R-:W-:Y:S01]  /*3660*/  @!P5 IMAD.IADD R7, R7, 0x1, -R10 ;  /* 0x000000010707d824 */ /* 0x000fe200078e0a0a */
[----:B------:R-:W-:Y:S01]  /*3670*/  ISETP.GT.U32.AND P5, PT, R10, R6, PT ;  /* 0x000000060a00720c */ /* 0x000fe20003fa4070 */
[----:B------:R-:W-:Y:S01]  /*3680*/  @!P4 IMAD.MOV R2, RZ, RZ, -R2 ;  /* 0x000000ffff02c224 */ /* 0x000fe200078e0a02 */
[----:B------:R0:W-:Y:S01]  /*3690*/  STL [R1+0x350], R16 ;  /* 0x0003501001007387 */ /* 0x0001e20000100800 */
[----:B------:R-:W-:Y:S01]  /*36a0*/  @!P3 IMAD.IADD R5, R5, 0x1, -R10 ;  /* 0x000000010505b824 */ /* 0x000fe200078e0a0a */
[----:B------:R-:W-:Y:S01]  /*36b0*/  ISETP.GE.AND P4, PT, R11, RZ, PT ;  /* 0x000000ff0b00720c */ /* 0x000fe20003f86270 */
[----:B------:R-:W-:Y:S01]  /*36c0*/  IMAD.MOV.U32 R14, RZ, RZ, R7 ;  /* 0x000000ffff0e7224 */ /* 0x000fe200078e0007 */
[----:B------:R1:W-:Y:S01]  /*36d0*/  STL [R1+0x35c], R2 ;  /* 0x00035c0201007387 */ /* 0x0003e20000100800 */
[----:B------:R-:W-:-:S02]  /*36e0*/  ISETP.GE.AND P3, PT, R12, RZ, PT ;  /* 0x000000ff0c00720c */ /* 0x000fc40003f66270 */
[----:B------:R-:W-:Y:S01]  /*36f0*/  @!P1 IMAD.MOV R14, RZ, RZ, -R14 ;  /* 0x000000ffff0e9224 */ /* 0x000fe200078e0a0e */
[----:B------:R-:W-:Y:S01]  /*3700*/  IABS R11, R4 ;  /* 0x00000004000b7213 */ /* 0x000fe20000000000 */
[--C-:B------:R-:W-:Y:S01]  /*3710*/  @!P6 IMAD.IADD R0, R0, 0x1, -R10.reuse ;  /* 0x000000010000e824 */ /* 0x100fe200078e0a0a */
[----:B0-----:R-:W-:Y:S01]  /*3720*/  IABS R16, R9 ;  /* 0x0000000900107213 */ /* 0x001fe20000000000 */
[--C-:B------:R-:W-:Y:S01]  /*3730*/  @!P0 IMAD.IADD R3, R3, 0x1, -R10.reuse ;  /* 0x0000000103038824 */ /* 0x100fe200078e0a0a */
[----:B------:R0:W-:Y:S01]  /*3740*/  STL [R1+0x3a4], R14 ;  /* 0x0003a40e01007387 */ /* 0x0001e20000100800 */
[----:B------:R-:W-:Y:S01]  /*3750*/  @!P5 IMAD.IADD R6, R6, 0x1, -R10 ;  /* 0x000000010606d824 */ /* 0x000fe200078e0a0a */
[----:B------:R-:W-:Y:S01]  /*3760*/  ISETP.GE.AND P6, PT, R8, RZ, PT ;  /* 0x000000ff0800720c */ /* 0x000fe20003fc6270 */
[----:B-1----:R-:W-:Y:S01]  /*3770*/  IMAD.MOV.U32 R2, RZ, RZ, R5 ;  /* 0x000000ffff027224 */ /* 0x002fe200078e0005 */
[C---:B------:R-:W-:Y:S01]  /*3780*/  ISETP.GT.U32.AND P1, PT, R10.reuse, R3, PT ;  /* 0x000000030a00720c */ /* 0x040fe20003f24070 */
[----:B------:R-:W-:Y:S01]  /*3790*/  IMAD.HI.U32 R12, R15, R16, RZ ;  /* 0x000000100f0c7227 */ /* 0x000fe200078e00ff */
[----:B------:R-:W-:-:S02]  /*37a0*/  ISETP.GT.U32.AND P5, PT, R10, R6, PT ;  /* 0x000000060a00720c */ /* 0x000fc40003fa4070 */
[----:B------:R-:W-:Y:S01]  /*37b0*/  ISETP.GE.AND P0, PT, R9, RZ, PT ;  /* 0x000000ff0900720c */ /* 0x000fe20003f06270 */
[----:B------:R-:W-:Y:S01]  /*37c0*/  @!P2 IMAD.MOV R2, RZ, RZ, -R2 ;  /* 0x000000ffff02a224 */ /* 0x000fe200078e0a02 */
[----:B0-----:R-:W-:Y:S01]  /*37d0*/  LOP3.LUT R14, R13, 0x1d6, RZ, 0xfc, !PT ;  /* 0x000001d60d0e7812 */ /* 0x001fe200078efcff */
[----:B------:R-:W-:Y:S01]  /*37e0*/  IMAD.MOV R12, RZ, RZ, -R12 ;  /* 0x000000ffff0c7224 */ /* 0x000fe200078e0a0c */
[----:B------:R-:W-:Y:S01]  /*37f0*/  ISETP.GE.AND P2, PT, R4, RZ, PT ;  /* 0x000000ff0400720c */ /* 0x000fe20003f46270 */
[----:B------:R-:W-:Y:S01]  /*3800*/  IMAD.HI.U32 R8, R15, R11, RZ ;  /* 0x0000000b0f087227 */ /* 0x000fe200078e00ff */
[----:B------:R0:W-:Y:S01]  /*3810*/  STL [R1+0x3a8], R2 ;  /* 0x0003a80201007387 */ /* 0x0001e20000100800 */
[----:B------:R-:W-:Y:S02]  /*3820*/  LOP3.LUT R4, R13, 0x1d2, RZ, 0xfc, !PT ;  /* 0x000001d20d047812 */ /* 0x000fe400078efcff */
[----:B------:R-:W-:Y:S02]  /*3830*/  IMAD R16, R10, R12, R16 ;  /* 0x0000000c0a107224 */ /* 0x000fe400078e0210 */
[----:B------:R-:W-:Y:S01]  /*3840*/  IMAD.MOV R8, RZ, RZ, -R8 ;  /* 0x000000ffff087224 */ /* 0x000fe200078e0a08 */
[----:B------:R-:W-:Y:S01]  /*3850*/  IABS R7, R4 ;  /* 0x0000000400077213 */ /* 0x000fe20000000000 */
[----:B------:R-:W-:Y:S01]  /*3860*/  @!P1 IMAD.IADD R3, R3, 0x1, -R10 ;  /* 0x0000000103039824 */ /* 0x000fe200078e0a0a */
[----:B------:R-:W-:Y:S01]  /*3870*/  ISETP.GE.AND P1, PT, R14, RZ, PT ;  /* 0x000000ff0e00720c */ /* 0x000fe20003f26270 */
[----:B------:R-:W-:Y:S01]  /*3880*/  IMAD R11, R10, R8, R11 ;  /* 0x000000080a0b7224 */ /* 0x000fe200078e020b */
[----:B------:R-:W-:Y:S01]  /*3890*/  IABS R14, R14 ;  /* 0x0000000e000e7213 */ /* 0x000fe20000000000 */
[----:B0-----:R-:W-:Y:S01]  /*38a0*/  IMAD.MOV.U32 R2, RZ, RZ, R0 ;  /* 0x000000ffff027224 */ /* 0x001fe200078e0000 */
[----:B------:R-:W-:Y:S01]  /*38b0*/  LOP3.LUT R0, R13, 0x1d4, RZ, 0xfc, !PT ;  /* 0x000001d40d007812 */ /* 0x000fe200078efcff */
[----:B------:R-:W-:Y:S01]  /*38c0*/  @!P5 IMAD.IADD R6, R6, 0x1, -R10 ;  /* 0x000000010606d824 */ /* 0x000fe200078e0a0a */
[C---:B------:R-:W-:Y:S01]  /*38d0*/  ISETP.GT.U32.AND P5, PT, R10.reuse, R11, PT ;  /* 0x0000000b0a00720c */ /* 0x040fe20003fa4070 */
[----:B------:R-:W-:Y:S01]  /*38e0*/  @!P4 IMAD.MOV R2, RZ, RZ, -R2 ;  /* 0x000000ffff02c224 */ /* 0x000fe200078e0a02 */
[----:B------:R-:W-:Y:S01]  /*38f0*/  ISETP.GT.U32.AND P4, PT, R10, R16, PT ;  /* 0x000000100a00720c */ /* 0x000fe20003f84070 */
[----:B------:R-:W-:Y:S01]  /*3900*/  IMAD.HI.U32 R5, R15, R14, RZ ;  /* 0x0000000e0f057227 */ /* 0x000fe200078e00ff */
[----:B------:R-:W-:-:S02]  /*3910*/  IABS R9, R0 ;  /* 0x0000000000097213 */ /* 0x000fc40000000000 */
[----:B------:R0:W-:Y:S01]  /*3920*/  STL [R1+0x3b0], R2 ;  /* 0x0003b00201007387 */ /* 0x0001e20000100800 */
[----:B------:R-:W-:Y:S01]  /*3930*/  IMAD.MOV R5, RZ, RZ, -R5 ;  /* 0x000000ffff057224 */ /* 0x000fe200078e0a05 */
[----:B------:R-:W-:-:S03]  /*3940*/  LOP3.LUT R8, R13, 0x1ce, RZ, 0xfc, !PT ;  /* 0x000001ce0d087812 */ /* 0x000fc600078efcff */
[----:B------:R-:W-:Y:S01]  /*3950*/  IMAD R14, R10, R5, R14 ;  /* 0x000000050a0e7224 */ /* 0x000fe200078e020e */
[----:B------:R-:W-:Y:S01]  /*3960*/  IABS R17, R8 ;  /* 0x0000000800117213 */ /* 0x000fe20000000000 */
[--C-:B------:R-:W-:Y:S02]  /*3970*/  @!P5 IMAD.IADD R11, R11, 0x1, -R10.reuse ;  /* 0x000000010b0bd824 */ /* 0x100fe400078e0a0a */
[----:B------:R-:W-:Y:S01]  /*3980*/  @!P4 IMAD.IADD R16, R16, 0x1, -R10 ;  /* 0x000000011010c824 */ /* 0x000fe200078e0a0a */
[----:B------:R-:W-:Y:S01]  /*3990*/  ISETP.GE.AND P4, PT, R0, RZ, PT ;  /* 0x000000ff0000720c */ /* 0x000fe20003f86270 */
[----:B0-----:R-:W-:Y:S01]  /*39a0*/  IMAD.MOV.U32 R2, RZ, RZ, R3 ;  /* 0x000000ffff027224 */ /* 0x001fe200078e0003 */
[----:B------:R-:W-:Y:S01]  /*39b0*/  ISETP.GT.U32.AND P5, PT, R10, R11, PT ;  /* 0x0000000b0a00720c */ /* 0x000fe20003fa4070 */
[----:B------:R-:W-:-:S04]  /*39c0*/  IMAD.HI.U32 R0, R15, R7, RZ ;  /* 0x000000070f007227 */ /* 0x000fc800078e00ff */
[----:B------:R-:W-:Y:S01]  /*39d0*/  @!P3 IMAD.MOV R2, RZ, RZ, -R2 ;  /* 0x000000ffff02b224 */ /* 0x000fe200078e0a02 */
[----:B------:R-:W-:Y:S01]  /*39e0*/  ISETP.GT.U32.AND P3, PT, R10, R16, PT ;  /* 0x000000100a00720c */ /* 0x000fe20003f64070 */
[----:B------:R-:W-:-:S03]  /*39f0*/  IMAD.HI.U32 R3, R15, R9, RZ ;  /* 0x000000090f037227 */ /* 0x000fc600078e00ff */
[----:B------:R0:W-:Y:S01]  /*3a00*/  STL [R1+0x3bc], R2 ;  /* 0x0003bc0201007387 */ /* 0x0001e20000100800 */
[----:B------:R-:W-:Y:S02]  /*3a10*/  IMAD.MOV R3, RZ, RZ, -R3 ;  /* 0x000000ffff037224 */ /* 0x000fe400078e0a03 */
[----:B------:R-:W-:Y:S02]  /*3a20*/  @!P5 IMAD.IADD R11, R11, 0x1, -R10 ;  /* 0x000000010b0bd824 */ /* 0x000fe400078e0a0a */
[----:B------:R-:W-:Y:S01]  /*3a30*/  IMAD R9, R10, R3, R9 ;  /* 0x000000030a097224 */ /* 0x000fe200078e0209 */
[----:B------:R-:W-:-:S03]  /*3a40*/  LOP3.LUT R3, R13, 0x1ca, RZ, 0xfc, !PT ;  /* 0x000001ca0d037812 */ /* 0x000fc600078efcff */
[----:B------:R-:W-:Y:S01]  /*3a50*/  @!P3 IMAD.IADD R16, R16, 0x1, -R10 ;  /* 0x000000011010b824 */ /* 0x000fe200078e0a0a */
[C---:B------:R-:W-:Y:S01]  /*3a60*/  ISETP.GT.U32.AND P3, PT, R10.reuse, R14, PT ;  /* 0x0000000e0a00720c */ /* 0x040fe20003f64070 */
[----:B0-----:R-:W-:Y:S01]  /*3a70*/  IMAD.MOV.U32 R2, RZ, RZ, R6 ;  /* 0x000000ffff027224 */ /* 0x001fe200078e0006 */
[----:B------:R-:W-:Y:S02]  /*3a80*/  ISETP.GT.U32.AND P5, PT, R10, R9, PT ;  /* 0x000000090a00720c */ /* 0x000fe40003fa4070 */
[C---:B------:R-:W-:Y:S01]  /*3a90*/  LOP3.LUT R6, R13.reuse, 0x1cc, RZ, 0xfc, !PT ;  /* 0x000001cc0d067812 */ /* 0x040fe200078efcff */
[----:B------:R-:W-:Y:S01]  /*3aa0*/  @!P6 IMAD.MOV R2, RZ, RZ, -R2 ;  /* 0x000000ffff02e224 */ /* 0x000fe200078e0a02 */
[----:B------:R-:W-:Y:S01]  /*3ab0*/  ISETP.GE.AND P6, PT, R4, RZ, PT ;  /* 0x000000ff0400720c */ /* 0x000fe20003fc6270 */
[----:B------:R-:W-:Y:S01]  /*3ac0*/  IMAD.MOV R4, RZ, RZ, -R0 ;  /* 0x000000ffff047224 */ /* 0x000fe200078e0a00 */
[----:B------:R-:W-:Y:S02]  /*3ad0*/  LOP3.LUT R0, R13, 0x1d0, RZ, 0xfc, !PT ;  /* 0x000001d00d007812 */ /* 0x000fe400078efcff */
[----:B------:R0:W-:Y:S01]  /*3ae0*/  STL [R1+0x3b8], R2 ;  /* 0x0003b80201007387 */ /* 0x0001e20000100800 */
[----:B------:R-:W-:Y:S01]  /*3af0*/  IMAD R7, R10, R4, R7 ;  /* 0x000000040a077224 */ /* 0x000fe200078e0207 */
[----:B------:R-:W-:Y:S01]  /*3b00*/  IABS R5, R0 ;  /* 0x0000000000057213 */ /* 0x000fe20000000000 */
[--C-:B------:R-:W-:Y:S01]  /*3b10*/  @!P3 IMAD.IADD R14, R14, 0x1, -R10.reuse ;  /* 0x000000010e0eb824 */ /* 0x100fe200078e0a0a */
[----:B------:R-:W-:Y:S01]  /*3b20*/  IABS R12, R6 ;  /* 0x00000006000c7213 */ /* 0x000fe20000000000 */
[----:B------:R-:W-:Y:S01]  /*3b30*/  @!P5 IMAD.IADD R9, R9, 0x1, -R10 ;  /* 0x000000010909d824 */ /* 0x000fe200078e0a0a */
[----:B------:R-:W-:-:S02]  /*3b40*/  IABS R4, R3 ;  /* 0x0000000300047213 */ /* 0x000fc40000000000 */
[C---:B------:R-:W-:Y:S01]  /*3b50*/  ISETP.GT.U32.AND P3, PT, R10.reuse, R14, PT ;  /* 0x0000000e0a00720c */ /* 0x040fe20003f64070 */
[----:B0-----:R-:W-:Y:S01]  /*3b60*/  IMAD.MOV.U32 R2, RZ, RZ, R16 ;  /* 0x000000ffff027224 */ /* 0x001fe200078e0010 */
[C---:B------:R-:W-:Y:S01]  /*3b70*/  ISETP.GT.U32.AND P5, PT, R10.reuse, R9, PT ;  /* 0x000000090a00720c */ /* 0x040fe20003fa4070 */
[----:B------:R-:W-:Y:S02]  /*3b80*/  IMAD.MOV.U32 R16, RZ, RZ, R17 ;  /* 0x000000ffff107224 */ /* 0x000fe400078e0011 */
[----:B------:R-:W-:Y:S01]  /*3b90*/  @!P0 IMAD.MOV R2, RZ, RZ, -R2 ;  /* 0x000000ffff028224 */ /* 0x000fe200078e0a02 */
[----:B------:R-:W-:Y:S01]  /*3ba0*/  ISETP.GT.U32.AND P0, PT, R10, R7, PT ;  /* 0x000000070a00720c */ /* 0x000fe20003f04070 */
[----:B------:R-:W-:-:S03]  /*3bb0*/  IMAD.HI.U32 R17, R15, R5, RZ ;  /* 0x000000050f117227 */ /* 0x000fc600078e00ff */
[----:B------:R0:W-:Y:S01]  /*3bc0*/  STL [R1+0x3b4], R2 ;  /* 0x0003b40201007387 */ /* 0x0001e20000100800 */
[----:B------:R-:W-:Y:S02]  /*3bd0*/  IMAD.MOV R17, RZ, RZ, -R17 ;  /* 0x000000ffff117224 */ /* 0x000fe400078e0a11 */
[--C-:B------:R-:W-:Y:S02]  /*3be0*/  @!P3 IMAD.IADD R14, R14, 0x1, -R10.reuse ;  /* 0x000000010e0eb824 */ /* 0x100fe400078e0a0a */
[----:B------:R-:W-:Y:S01]  /*3bf0*/  @!P5 IMAD.IADD R9, R9, 0x1, -R10 ;  /* 0x000000010909d824 */ /* 0x000fe200078e0a0a */
[----:B------:R-:W-:-:S03]  /*3c00*/  ISETP.GE.AND P5, PT, R8, RZ, PT ;  /* 0x000000ff0800720c */ /* 0x000fc60003fa6270 */
[----:B------:R-:W-:Y:S02]  /*3c10*/  @!P0 IMAD.IADD R7, R7, 0x1, -R10 ;  /* 0x0000000107078824 */ /* 0x000fe400078e0a0a */
[----:B0-----:R-:W-:Y:S02]  /*3c20*/  IMAD.MOV.U32 R2, RZ, RZ, R11 ;  /* 0x000000ffff027224 */ /* 0x001fe400078e000b */
[----:B------:R-:W-:Y:S01]  /*3c30*/  IMAD.MOV.U32 R11, RZ, RZ, R12 ;  /* 0x000000ffff0b7224 */ /* 0x000fe200078e000c */
[----:B------:R-:W-:Y:S01]  /*3c40*/  ISETP.GT.U32.AND P0, PT, R10, R7, PT ;  /* 0x000000070a00720c */ /* 0x000fe20003f04070 */
[----:B------:R-:W-:Y:S01]  /*3c50*/  @!P2 IMAD.MOV R2, RZ, RZ, -R2 ;  /* 0x000000ffff02a224 */ /* 0x000fe200078e0a02 */
[----:B------:R-:W-:Y:S01]  /*3c60*/  ISETP.GE.AND P2, PT, R0, RZ, PT ;  /* 0x000000ff0000720c */ /* 0x000fe20003f46270 */
[C---:B------:R-:W-:Y:S02]  /*3c70*/  IMAD R0, R10.reuse, R17, R5 ;  /* 0x000000110a007224 */ /* 0x040fe400078e0205 */
[C---:B------:R-:W-:Y:S01]  /*3c80*/  IMAD.HI.U32 R5, R15.reuse, R11, RZ ;  /* 0x0000000b0f057227 */ /* 0x040fe200078e00ff */
[----:B------:R0:W-:Y:S02]  /*3c90*/  STL [R1+0x3ac], R2 ;  /* 0x0003ac0201007387 */ /* 0x0001e40000100800 */
[----:B------:R-:W-:Y:S01]  /*3ca0*/  ISETP.GT.U32.AND P3, PT, R10, R0, PT ;  /* 0x000000000a00720c */ /* 0x000fe20003f64070 */
[----:B------:R-:W-:-:S04]  /*3cb0*/  IMAD.HI.U32 R17, R15, R16, RZ ;  /* 0x000000100f117227 */ /* 0x000fc800078e00ff */
[----:B------:R-:W-:-:S04]  /*3cc0*/  IMAD.HI.U32 R12, R15, R4, RZ ;  /* 0x000000040f0c7227 */ /* 0x000fc800078e00ff */
[----:B0-----:R-:W-:Y:S02]  /*3cd0*/  IMAD.MOV.U32 R2, RZ, RZ, R14 ;  /* 0x000000ffff027224 */ /* 0x001fe400078e000e */
[----:B------:R-:W-:Y:S02]  /*3ce0*/  IMAD.MOV R5, RZ, RZ, -R5 ;  /* 0x000000ffff057224 */ /* 0x000fe400078e0a05 */
[----:B------:R-:W-:Y:S02]  /*3cf0*/  @!P1 IMAD.MOV R2, RZ, RZ, -R2 ;  /* 0x000000ffff029224 */ /* 0x000fe400078e0a02 */
[----:B------:R-:W-:Y:S02]  /*3d00*/  IMAD.MOV R17, RZ, RZ, -R17 ;  /* 0x000000ffff117224 */ /* 0x000fe400078e0a11 */
[----:B------:R-:W-:Y:S01]  /*3d10*/  IMAD.MOV R12, RZ, RZ, -R12 ;  /* 0x000000ffff0c7224 */ /* 0x000fe200078e0a0c */
[----:B------:R0:W-:Y:S01]  /*3d20*/  STL [R1+0x390], R2 ;  /* 0x0003900201007387 */ /* 0x0001e20000100800 */
[----:B------:R-:W-:Y:S01]  /*3d30*/  IMAD R11, R10, R5, R11 ;  /* 0x000000050a0b7224 */ /* 0x000fe200078e020b */
[----:B------:R-:W-:Y:S01]  /*3d40*/  LOP3.LUT R5, R13, 0x1c8, RZ, 0xfc, !PT ;  /* 0x000001c80d057812 */ /* 0x000fe200078efcff */
[----:B------:R-:W-:-:S02]  /*3d50*/  @!P0 IMAD.IADD R7, R7, 0x1, -R10 ;  /* 0x0000000107078824 */ /* 0x000fc400078e0a0a */
[C---:B------:R-:W-:Y:S01]  /*3d60*/  IMAD R8, R10.reuse, R17, R16 ;  /* 0x000000110a087224 */ /* 0x040fe200078e0210 */
[C---:B------:R-:W-:Y:S01]  /*3d70*/  ISETP.GT.U32.AND P0, PT, R10.reuse, R11, PT ;  /* 0x0000000b0a00720c */ /* 0x040fe20003f04070 */
[----:B------:R-:W-:Y:S01]  /*3d80*/  IMAD R4, R10, R12, R4 ;  /* 0x0000000c0a047224 */ /* 0x000fe200078e0204 */
[----:B------:R-:W-:Y:S01]  /*3d90*/  IABS R12, R5 ;  /* 0x00000005000c7213 */ /* 0x000fe20000000000 */
[----:B------:R-:W-:Y:S01]  /*3da0*/  @!P3 IMAD.IADD R0, R0, 0x1, -R10 ;  /* 0x000000010000b824 */ /* 0x000fe200078e0a0a */
[C---:B------:R-:W-:Y:S01]  /*3db0*/  ISETP.GT.U32.AND P1, PT, R10.reuse, R8, PT ;  /* 0x000000080a00720c */ /* 0x040fe20003f24070 */
[----:B0-----:R-:W-:Y:S01]  /*3dc0*/  IMAD.MOV.U32 R2, RZ, RZ, R7 ;  /* 0x000000ffff027224 */ /* 0x001fe200078e0007 */
[----:B------:R-:W-:Y:S01]  /*3dd0*/  LOP3.LUT R7, R13, 0x1c6, RZ, 0xfc, !PT ;  /* 0x000001c60d077812 */ /* 0x000fe200078efcff */
[----:B------:R-:W-:Y:S01]  /*3de0*/  IMAD.MOV.U32 R14, RZ, RZ, R9 ;  /* 0x000000ffff0e7224 */ /* 0x000fe200078e0009 */
[C---:B------:R-:W-:Y:S01]  /*3df0*/  ISETP.GT.U32.AND P3, PT, R10.reuse, R0, PT ;  /* 0x000000000a00720c */ /* 0x040fe20003f64070 */
[----:B------:R-:W-:Y:S01]  /*3e00*/  @!P6 IMAD.MOV R2, RZ, RZ, -R2 ;  /* 0x000000ffff02e224 */ /* 0x000fe200078e0a02 */
[----:B------:R-:W-:Y:S01]  /*3e10*/  ISETP.GT.U32.AND P6, PT, R10, R4, PT ;  /* 0x000000040a00720c */ /* 0x000fe20003fc4070 */
[----:B------:R-:W-:Y:S01]  /*3e20*/  IMAD.MOV.U32 R9, RZ, RZ, R12 ;  /* 0x000000ffff097224 */ /* 0x000fe200078e000c */
[----:B------:R-:W-:Y:S01]  /*3e30*/  IABS R12, R7 ;  /* 0x00000007000c7213 */ /* 0x000fe20000000000 */
[----:B------:R-:W-:Y:S01]  /*3e40*/  @!P4 IMAD.MOV R14, RZ, RZ, -R14 ;  /* 0x000000ffff0ec224 */ /* 0x000fe200078e0a0e */
[----:B------:R-:W-:Y:S01]  /*3e50*/  ISETP.GE.AND P4, PT, R6, RZ, PT ;  /* 0x000000ff0600720c */ /* 0x000fe20003f86270 */
[----:B------:R-:W-:-:S03]  /*3e60*/  IMAD.HI.U32 R6, R15, R9, RZ ;  /* 0x000000090f067227 */ /* 0x000fc600078e00ff */
[----:B------:R-:W-:Y:S01]  /*3e70*/  STL [R1+0x398], R14 ;  /* 0x0003980e01007387 */ /* 0x000fe20000100800 */
[----:B------:R-:W-:Y:S02]  /*3e80*/  @!P0 IMAD.IADD R11, R11, 0x1, -R10 ;  /* 0x000000010b0b8824 */ /* 0x000fe400078e0a0a */
[----:B------:R-:W-:Y:S01]  /*3e90*/  IMAD.MOV R6, RZ, RZ, -R6 ;  /* 0x000000ffff067224 */ /* 0x000fe200078e0a06 */
[----:B------:R0:W-:Y:S01]  /*3ea0*/  STL [R1+0x39c], R2 ;  /* 0x00039c0201007387 */ /* 0x0001e20000100800 */
[--C-:B------:R-:W-:Y:S01]  /*3eb0*/  @!P1 IMAD.IADD R8, R8, 0x1, -R10.reuse ;  /* 0x0000000108089824 */ /* 0x100fe200078e0a0a */
[----:B------:R-:W-:Y:S01]  /*3ec0*/  ISETP.GE.AND P1, PT, R5, RZ, PT ;  /* 0x000000ff0500720c */ /* 0x000fe20003f26270 */
[--C-:B------:R-:W-:Y:S01]  /*3ed0*/  @!P6 IMAD.IADD R4, R4, 0x1, -R10.reuse ;  /* 0x000000010404e824 */ /* 0x100fe200078e0a0a */
[----:B------:R-:W-:Y:S01]  /*3ee0*/  ISETP.GT.U32.AND P6, PT, R10, R11, PT ;  /* 0x0000000b0a00720c */ /* 0x000fe20003fc4070 */
[----:B------:R-:W-:Y:S01]  /*3ef0*/  @!P3 IMAD.IADD R0, R0, 0x1, -R10 ;  /* 0x000000010000b824 */ /* 0x000fe200078e0a0a */
[C---:B------:R-:W-:Y:S01]  /*3f00*/  ISETP.GT.U32.AND P0, PT, R10.reuse, R8, PT ;  /* 0x000000080a00720c */ /* 0x040fe20003f04070 */
[----:B------:R-:W-:Y:S01]  /*3f10*/  IMAD R9, R10, R6, R9 ;  /* 0x000000060a097224 */ /* 0x000fe200078e0209 */
[----:B------:R-:W-:Y:S01]  /*3f20*/  ISETP.GE.AND P3, PT, R3, RZ, PT ;  /* 0x000000ff0300720c */ /* 0x000fe20003f66270 */
[----:B------:R-:W-:Y:S01]  /*3f30*/  IMAD.HI.U32 R6, R15, R12, RZ ;  /* 0x0000000c0f067227 */ /* 0x000fe200078e00ff */
[----:B------:R-:W-:-:S02]  /*3f40*/  LOP3.LUT R5, R13, 0x1c0, RZ, 0xfc, !PT ;  /* 0x000001c00d057812 */ /* 0x000fc400078efcff */
[C---:B------:R-:W-:Y:S01]  /*3f50*/  LOP3.LUT R3, R13.reuse, 0x1c4, RZ, 0xfc, !PT ;  /* 0x000001c40d037812 */ /* 0x040fe200078efcff */
[----:B0-----:R-:W-:Y:S01]  /*3f60*/  IMAD.MOV.U32 R2, RZ, RZ, R0 ;  /* 0x000000ffff027224 */ /* 0x001fe200078e0000 */
[----:B------:R-:W-:Y:S01]  /*3f70*/  IABS R16, R5 ;  /* 0x0000000500107213 */ /* 0x000fe20000000000 */
[----:B------:R-:W-:Y:S01]  /*3f80*/  IMAD.MOV R6, RZ, RZ, -R6 ;  /* 0x000000ffff067224 */ /* 0x000fe200078e0a06 */
[----:B------:R-:W-:Y:S01]  /*3f90*/  LOP3.LUT R0, R13, 0x1c2, RZ, 0xfc, !PT ;  /* 0x000001c20d007812 */ /* 0x000fe200078efcff */
[----:B------:R-:W-:Y:S01]  /*3fa0*/  @!P2 IMAD.MOV R2, RZ, RZ, -R2 ;  /* 0x000000ffff02a224 */ /* 0x000fe200078e0a02 */
[C---:B------:R-:W-:Y:S01]  /*3fb0*/  ISETP.GT.U32.AND P2, PT, R10.reuse, R4, PT ;  /* 0x000000040a00720c */ /* 0x040fe20003f44070 */
[----:B------:R-:W-:Y:S01]  /*3fc0*/  IMAD R12, R10, R6, R12 ;  /* 0x000000060a0c7224 */ /* 0x000fe200078e020c */
[----:B------:R-:W-:Y:S01]  /*3fd0*/  IABS R14, R3 ;  /* 0x00000003000e7213 */ /* 0x000fe20000000000 */
[--C-:B------:R-:W-:Y:S01]  /*3fe0*/  @!P6 IMAD.IADD R11, R11, 0x1, -R10.reuse ;  /* 0x000000010b0be824 */ /* 0x100fe200078e0a0a */
[----:B------:R-:W-:Y:S01]  /*3ff0*/  IABS R6, R0 ;  /* 0x0000000000067213 */ /* 0x000fe20000000000 */
[----:B------:R-:W-:Y:S01]  /*4000*/  @!P0 IMAD.IADD R8, R8, 0x1, -R10 ;  /* 0x0000000108088824 */ /* 0x000fe200078e0a0a */
[C---:B------:R-:W-:Y:S01]  /*4010*/  ISETP.GT.U32.AND P6, PT, R10.reuse, R12, PT ;  /* 0x0000000c0a00720c */ /* 0x040fe20003fc4070 */
[----:B------:R0:W-:Y:S01]  /*4020*/  STL [R1+0x3a0], R2 ;  /* 0x0003a00201007387 */ /* 0x0001e20000100800 */
[----:B------:R-:W-:Y:S01]  /*4030*/  ISETP.GT.U32.AND P0, PT, R10, R9, PT ;  /* 0x000000090a00720c */ /* 0x000fe20003f04070 */
[----:B------:R-:W-:-:S04]  /*4040*/  IMAD.HI.U32 R17, R15, R6, RZ ;  /* 0x000000060f117227 */ /* 0x000fc800078e00ff */
[----:B------:R-:W-:Y:S01]  /*4050*/  @!P2 IMAD.IADD R4, R4, 0x1, -R10 ;  /* 0x000000010404a824 */ /* 0x000fe200078e0a0a */
[----:B------:R-:W-:Y:S01]  /*4060*/  ISETP.GE.AND P2, PT, R7, RZ, PT ;  /* 0x000000ff0700720c */ /* 0x000fe20003f46270 */
[----:B------:R-:W-:Y:S02]  /*4070*/  IMAD.MOV.U32 R7, RZ, RZ, R16 ;  /* 0x000000ffff077224 */ /* 0x000fe400078e0010 */
[----:B------:R-:W-:-:S04]  /*4080*/  IMAD.HI.U32 R16, R15, R14, RZ ;  /* 0x0000000e0f107227 */ /* 0x000fc800078e00ff */
[----:B0-----:R-:W-:Y:S02]  /*4090*/  IMAD.MOV.U32 R2, RZ, RZ, R8 ;  /* 0x000000ffff027224 */ /* 0x001fe400078e0008 */
[----:B------:R-:W-:Y:S02]  /*40a0*/  @!P6 IMAD.IADD R12, R12, 0x1, -R10 ;  /* 0x000000010c0ce824 */ /* 0x000fe400078e0a0a */
[----:B------:R-:W-:Y:S02]  /*40b0*/  IMAD.MOV R16, RZ, RZ, -R16 ;  /* 0x000000ffff107224 */ /* 0x000fe400078e0a10 */
[----:B------:R-:W-:Y:S01]  /*40c0*/  @!P0 IMAD.IADD R9, R9, 0x1, -R10 ;  /* 0x0000000109098824 */ /* 0x000fe200078e0a0a */
[----:B------:R-:W-:Y:S01]  /*40d0*/  ISETP.GE.AND P0, PT, R3, RZ, PT ;  /* 0x000000ff0300720c */ /* 0x000fe20003f06270 */
[----:B------:R-:W-:Y:S01]  /*40e0*/  @!P5 IMAD.MOV R2, RZ, RZ, -R2 ;  /* 0x000000ffff02d224 */ /* 0x000fe200078e0a02 */
[C---:B------:R-:W-:Y:S01]  /*40f0*/  ISETP.GT.U32.AND P6, PT, R10.reuse, R12, PT ;  /* 0x0000000c0a00720c */ /* 0x040fe20003fc4070 */
[----:B------:R-:W-:Y:S01]  /*4100*/  IMAD.HI.U32 R3, R15, R7, RZ ;  /* 0x000000070f037227 */ /* 0x000fe200078e00ff */
[----:B------:R-:W-:-:S02]  /*4110*/  ISETP.GT.U32.AND P5, PT, R10, R9, PT ;  /* 0x000000090a00720c */ /* 0x000fc40003fa4070 */
[----:B------:R0:W-:Y:S01]  /*4120*/  STL [R1+0x394], R2 ;  /* 0x0003940201007387 */ /* 0x0001e20000100800 */
[----:B------:R-:W-:Y:S02]  /*4130*/  IMAD.MOV R8, RZ, RZ, -R17 ;  /* 0x000000ffff087224 */ /* 0x000fe400078e0a11 */
[C---:B------:R-:W-:Y:S01]  /*4140*/  IMAD R14, R10.reuse, R16, R14 ;  /* 0x000000100a0e7224 */ /* 0x040fe200078e020e */
[C---:B------:R-:W-:Y:S01]  /*4150*/  LOP3.LUT R16, R13.reuse, 0x1be, RZ, 0xfc, !PT ;  /* 0x000001be0d107812 */ /* 0x040fe200078efcff */
[----:B------:R-:W-:Y:S02]  /*4160*/  IMAD.MOV R3, RZ, RZ, -R3 ;  /* 0x000000ffff037224 */ /* 0x000fe400078e0a03 */
[C---:B------:R-:W-:Y:S01]  /*4170*/  IMAD R6, R10.reuse, R8, R6 ;  /* 0x000000080a067224 */ /* 0x040fe200078e0206 */
[----:B------:R-:W-:Y:S01]  /*4180*/  LOP3.LUT R8, R13, 0x1ba, RZ, 0xfc, !PT ;  /* 0x000001ba0d087812 */ /* 0x000fe200078efcff */
[----:B------:R-:W-:Y:S01]  /*4190*/  @!P4 IMAD.MOV R11, RZ, RZ, -R11 ;  /* 0x000000ffff0bc224 */ /* 0x000fe200078e0a0b */
[C---:B------:R-:W-:Y:S01]  /*41a0*/  ISETP.GT.U32.AND P4, PT, R10.reuse, R14, PT ;  /* 0x0000000e0a00720c */ /* 0x040fe20003f84070 */
[----:B0-----:R-:W-:Y:S01]  /*41b0*/  IMAD.MOV.U32 R2, RZ, RZ, R4 ;  /* 0x000000ffff027224 */ /* 0x001fe200078e0004 */
[----:B------:R-:W-:Y:S01]  /*41c0*/  IABS R18, R8 ;  /* 0x0000000800127213 */ /* 0x000fe20000000000 */
[C---:B------:R-:W-:Y:S01]  /*41d0*/  IMAD R7, R10.reuse, R3, R7 ;  /* 0x000000030a077224 */ /* 0x040fe200078e0207 */
[----:B------:R-:W-:Y:S01]  /*41e0*/  IABS R3, R16 ;  /* 0x0000001000037213 */ /* 0x000fe20000000000 */
[----:B------:R-:W-:Y:S01]  /*41f0*/  @!P3 IMAD.MOV R2, RZ, RZ, -R2 ;  /* 0x000000ffff02b224 */ /* 0x000fe200078e0a02 */
[----:B------:R-:W-:Y:S01]  /*4200*/  ISETP.GT.U32.AND P3, PT, R10, R6, PT ;  /* 0x000000060a00720c */ /* 0x000fe20003f64070 */
[--C-:B------:R-:W-:Y:S01]  /*4210*/  @!P6 IMAD.IADD R12, R12, 0x1, -R10.reuse ;  /* 0x000000010c0ce824 */ /* 0x100fe200078e0a0a */
[----:B------:R-:W-:Y:S01]  /*4220*/  ISETP.GT.U32.AND P6, PT, R10, R7, PT ;  /* 0x000000070a00720c */ /* 0x000fe20003fc4070 */
[--C-:B------:R-:W-:Y:S01]  /*4230*/  @!P5 IMAD.IADD R9, R9, 0x1, -R10.reuse ;  /* 0x000000010909d824 */ /* 0x100fe200078e0a0a */
[----:B------:R-:W-:Y:S01]  /*4240*/  ISETP.GE.AND P5, PT, R0, RZ, PT ;  /* 0x000000ff0000720c */ /* 0x000fe20003fa6270 */
[----:B------:R0:W-:Y:S01]  /*4250*/  STL [R1+0x380], R11 ;  /* 0x0003800b01007387 */ /* 0x0001e20000100800 */
[----:B------:R-:W-:Y:S01]  /*4260*/  LOP3.LUT R0, R13, 0x1bc, RZ, 0xfc, !PT ;  /* 0x000001bc0d007812 */ /* 0x000fe200078efcff */
[--C-:B------:R-:W-:Y:S01]  /*4270*/  @!P4 IMAD.IADD R14, R14, 0x1, -R10.reuse ;  /* 0x000000010e0ec824 */ /* 0x100fe200078e0a0a */
[----:B------:R-:W-:Y:S01]  /*4280*/  ISETP.GE.AND P4, PT, R5, RZ, PT ;  /* 0x000000ff0500720c */ /* 0x000fe20003f86270 */
[----:B------:R-:W-:Y:S01]  /*4290*/  IMAD.HI.U32 R5, R15, R3, RZ ;  /* 0x000000030f057227 */ /* 0x000fe200078e00ff */
[----:B------:R-:W-:Y:S01]  /*42a0*/  IABS R4, R0 ;  /* 0x0000000000047213 */ /* 0x000fe20000000000 */
[----:B------:R1:W-:Y:S02]  /*42b0*/  STL [R1+0x384], R2 ;  /* 0x0003840201007387 */ /* 0x0003e40000100800 */
[--C-:B------:R-:W-:Y:S01]  /*42c0*/  @!P3 IMAD.IADD R6, R6, 0x1, -R10.reuse ;  /* 0x000000010606b824 */ /* 0x100fe200078e0a0a */
[C---:B------:R-:W-:Y:S01]  /*42d0*/  ISETP.GT.U32.AND P3, PT, R10.reuse, R14, PT ;  /* 0x0000000e0a00720c */ /* 0x040fe20003f64070 */
[----:B------:R-:W-:Y:S01]  /*42e0*/  @!P6 IMAD.IADD R7, R7, 0x1, -R10 ;  /* 0x000000010707e824 */ /* 0x000fe200078e0a0a */
[----:B0-----:R-:W-:Y:S01]  /*42f0*/  LOP3.LUT R11, R13, 0x1b6, RZ, 0xfc, !PT ;  /* 0x000001b60d0b7812 */ /* 0x001fe200078efcff */
[----:B------:R-:W-:Y:S01]  /*4300*/  IMAD.MOV R5, RZ, RZ, -R5 ;  /* 0x000000ffff057224 */ /* 0x000fe200078e0a05 */
[----:B------:R-:W-:Y:S01]  /*4310*/  ISETP.GT.U32.AND P6, PT, R10, R6, PT ;  /* 0x000000060a00720c */ /* 0x000fe20003fc4070 */
[----:B------:R-:W-:-:S04]  /*4320*/  IMAD.HI.U32 R19, R15, R18, RZ ;  /* 0x000000120f137227 */ /* 0x000fc800078e00ff */
[----:B-1----:R-:W-:Y:S02]  /*4330*/  IMAD.MOV.U32 R2, RZ, RZ, R9 ;  /* 0x000000ffff027224 */ /* 0x002fe400078e0009 */
[----:B------:R-:W-:-:S04]  /*4340*/  IMAD.HI.U32 R9, R15, R4, RZ ;  /* 0x000000040f097227 */ /* 0x000fc800078e00ff */
[----:B------:R-:W-:Y:S01]  /*4350*/  IMAD R3, R10, R5, R3 ;  /* 0x000000050a037224 */ /* 0x000fe200078e0203 */
[----:B------:R-:W-:Y:S01]  /*4360*/  LOP3.LUT R5, R13, 0x1b8, RZ, 0xfc, !PT ;  /* 0x000001b80d057812 */ /* 0x000fe200078efcff */
[----:B------:R-:W-:Y:S02]  /*4370*/  IMAD.MOV R9, RZ, RZ, -R9 ;  /* 0x000000ffff097224 */ /* 0x000fe400078e0a09 */
[----:B------:R-:W-:Y:S01]  /*4380*/  @!P3 IMAD.IADD R14, R14, 0x1, -R10 ;  /* 0x000000010e0eb824 */ /* 0x000fe200078e0a0a */
[C---:B------:R-:W-:Y:S01]  /*4390*/  ISETP.GT.U32.AND P3, PT, R10.reuse, R3, PT ;  /* 0x000000030a00720c */ /* 0x040fe20003f64070 */
[----:B------:R-:W-:Y:S01]  /*43a0*/  IMAD R4, R10, R9, R4 ;  /* 0x000000090a047224 */ /* 0x000fe200078e0204 */
[----:B------:R-:W-:Y:S01]  /*43b0*/  IABS R9, R5 ;  /* 0x0000000500097213 */ /* 0x000fe20000000000 */
[----:B------:R-:W-:Y:S02]  /*43c0*/  @!P6 IMAD.IADD R6, R6, 0x1, -R10 ;  /* 0x000000010606e824 */ /* 0x000fe400078e0a0a */
[----:B------:R-:W-:Y:S01]  /*43d0*/  @!P1 IMAD.MOV R2, RZ, RZ, -R2 ;  /* 0x000000ffff029224 */ /* 0x000fe200078e0a02 */
[C---:B------:R-:W-:Y:S01]  /*43e0*/  ISETP.GT.U32.AND P6, PT, R10.reuse, R4, PT ;  /* 0x000000040a00720c */ /* 0x040fe20003fc4070 */
[----:B------:R-:W-:Y:S01]  /*43f0*/  @!P2 IMAD.MOV R12, RZ, RZ, -R12 ;  /* 0x000000ffff0ca224 */ /* 0x000fe200078e0a0c */
[----:B------:R-:W-:Y:S01]  /*4400*/  ISETP.GT.U32.AND P1, PT, R10, R7, PT ;  /* 0x000000070a00720c */ /* 0x000fe20003f24070 */
[----:B------:R-:W-:Y:S01]  /*4410*/  IMAD.MOV R19, RZ, RZ, -R19 ;  /* 0x000000ffff137224 */ /* 0x000fe200078e0a13 */
[----:B------:R0:W-:Y:S01]  /*4420*/  STL [R1+0x388], R2 ;  /* 0x0003880201007387 */ /* 0x0001e20000100800 */
[----:B------:R-:W-:-:S03]  /*4430*/  IMAD.HI.U32 R17, R15, R9, RZ ;  /* 0x000000090f117227 */ /* 0x000fc600078e00ff */
[----:B------:R-:W-:Y:S01]  /*4440*/  STL [R1+0x37c], R12 ;  /* 0x00037c0c01007387 */ /* 0x000fe20000100800 */
[----:B------:R-:W-:Y:S01]  /*4450*/  @!P3 IMAD.IADD R3, R3, 0x1, -R10 ;  /* 0x000000010303b824 */ /* 0x000fe200078e0a0a */
[----:B------:R-:W-:Y:S01]  /*4460*/  ISETP.GE.AND P3, PT, R0, RZ, PT ;  /* 0x000000ff0000720c */ /* 0x000fe20003f66270 */
[----:B------:R-:W-:Y:S02]  /*4470*/  IMAD R0, R10, R19, R18 ;  /* 0x000000130a007224 */ /* 0x000fe400078e0212 */
[----:B------:R-:W-:Y:S01]  /*4480*/  @!P6 IMAD.IADD R4, R4, 0x1, -R10 ;  /* 0x000000010404e824 */ /* 0x000fe200078e0a0a */
[C---:B------:R-:W-:Y:S01]  /*4490*/  ISETP.GT.U32.AND P6, PT, R10.reuse, R3, PT ;  /* 0x000000030a00720c */ /* 0x040fe20003fc4070 */
[----:B0-----:R-:W-:Y:S01]  /*44a0*/  IMAD.MOV.U32 R2, RZ, RZ, R14 ;  /* 0x000000ffff027224 */ /* 0x001fe200078e000e */
[----:B------:R-:W-:Y:S01]  /*44b0*/  ISETP.GT.U32.AND P2, PT, R10, R0, PT ;  /* 0x000000000a00720c */ /* 0x000fe20003f44070 */
[----:B------:R-:W-:Y:S01]  /*44c0*/  @!P1 IMAD.IADD R7, R7, 0x1, -R10 ;  /* 0x0000000107079824 */ /* 0x000fe200078e0a0a */
[----:B------:R-:W-:Y:S01]  /*44d0*/  ISETP.GE.AND P1, PT, R16, RZ, PT ;  /* 0x000000ff1000720c */ /* 0x000fe20003f26270 */
[----:B------:R-:W-:Y:S01]  /*44e0*/  @!P0 IMAD.MOV R2, RZ, RZ, -R2 ;  /* 0x000000ffff028224 */ /* 0x000fe200078e0a02 */
[C---:B------:R-:W-:Y:S01]  /*44f0*/  ISETP.GT.U32.AND P0, PT, R10.reuse, R4, PT ;  /* 0x000000040a00720c */ /* 0x040fe20003f04070 */
[----:B------:R-:W-:Y:S01]  /*4500*/  IMAD.MOV R17, RZ, RZ, -R17 ;  /* 0x000000ffff117224 */ /* 0x000fe200078e0a11 */
[----:B------:R-:W-:Y:S01]  /*4510*/  IABS R16, R11 ;  /* 0x0000000b00107213 */ /* 0x000fe20000000000 */
[----:B------:R-:W-:Y:S01]  /*4520*/  @!P5 IMAD.MOV R6, RZ, RZ, -R6 ;  /* 0x000000ffff06d224 */ /* 0x000fe200078e0a06 */
[----:B------:R0:W-:Y:S01]  /*4530*/  STL [R1+0x378], R2 ;  /* 0x0003780201007387 */ /* 0x0001e20000100800 */
[----:B------:R-:W-:Y:S01]  /*4540*/  IMAD R9, R10, R17, R9 ;  /* 0x000000110a097224 */ /* 0x000fe200078e0209 */
[----:B------:R-:W-:Y:S01]  /*4550*/  ISETP.GE.AND P5, PT, R8, RZ, PT ;  /* 0x000000ff0800720c */ /* 0x000fe20003fa6270 */
[--C-:B------:R-:W-:Y:S01]  /*4560*/  @!P6 IMAD.IADD R3, R3, 0x1, -R10.reuse ;  /* 0x000000010303e824 */ /* 0x100fe200078e0a0a */
[----:B------:R1:W-:Y:S01]  /*4570*/  STL [R1+0x374], R6 ;  /* 0x0003740601007387 */ /* 0x0003e20000100800 */
[----:B------:R-:W-:Y:S01]  /*4580*/  @!P2 IMAD.IADD R0, R0, 0x1, -R10 ;  /* 0x000000010000a824 */ /* 0x000fe200078e0a0a */
[----:B------:R-:W-:-:S03]  /*4590*/  ISETP.GT.U32.AND P6, PT, R10, R9, PT ;  /* 0x000000090a00720c */ /* 0x000fc60003fc4070 */
[----:B------:R-:W-:Y:S01]  /*45a0*/  @!P0 IMAD.IADD R4, R4, 0x1, -R10 ;  /* 0x0000000104048824 */ /* 0x000fe200078e0a0a */
[----:B------:R-:W-:Y:S01]  /*45b0*/  ISETP.GE.AND P0, PT, R11, RZ, PT ;  /* 0x000000ff0b00720c */ /* 0x000fe20003f06270 */
[----:B0-----:R-:W-:Y:S01]  /*45c0*/  IMAD.MOV.U32 R2, RZ, RZ, R7 ;  /* 0x000000ffff027224 */ /* 0x001fe200078e0007 */
[----:B------:R-:W-:Y:S01]  /*45d0*/  LOP3.LUT R7, R13, 0x1ae, RZ, 0xfc, !PT ;  /* 0x000001ae0d077812 */ /* 0x000fe200078efcff */
[----:B-1----:R-:W-:-:S03]  /*45e0*/  IMAD.HI.U32 R6, R15, R16, RZ ;  /* 0x000000100f067227 */ /* 0x002fc600078e00ff */
[----:B------:R-:W-:Y:S01]  /*45f0*/  IABS R14, R7 ;  /* 0x00000007000e7213 */ /* 0x000fe20000000000 */
[----:B------:R-:W-:Y:S01]  /*4600*/  @!P4 IMAD.MOV R2, RZ, RZ, -R2 ;  /* 0x000000ffff02c224 */ /* 0x000fe200078e0a02 */
[----:B------:R-:W-:Y:S01]  /*4610*/  ISETP.GE.AND P4, PT, R5, RZ, PT ;  /* 0x000000ff0500720c */ /* 0x000fe20003f86270 */
[----:B------:R-:W-:Y:S01]  /*4620*/  IMAD.MOV R6, RZ, RZ, -R6 ;  /* 0x000000ffff067224 */ /* 0x000fe200078e0a06 */
[----:B------:R-:W-:Y:S01]  /*4630*/  LOP3.LUT R5, R13, 0x1b4, RZ, 0xfc, !PT ;  /* 0x000001b40d057812 */ /* 0x000fe200078efcff */
[----:B------:R-:W-:Y:S01]  /*4640*/  @!P6 IMAD.IADD R9, R9, 0x1, -R10 ;  /* 0x000000010909e824 */ /* 0x000fe200078e0a0a */
[----:B------:R0:W-:Y:S01]  /*4650*/  STL [R1+0x370], R2 ;  /* 0x0003700201007387 */ /* 0x0001e20000100800 */
[C---:B------:R-:W-:Y:S01]  /*4660*/  IMAD R18, R10.reuse, R6, R16 ;  /* 0x000000060a127224 */ /* 0x040fe200078e0210 */
[----:B------:R-:W-:Y:S02]  /*4670*/  IABS R11, R5 ;  /* 0x00000005000b7213 */ /* 0x000fe40000000000 */
[----:B------:R-:W-:-:S02]  /*4680*/  ISETP.GT.U32.AND P6, PT, R10, R0, PT ;  /* 0x000000000a00720c */ /* 0x000fc40003fc4070 */
[----:B------:R-:W-:Y:S02]  /*4690*/  LOP3.LUT R6, R13, 0x1b2, RZ, 0xfc, !PT ;  /* 0x000001b20d067812 */ /* 0x000fe400078efcff */
[----:B------:R-:W-:Y:S01]  /*46a0*/  ISETP.GE.AND P2, PT, R5, RZ, PT ;  /* 0x000000ff0500720c */ /* 0x000fe20003f46270 */
[----:B0-----:R-:W-:Y:S01]  /*46b0*/  IMAD.MOV.U32 R2, RZ, RZ, R3 ;  /* 0x000000ffff027224 */ /* 0x001fe200078e0003 */
[----:B------:R-:W-:Y:S01]  /*46c0*/  LOP3.LUT R5, R13, 0x1b0, RZ, 0xfc, !PT ;  /* 0x000001b00d057812 */ /* 0x000fe200078efcff */
[----:B------:R-:W-:Y:S01]  /*46d0*/  IMAD.HI.U32 R3, R15, R11, RZ ;  /* 0x0000000b0f037227 */ /* 0x000fe200078e00ff */
[----:B------:R-:W-:Y:S02]  /*46e0*/  IABS R12, R6 ;  /* 0x00000006000c7213 */ /* 0x000fe40000000000 */
[----:B------:R-:W-:Y:S01]  /*46f0*/  IABS R16, R5 ;  /* 0x0000000500107213 */ /* 0x000fe20000000000 */
[----:B------:R-:W-:Y:S01]  /*4700*/  @!P1 IMAD.MOV R2, RZ, RZ, -R2 ;  /* 0x000000ffff029224 */ /* 0x000fe200078e0a02 */
[----:B------:R-:W-:Y:S01]  /*4710*/  ISETP.GT.U32.AND P1, PT, R10, R9, PT ;  /* 0x000000090a00720c */ /* 0x000fe20003f24070 */
[----:B------:R-:W-:-:S02]  /*4720*/  IMAD.MOV R3, RZ, RZ, -R3 ;  /* 0x000000ffff037224 */ /* 0x000fc400078e0a03 */
[----:B------:R-:W-:Y:S01]  /*4730*/  @!P6 IMAD.IADD R0, R0, 0x1, -R10 ;  /* 0x000000010000e824 */ /* 0x000fe200078e0a0a */
[----:B------:R0:W-:Y:S01]  /*4740*/  STL [R1+0x36c], R2 ;  /* 0x00036c0201007387 */ /* 0x0001e20000100800 */
[----:B------:R-:W-:Y:S02]  /*4750*/  IMAD R11, R10, R3, R11 ;  /* 0x000000030a0b7224 */ /* 0x000fe400078e020b */
[----:B------:R-:W-:-:S03]  /*4760*/  IMAD.HI.U32 R3, R15, R12, RZ ;  /* 0x0000000c0f037227 */ /* 0x000fc600078e00ff */
[----:B------:R-:W-:-:S03]  /*4770*/  ISETP.GT.U32.AND P6, PT, R10, R11, PT ;  /* 0x0000000b0a00720c */ /* 0x000fc60003fc4070 */
[----:B------:R-:W-:Y:S01]  /*4780*/  @!P1 IMAD.IADD R9, R9, 0x1, -R10 ;  /* 0x0000000109099824 */ /* 0x000fe200078e0a0a */
[----:B------:R-:W-:Y:S01]  /*4790*/  ISETP.GE.AND P1, PT, R6, RZ, PT ;  /* 0x000000ff0600720c */ /* 0x000fe20003f26270 */
[----:B0-----:R-:W-:Y:S02]  /*47a0*/  IMAD.MOV.U32 R2, RZ, RZ, R4 ;  /* 0x000000ffff027224 */ /* 0x001fe400078e0004 */
[----:B------:R-:W-:-:S04]  /*47b0*/  IMAD.HI.U32 R4, R15, R16, RZ ;  /* 0x000000100f047227 */ /* 0x000fc800078e00ff */
[----:B------:R-:W-:Y:S01]  /*47c0*/  @!P3 IMAD.MOV R2, RZ, RZ, -R2 ;  /* 0x000000ffff02b224 */ /* 0x000fe200078e0a02 */
[C---:B------:R-:W-:Y:S01]  /*47d0*/  ISETP.GT.U32.AND P3, PT, R10.reuse, R18, PT ;  /* 0x000000120a00720c */ /* 0x040fe20003f64070 */
[----:B------:R-:W-:Y:S02]  /*47e0*/  IMAD.MOV R6, RZ, RZ, -R3 ;  /* 0x000000ffff067224 */ /* 0x000fe400078e0a03 */
[----:B------:R-:W-:Y:S01]  /*47f0*/  IMAD.MOV R4, RZ, RZ, -R4 ;  /* 0x000000ffff047224 */ /* 0x000fe200078e0a04 */
[----:B------:R0:W-:Y:S01]  /*4800*/  STL [R1+0x368], R2 ;  /* 0x0003680201007387 */ /* 0x0001e20000100800 */
[C---:B------:R-:W-:Y:S02]  /*4810*/  IMAD R12, R10.reuse, R6, R12 ;  /* 0x000000060a0c7224 */ /* 0x040fe400078e020c */
[----:B------:R-:W-:Y:S02]  /*4820*/  @!P6 IMAD.IADD R11, R11, 0x1, -R10 ;  /* 0x000000010b0be824 */ /* 0x000fe400078e0a0a */
[----:B------:R-:W-:-:S02]  /*4830*/  IMAD R16, R10, R4, R16 ;  /* 0x000000040a107224 */ /* 0x000fc400078e0210 */
[----:B------:R-:W-:Y:S01]  /*4840*/  IMAD.HI.U32 R3, R15, R14, RZ ;  /* 0x0000000e0f037227 */ /* 0x000fe200078e00ff */
[----:B------:R-:W-:-:S03]  /*4850*/  ISETP.GT.U32.AND P6, PT, R10, R11, PT ;  /* 0x0000000b0a00720c */ /* 0x000fc60003fc4070 */
[----:B------:R-:W-:Y:S01]  /*4860*/  @!P3 IMAD.IADD R18, R18, 0x1, -R10 ;  /* 0x000000011212b824 */ /* 0x000fe200078e0a0a */
[----:B------:R-:W-:Y:S01]  /*4870*/  ISETP.GE.AND P3, PT, R5, RZ, PT ;  /* 0x000000ff0500720c */ /* 0x000fe20003f66270 */
[----:B0-----:R-:W-:Y:S01]  /*4880*/  IMAD.MOV.U32 R2, RZ, RZ, R0 ;  /* 0x000000ffff027224 */ /* 0x001fe200078e0000 */
[C---:B------:R-:W-:Y:S01]  /*4890*/  LOP3.LUT R0, R13.reuse, 0x1a8, RZ, 0xfc, !PT ;  /* 0x000001a80d007812 */ /* 0x040fe200078efcff */
[----:B------:R-:W-:Y:S01]  /*48a0*/  IMAD.MOV R3, RZ, RZ, -R3 ;  /* 0x000000ffff037224 */ /* 0x000fe200078e0a03 */
[C---:B------:R-:W-:Y:S01]  /*48b0*/  LOP3.LUT R5, R13.reuse, 0x1aa, RZ, 0xfc, !PT ;  /* 0x000001aa0d057812 */ /* 0x040fe200078efcff */
[----:B------:R-:W-:Y:S01]  /*48c0*/  @!P5 IMAD.MOV R2, RZ, RZ, -R2 ;  /* 0x000000ffff02d224 */ /* 0x000fe200078e0a02 */
[C---:B------:R-:W-:Y:S01]  /*48d0*/  ISETP.GT.U32.AND P5, PT, R10.reuse, R18, PT ;  /* 0x000000120a00720c */ /* 0x040fe20003fa4070 */
[----:B------:R-:W-:Y:S01]  /*48e0*/  IMAD R14, R10, R3, R14 ;  /* 0x000000030a0e7224 */ /* 0x000fe200078e020e */
[----:B------:R-:W-:Y:S01]  /*48f0*/  LOP3.LUT R3, R13, 0x1ac, RZ, 0xfc, !PT ;  /* 0x000001ac0d037812 */ /* 0x000fe200078efcff */
[----:B------:R-:W-:Y:S01]  /*4900*/  @!P6 IMAD.IADD R11, R11, 0x1, -R10 ;  /* 0x000000010b0be824 */ /* 0x000fe200078e0a0a */
[----:B------:R0:W-:Y:S01]  /*4910*/  STL [R1+0x364], R2 ;  /* 0x0003640201007387 */ /* 0x0001e20000100800 */
[----:B------:R-:W-:-:S02]  /*4920*/  IABS R8, R0 ;  /* 0x0000000000087213 */ /* 0x000fc40000000000 */
[----:B------:R-:W-:Y:S02]  /*4930*/  IABS R17, R3 ;  /* 0x0000000300117213 */ /* 0x000fe40000000000 */
[----:B------:R-:W-:Y:S02]  /*4940*/  ISETP.GT.U32.AND P6, PT, R10, R14, PT ;  /* 0x0000000e0a00720c */ /* 0x000fe40003fc4070 */
[----:B------:R-:W-:Y:S01]  /*4950*/  IABS R6, R5 ;  /* 0x0000000500067213 */ /* 0x000fe20000000000 */
[----:B------:R-:W-:-:S04]  /*4960*/  IMAD.HI.U32 R19, R15, R17, RZ ;  /* 0x000000110f137227 */ /* 0x000fc800078e00ff */
[----:B0-----:R-:W-:Y:S01]  /*4970*/  IMAD.MOV.U32 R2, RZ, RZ, R9 ;  /* 0x000000ffff027224 */ /* 0x001fe200078e0009 */
[----:B------:R-:W-:Y:S01]  /*4980*/  LOP3.LUT R9, R13, 0x1a6, RZ, 0xfc, !PT ;  /* 0x000001a60d097812 */ /* 0x000fe200078efcff */
[----:B------:R-:W-:Y:S01]  /*4990*/  @!P5 IMAD.IADD R18, R18, 0x1, -R10 ;  /* 0x000000011212d824 */ /* 0x000fe200078e0a0a */
[C---:B------:R-:W-:Y:S01]  /*49a0*/  ISETP.GT.U32.AND P5, PT, R10.reuse, R16, PT ;  /* 0x000000100a00720c */ /* 0x040fe20003fa4070 */
[----:B------:R-:W-:Y:S01]  /*49b0*/  @!P4 IMAD.MOV R2, RZ, RZ, -R2 ;  /* 0x000000ffff02c224 */ /* 0x000fe200078e0a02 */
[----:B------:R-:W-:Y:S01]  /*49c0*/  ISETP.GT.U32.AND P4, PT, R10, R12, PT ;  /* 0x0000000c0a00720c */ /* 0x000fe20003f84070 */
[----:B------:R-:W-:Y:S01]  /*49d0*/  IMAD.MOV R19, RZ, RZ, -R19 ;  /* 0x000000ffff137224 */ /* 0x000fe200078e0a13 */
[----:B------:R-:W-:Y:S01]  /*49e0*/  IABS R4, R9 ;  /* 0x0000000900047213 */ /* 0x000fe20000000000 */
[----:B------:R-:W-:Y:S01]  /*49f0*/  IMAD.MOV.U32 R20, RZ, RZ, R18 ;  /* 0x000000ffff147224 */ /* 0x000fe200078e0012 */
[----:B------:R0:W-:Y:S01]  /*4a00*/  STL [R1+0x360], R2 ;  /* 0x0003600201007387 */ /* 0x0001e20000100800 */
[----:B------:R-:W-:-:S02]  /*4a10*/  @!P6 IMAD.IADD R14, R14, 0x1, -R10 ;  /* 0x000000010e0ee824 */ /* 0x000fc400078e0a0a */
[----:B------:R-:W-:-:S03]  /*4a20*/  @!P0 IMAD.MOV R20, RZ, RZ, -R20 ;  /* 0x000000ffff148224 */ /* 0x000fc600078e0a14 */
[----:B------:R-:W-:Y:S01]  /*4a30*/  ISETP.GT.U32.AND P0, PT, R10, R14, PT ;  /* 0x0000000e0a00720c */ /* 0x000fe20003f04070 */
[--C-:B------:R-:W-:Y:S01]  /*4a40*/  @!P5 IMAD.IADD R16, R16, 0x1, -R10.reuse ;  /* 0x000000011010d824 */ /* 0x100fe200078e0a0a */
[----:B------:R-:W-:Y:S01]  /*4a50*/  STL [R1+0x358], R20 ;  /* 0x0003581401007387 */ /* 0x000fe20000100800 */
[----:B------:R-:W-:Y:S01]  /*4a60*/  @!P4 IMAD.IADD R12, R12, 0x1, -R10 ;  /* 0x000000010c0cc824 */ /* 0x000fe200078e0a0a */
[----:B------:R-:W-:Y:S01]  /*4a70*/  ISETP.GE.AND P4, PT, R7, RZ, PT ;  /* 0x000000ff0700720c */ /* 0x000fe20003f86270 */
[----:B------:R-:W-:Y:S01]  /*4a80*/  IMAD.MOV.U32 R7, RZ, RZ, R8 ;  /* 0x000000ffff077224 */ /* 0x000fe200078e0008 */
[C---:B------:R-:W-:Y:S01]  /*4a90*/  ISETP.GT.U32.AND P6, PT, R10.reuse, R16, PT ;  /* 0x000000100a00720c */ /* 0x040fe20003fc4070 */
[----:B------:R-:W-:Y:S01]  /*4aa0*/  IMAD.HI.U32 R8, R15, R6, RZ ;  /* 0x000000060f087227 */ /* 0x000fe200078e00ff */
[----:B------:R-:W-:-:S03]  /*4ab0*/  ISETP.GT.U32.AND P5, PT, R10, R12, PT ;  /* 0x0000000c0a00720c */ /* 0x000fc60003fa4070 */
[----:B------:R-:W-:Y:S02]  /*4ac0*/  IMAD.MOV R18, RZ, RZ, -R8 ;  /* 0x000000ffff127224 */ /* 0x000fe400078e0a08 */
[C---:B------:R-:W-:Y:S01]  /*4ad0*/  IMAD R8, R10.reuse, R19, R17 ;  /* 0x000000130a087224 */ /* 0x040fe200078e0211 */
[----:B------:R-:W-:Y:S01]  /*4ae0*/  LOP3.LUT R19, R13, 0x198, RZ, 0xfc, !PT ;  /* 0x000001980d137812 */ /* 0x000fe200078efcff */
[----:B0-----:R-:W-:Y:S02]  /*4af0*/  IMAD.MOV.U32 R2, RZ, RZ, R11 ;  /* 0x000000ffff027224 */ /* 0x001fe400078e000b */
[----:B------:R-:W-:Y:S02]  /*4b00*/  IMAD R6, R10, R18, R6 ;  /* 0x000000120a067224 */ /* 0x000fe400078e0206 */
[----:B------:R-:W-:Y:S01]  /*4b10*/  @!P2 IMAD.MOV R2, RZ, RZ, -R2 ;  /* 0x000000ffff02a224 */ /* 0x000fe200078e0a02 */
[----:B------:R-:W-:Y:S01]  /*4b20*/  ISETP.GE.AND P2, PT, R3, RZ, PT ;  /* 0x000000ff0300720c */ /* 0x000fe20003f46270 */
[----:B------:R-:W-:Y:S01]  /*4b30*/  @!P5 IMAD.IADD R12, R12, 0x1, -R10 ;  /* 0x000000010c0cd824 */ /* 0x000fe200078e0a0a */
[----:B------:R-:W-:Y:S01]  /*4b40*/  ISETP.GT.U32.AND P5, PT, R10, R8, PT ;  /* 0x000000080a00720c */ /* 0x000fe20003fa4070 */
[----:B------:R-:W-:Y:S01]  /*4b50*/  IMAD.HI.U32 R18, R15, R7, RZ ;  /* 0x000000070f127227 */ /* 0x000fe200078e00ff */
[----:B------:R0:W-:Y:S01]  /*4b60*/  STL [R1+0x354], R2 ;  /* 0x0003540201007387 */ /* 0x0001e20000100800 */
[----:B------:R-:W-:-:S02]  /*4b70*/  LOP3.LUT R3, R13, 0x1a4, RZ, 0xfc, !PT ;  /* 0x000001a40d037812 */ /* 0x000fc400078efcff */
[----:B------:R-:W-:Y:S02]  /*4b80*/  IMAD.HI.U32 R17, R15, R4, RZ ;  /* 0x000000040f117227 */ /* 0x000fe400078e00ff */
[----:B------:R-:W-:Y:S02]  /*4b90*/  IABS R11, R3 ;  /* 0x00000003000b7213 */ /* 0x000fe40000000000 */
[----:B------:R-:W-:Y:S01]  /*4ba0*/  @!P6 IMAD.IADD R16, R16, 0x1, -R10 ;  /* 0x000000011010e824 */ /* 0x000fe200078e0a0a */
[----:B------:R-:W-:Y:S01]  /*4bb0*/  ISETP.GT.U32.AND P6, PT, R10, R6, PT ;  /* 0x000000060a00720c */ /* 0x000fe20003fc4070 */
[----:B------:R-:W-:Y:S02]  /*4bc0*/  IMAD.MOV R18, RZ, RZ, -R18 ;  /* 0x000000ffff127224 */ /* 0x000fe400078e0a12 */
[----:B------:R-:W-:Y:S02]  /*4bd0*/  IMAD.MOV R17, RZ, RZ, -R17 ;  /* 0x000000ffff117224 */ /* 0x000fe400078e0a11 */
[----:B------:R-:W-:-:S02]  /*4be0*/  @!P5 IMAD.IADD R8, R8, 0x1, -R10 ;  /* 0x000000010808d824 */ /* 0x000fc400078e0a0a */
[----:B0-----:R-:W-:Y:S02]  /*4bf0*/  IMAD.MOV.U32 R2, RZ, RZ, R12 ;  /* 0x000000ffff027224 */ /* 0x001fe400078e000c */
[----:B------:R-:W-:Y:S01]  /*4c00*/  @!P0 IMAD.IADD R14, R14, 0x1, -R10 ;  /* 0x000000010e0e8824 */ /* 0x000fe200078e0a0a */
[----:B------:R-:W-:Y:S01]  /*4c10*/  ISETP.GE.AND P0, PT, R5, RZ, PT ;  /* 0x000000ff0500720c */ /* 0x000fe20003f06270 */
[C---:B------:R-:W-:Y:S01]  /*4c20*/  IMAD R5, R10.reuse, R18, R7 ;  /* 0x000000120a057224 */ /* 0x040fe200078e0207 */
[----:B------:R-:W-:Y:S01]  /*4c30*/  LOP3.LUT R7, R13, 0x1a2, RZ, 0xfc, !PT ;  /* 0x000001a20d077812 */ /* 0x000fe200078efcff */
[C---:B------:R-:W-:Y:S02]  /*4c40*/  IMAD R4, R10.reuse, R17, R4 ;  /* 0x000000110a047224 */ /* 0x040fe400078e0204 */
[----:B------:R-:W-:Y:S01]  /*4c50*/  @!P1 IMAD.MOV R2, RZ, RZ, -R2 ;  /* 0x000000ffff029224 */ /* 0x000fe200078e0a02 */
[----:B------:R-:W-:Y:S01]  /*4c60*/  ISETP.GT.U32.AND P1, PT, R10, R8, PT ;  /* 0x000000080a00720c */ /* 0x000fe20003f24070 */
[----:B------:R-:W-:Y:S01]  /*4c70*/  IMAD.MOV.U32 R18, RZ, RZ, R16 ;  /* 0x000000ffff127224 */ /* 0x000fe200078e0010 */
[----:B------:R-:W-:Y:S01]  /*4c80*/  IABS R12, R7 ;  /* 0x00000007000c7213 */ /* 0x000fe20000000000 */
[----:B------:R-:W-:Y:S01]  /*4c90*/  @!P6 IMAD.IADD R6, R6, 0x1, -R10 ;  /* 0x000000010606e824 */ /* 0x000fe200078e0a0a */
[----:B------:R0:W-:Y:S01]  /*4ca0*/  STL [R1+0x324], R2 ;  /* 0x0003240201007387 */ /* 0x0001e20000100800 */
[----:B------:R-:W-:Y:S01]  /*4cb0*/  @!P3 IMAD.MOV R18, RZ, RZ, -R18 ;  /* 0x000000ffff12b224 */ /* 0x000fe200078e0a12 */
[C---:B------:R-:W-:Y:S01]  /*4cc0*/  ISETP.GT.U32.AND P3, PT, R10.reuse, R4, PT ;  /* 0x000000040a00720c */ /* 0x040fe20003f64070 */
[----:B------:R-:W-:Y:S01]  /*4cd0*/  IMAD.HI.U32 R17, R15, R11, RZ ;  /* 0x0000000b0f117227 */ /* 0x000fe200078e00ff */
[----:B------:R-:W-:-:S02]  /*4ce0*/  ISETP.GT.U32.AND P6, PT, R10, R6, PT ;  /* 0x000000060a00720c */ /* 0x000fc40003fc4070 */
[----:B------:R1:W-:Y:S01]  /*4cf0*/  STL [R1+0x330], R18 ;  /* 0x0003301201007387 */ /* 0x0003e20000100800 */
[----:B------:R-:W-:Y:S01]  /*4d00*/  IMAD.MOV R16, RZ, RZ, -R17 ;  /* 0x000000ffff107224 */ /* 0x000fe200078e0a11 */
[----:B------:R-:W-:Y:S01]  /*4d10*/  ISETP.GT.U32.AND P5, PT, R10, R5, PT ;  /* 0x000000050a00720c */ /* 0x000fe20003fa4070 */
[----:B------:R-:W-:Y:S01]  /*4d20*/  @!P1 IMAD.IADD R8, R8, 0x1, -R10 ;  /* 0x0000000108089824 */ /* 0x000fe200078e0a0a */
[----:B------:R-:W-:Y:S01]  /*4d30*/  ISETP.GE.AND P1, PT, R9, RZ, PT ;  /* 0x000000ff0900720c */ /* 0x000fe20003f26270 */
[----:B0-----:R-:W-:Y:S01]  /*4d40*/  IMAD.MOV.U32 R2, RZ, RZ, R14 ;  /* 0x000000ffff027224 */ /* 0x001fe200078e000e */
[----:B------:R-:W-:Y:S01]  /*4d50*/  LOP3.LUT R14, R13, 0x196, RZ, 0xfc, !PT ;  /* 0x000001960d0e7812 */ /* 0x000fe200078efcff */
[----:B------:R-:W-:-:S03]  /*4d60*/  IMAD.HI.U32 R9, R15, R12, RZ ;  /* 0x0000000c0f097227 */ /* 0x000fc600078e00ff */
[----:B------:R-:W-:Y:S01]  /*4d70*/  IABS R17, R14 ;  /* 0x0000000e00117213 */ /* 0x000fe20000000000 */
[----:B------:R-:W-:Y:S01]  /*4d80*/  @!P4 IMAD.MOV R2, RZ, RZ, -R2 ;  /* 0x000000ffff02c224 */ /* 0x000fe200078e0a02 */
[----:B------:R-:W-:Y:S01]  /*4d90*/  ISETP.GE.AND P4, PT, R0, RZ, PT ;  /* 0x000000ff0000720c */ /* 0x000fe20003f86270 */
[--C-:B------:R-:W-:Y:S01]  /*4da0*/  @!P3 IMAD.IADD R4, R4, 0x1, -R10.reuse ;  /* 0x000000010404b824 */ /* 0x100fe200078e0a0a */
[----:B------:R-:W-:Y:S01]  /*4db0*/  ISETP.GE.AND P3, PT, R3, RZ, PT ;  /* 0x000000ff0300720c */ /* 0x000fe20003f66270 */
[----:B------:R-:W-:Y:S01]  /*4dc0*/  IMAD R0, R10, R16, R11 ;  /* 0x000000100a007224 */ /* 0x000fe200078e020b */
[----:B------:R0:W-:Y:S01]  /*4dd0*/  STL [R1+0x334], R2 ;  /* 0x0003340201007387 */ /* 0x0001e20000100800 */
[--C-:B------:R-:W-:Y:S01]  /*4de0*/  @!P6 IMAD.IADD R6, R6, 0x1, -R10.reuse ;  /* 0x000000010606e824 */ /* 0x100fe200078e0a0a */
[----:B------:R-:W-:Y:S01]  /*4df0*/  LOP3.LUT R11, R13, 0x1a0, RZ, 0xfc, !PT ;  /* 0x000001a00d0b7812 */ /* 0x000fe200078efcff */
[----:B------:R-:W-:Y:S01]  /*4e00*/  IMAD.MOV R9, RZ, RZ, -R9 ;  /* 0x000000ffff097224 */ /* 0x000fe200078e0a09 */
[C---:B------:R-:W-:Y:S01]  /*4e10*/  ISETP.GT.U32.AND P6, PT, R10.reuse, R0, PT ;  /* 0x000000000a00720c */ /* 0x040fe20003fc4070 */
[----:B------:R-:W-:Y:S01]  /*4e20*/  @!P5 IMAD.IADD R5, R5, 0x1, -R10 ;  /* 0x000000010505d824 */ /* 0x000fe200078e0a0a */
[----:B-1----:R-:W-:Y:S01]  /*4e30*/  IABS R18, R11 ;  /* 0x0000000b00127213 */ /* 0x002fe20000000000 */
[C---:B------:R-:W-:Y:S01]  /*4e40*/  IMAD R3, R10.reuse, R9, R12 ;  /* 0x000000090a037224 */ /* 0x040fe200078e020c */
[----:B------:R-:W-:Y:S01]  /*4e50*/  LOP3.LUT R9, R13, 0x19e, RZ, 0xfc, !PT ;  /* 0x0000019e0d097812 */ /* 0x000fe200078efcff */
[----:B0-----:R-:W-:Y:S01]  /*4e60*/  IMAD.MOV.U32 R2, RZ, RZ, R8 ;  /* 0x000000ffff027224 */ /* 0x001fe200078e0008 */
[----:B------:R-:W-:-:S02]  /*4e70*/  ISETP.GT.U32.AND P5, PT, R10, R5, PT ;  /* 0x000000050a00720c */ /* 0x000fc40003fa4070 */
[----:B------:R-:W-:Y:S01]  /*4e80*/  LOP3.LUT R8, R13, 0x19c, RZ, 0xfc, !PT ;  /* 0x0000019c0d087812 */ /* 0x000fe200078efcff */
[----:B------:R-:W-:Y:S01]  /*4e90*/  @!P2 IMAD.MOV R2, RZ, RZ, -R2 ;  /* 0x000000ffff02a224 */ /* 0x000fe200078e0a02 */
[----:B------:R-:W-:-:S03]  /*4ea0*/  ISETP.GT.U32.AND P2, PT, R10, R4, PT ;  /* 0x000000040a00720c */ /* 0x000fc60003f44070 */
[--C-:B------:R-:W-:Y:S01]  /*4eb0*/  @!P6 IMAD.IADD R0, R0, 0x1, -R10.reuse ;  /* 0x000000010000e824 */ /* 0x100fe200078e0a0a */
[----:B------:R0:W-:Y:S04]  /*4ec0*/  STL [R1+0x338], R2 ;  /* 0x0003380201007387 */ /* 0x0001e80000100800 */
[----:B------:R-:W-:Y:S01]  /*4ed0*/  ISETP.GT.U32.AND P6, PT, R10, R0, PT ;  /* 0x000000000a00720c */ /* 0x000fe20003fc4070 */
[--C-:B------:R-:W-:Y:S01]  /*4ee0*/  @!P5 IMAD.IADD R5, R5, 0x1, -R10.reuse ;  /* 0x000000010505d824 */ /* 0x100fe200078e0a0a */
[----:B------:R-:W-:Y:S02]  /*4ef0*/  ISETP.GE.AND P5, PT, R7, RZ, PT ;  /* 0x000000ff0700720c */ /* 0x000fe40003fa6270 */
[----:B------:R-:W-:Y:S01]  /*4f00*/  LOP3.LUT R7, R13, 0x19a, RZ, 0xfc, !PT ;  /* 0x0000019a0d077812 */ /* 0x000fe200078efcff */
[----:B------:R-:W-:Y:S01]  /*4f10*/  @!P2 IMAD.IADD R4, R4, 0x1, -R10 ;  /* 0x000000010404a824 */ /* 0x000fe200078e0a0a */
[----:B------:R-:W-:Y:S01]  /*4f20*/  ISETP.GT.U32.AND P2, PT, R10, R3, PT ;  /* 0x000000030a00720c */ /* 0x000fe20003f44070 */
[----:B0-----:R-:W-:-:S02]  /*4f30*/  IMAD.MOV.U32 R2, RZ, RZ, R6 ;  /* 0x000000ffff027224 */ /* 0x001fc400078e0006 */
[----:B------:R-:W-:Y:S01]  /*4f40*/  @!P4 IMAD.MOV R5, RZ, RZ, -R5 ;  /* 0x000000ffff05c224 */ /* 0x000fe200078e0a05 */
[----:B------:R-:W-:Y:S01]  /*4f50*/  ISETP.GE.AND P4, PT, R9, RZ, PT ;  /* 0x000000ff0900720c */ /* 0x000fe20003f86270 */
[----:B------:R-:W-:Y:S01]  /*4f60*/  @!P0 IMAD.MOV R2, RZ, RZ, -R2 ;  /* 0x000000ffff028224 */ /* 0x000fe200078e0a02 */
[----:B------:R-:W-:Y:S01]  /*4f70*/  IABS R9, R9 ;  /* 0x0000000900097213 */ /* 0x000fe20000000000 */
[----:B------:R-:W-:Y:S01]  /*4f80*/  IMAD.HI.U32 R6, R15, R18, RZ ;  /* 0x000000120f067227 */ /* 0x000fe200078e00ff */
[----:B------:R-:W-:Y:S02]  /*4f90*/  ISETP.GE.AND P0, PT, R11, RZ, PT ;  /* 0x000000ff0b00720c */ /* 0x000fe40003f06270 */
[----:B------:R0:W-:Y:S01]  /*4fa0*/  STL [R1+0x33c], R2 ;  /* 0x00033c0201007387 */ /* 0x0001e20000100800 */
[--C-:B------:R-:W-:Y:S01]  /*4fb0*/  @!P6 IMAD.IADD R0, R0, 0x1, -R10.reuse ;  /* 0x000000010000e824 */ /* 0x100fe200078e0a0a */
[----:B------:R-:W-:Y:S01]  /*4fc0*/  ISETP.GE.AND P6, PT, R7, RZ, PT ;  /* 0x000000ff0700720c */ /* 0x000fe20003fc6270 */
[----:B------:R-:W-:Y:S01]  /*4fd0*/  @!P2 IMAD.IADD R3, R3, 0x1, -R10 ;  /* 0x000000010303a824 */ /* 0x000fe200078e0a0a */
[----:B------:R1:W-:Y:S01]  /*4fe0*/  STL [R1+0x340], R5 ;  /* 0x0003400501007387 */ /* 0x0003e20000100800 */
[----:B------:R-:W-:Y:S01]  /*4ff0*/  IMAD.MOV R6, RZ, RZ, -R6 ;  /* 0x000000ffff067224 */ /* 0x000fe200078e0a06 */
[----:B------:R-:W-:-:S02]  /*5000*/  IABS R7, R7 ;  /* 0x0000000700077213 */ /* 0x000fc40000000000 */
[C---:B------:R-:W-:Y:S01]  /*5010*/  ISETP.GT.U32.AND P2, PT, R10.reuse, R3, PT ;  /* 0x000000030a00720c */ /* 0x040fe20003f44070 */
[----:B------:R-:W-:Y:S01]  /*5020*/  IMAD R18, R10, R6, R18 ;  /* 0x000000060a127224 */ /* 0x000fe200078e0212 */
[----:B------:R-:W-:Y:S01]  /*5030*/  LOP3.LUT R6, R13, 0x192, RZ, 0xfc, !PT ;  /* 0x000001920d067812 */ /* 0x000fe200078efcff */
[----:B0-----:R-:W-:Y:S02]  /*5040*/  IMAD.MOV.U32 R2, RZ, RZ, R4 ;  /* 0x000000ffff027224 */ /* 0x001fe400078e0004 */
[----:B-1----:R-:W-:Y:S01]  /*5050*/  IMAD.HI.U32 R5, R15, R9, RZ ;  /* 0x000000090f057227 */ /* 0x002fe200078e00ff */
[----:B------:R-:W-:-:S03]  /*5060*/  IABS R16, R6 ;  /* 0x0000000600107213 */ /* 0x000fc60000000000 */
[----:B------:R-:W-:Y:S01]  /*5070*/  @!P1 IMAD.MOV R2, RZ, RZ, -R2 ;  /* 0x000000ffff029224 */ /* 0x000fe200078e0a02 */
[----:B------:R-:W-:Y:S01]  /*5080*/  ISETP.GE.AND P1, PT, R8, RZ, PT ;  /* 0x000000ff0800720c */ /* 0x000fe20003f26270 */
[----:B------:R-:W-:Y:S01]  /*5090*/  IMAD.MOV R5, RZ, RZ, -R5 ;  /* 0x000000ffff057224 */ /* 0x000fe200078e0a05 */
[----:B------:R-:W-:Y:S01]  /*50a0*/  IABS R8, R8 ;  /* 0x0000000800087213 */ /* 0x000fe20000000000 */
[----:B------:R-:W-:Y:S01]  /*50b0*/  @!P2 IMAD.IADD R3, R3, 0x1, -R10 ;  /* 0x000000010303a824 */ /* 0x000fe200078e0a0a */
[----:B------:R0:W-:Y:S01]  /*50c0*/  STL [R1+0x34c], R2 ;  /* 0x00034c0201007387 */ /* 0x0001e20000100800 */
[----:B------:R-:W-:Y:S02]  /*50d0*/  IMAD R9, R10, R5, R9 ;  /* 0x000000050a097224 */ /* 0x000fe400078e0209 */
[----:B------:R-:W-:-:S03]  /*50e0*/  IMAD.HI.U32 R4, R15, R8, RZ ;  /* 0x000000080f047227 */ /* 0x000fc600078e00ff */
[----:B------:R-:W-:Y:S01]  /*50f0*/  ISETP.GT.U32.AND P2, PT, R10, R9, PT ;  /* 0x000000090a00720c */ /* 0x000fe20003f44070 */
[----:B------:R-:W-:Y:S02]  /*5100*/  IMAD.MOV R4, RZ, RZ, -R4 ;  /* 0x000000ffff047224 */ /* 0x000fe400078e0a04 */
[----:B------:R-:W-:-:S04]  /*5110*/  IMAD.HI.U32 R5, R15, R17, RZ ;  /* 0x000000110f057227 */ /* 0x000fc800078e00ff */
[----:B0-----:R-:W-:Y:S02]  /*5120*/  IMAD.MOV.U32 R2, RZ, RZ, R0 ;  /* 0x000000ffff027224 */ /* 0x001fe400078e0000 */
[C---:B------:R-:W-:Y:S01]  /*5130*/  IMAD R8, R10.reuse, R4, R8 ;  /* 0x000000040a087224 */ /* 0x040fe200078e0208 */
[----:B------:R-:W-:Y:S01]  /*5140*/  IABS R4, R19 ;  /* 0x0000001300047213 */ /* 0x000fe20000000000 */
[----:B------:R-:W-:Y:S01]  /*5150*/  @!P3 IMAD.MOV R2, RZ, RZ, -R2 ;  /* 0x000000ffff02b224 */ /* 0x000fe200078e0a02 */
[----:B------:R-:W-:Y:S01]  /*5160*/  ISETP.GT.U32.AND P3, PT, R10, R18, PT ;  /* 0x000000120a00720c */ /* 0x000fe20003f64070 */
[----:B------:R-:W-:-:S03]  /*5170*/  IMAD.HI.U32 R0, R15, R7, RZ ;  /* 0x000000070f007227 */ /* 0x000fc600078e00ff */
[----:B------:R0:W-:Y:S01]  /*5180*/  STL [R1+0x344], R2 ;  /* 0x0003440201007387 */ /* 0x0001e20000100800 */
[----:B------:R-:W-:Y:S02]  /*5190*/  @!P2 IMAD.IADD R9, R9, 0x1, -R10 ;  /* 0x000000010909a824 */ /* 0x000fe400078e0a0a */
[----:B------:R-:W-:Y:S02]  /*51a0*/  IMAD.MOV R0, RZ, RZ, -R0 ;  /* 0x000000ffff007224 */ /* 0x000fe400078e0a00 */
[----:B------:R-:W-:Y:S01]  /*51b0*/  IMAD.HI.U32 R11, R15, R4, RZ ;  /* 0x000000040f0b7227 */ /* 0x000fe200078e00ff */
[----:B------:R-:W-:-:S03]  /*51c0*/  ISETP.GT.U32.AND P2, PT, R10, R9, PT ;  /* 0x000000090a00720c */ /* 0x000fc60003f44070 */
[----:B------:R-:W-:Y:S02]  /*51d0*/  @!P3 IMAD.IADD R18, R18, 0x1, -R10 ;  /* 0x000000011212b824 */ /* 0x000fe400078e0a0a */
[----:B0-----:R-:W-:Y:S02]  /*51e0*/  IMAD.MOV.U32 R2, RZ, RZ, R3 ;  /* 0x000000ffff027224 */ /* 0x001fe400078e0003 */
[C---:B------:R-:W-:Y:S01]  /*51f0*/  IMAD R7, R10.reuse, R0, R7 ;  /* 0x000000000a077224 */ /* 0x040fe200078e0207 */
[C---:B------:R-:W-:Y:S01]  /*5200*/  ISETP.GT.U32.AND P3, PT, R10.reuse, R18, PT ;  /* 0x000000120a00720c */ /* 0x040fe20003f64070 */
[----:B------:R-:W-:Y:S01]  /*5210*/  @!P5 IMAD.MOV R2, RZ, RZ, -R2 ;  /* 0x000000ffff02d224 */ /* 0x000fe200078e0a02 */
[C---:B------:R-:W-:Y:S01]  /*5220*/  ISETP.GT.U32.AND P5, PT, R10.reuse, R8, PT ;  /* 0x000000080a00720c */ /* 0x040fe20003fa4070 */
[----:B------:R-:W-:Y:S01]  /*5230*/  IMAD.MOV R11, RZ, RZ, -R11 ;  /* 0x000000ffff0b7224 */ /* 0x000fe200078e0a0b */
[C---:B------:R-:W-:Y:S01]  /*5240*/  LOP3.LUT R0, R13.reuse, 0x194, RZ, 0xfc, !PT ;  /* 0x000001940d007812 */ /* 0x040fe200078efcff */
[----:B------:R-:W-:Y:S01]  /*5250*/  IMAD.MOV R5, RZ, RZ, -R5 ;  /* 0x000000ffff057224 */ /* 0x000fe200078e0a05 */
[----:B------:R0:W-:Y:S01]  /*5260*/  STL [R1+0x348], R2 ;  /* 0x0003480201007387 */ /* 0x0001e20000100800 */
[C---:B------:R-:W-:Y:S01]  /*5270*/  IMAD R4, R10.reuse, R11, R4 ;  /* 0x0000000b0a047224 */ /* 0x040fe200078e0204 */
[----:B------:R-:W-:Y:S01]  /*5280*/  IABS R3, R0 ;  /* 0x0000000000037213 */ /* 0x000fe20000000000 */
[C---:B------:R-:W-:Y:S01]  /*5290*/  IMAD R17, R10.reuse, R5, R17 ;  /* 0x000000050a117224 */ /* 0x040fe200078e0211 */
[----:B------:R-:W-:Y:S01]  /*52a0*/  LOP3.LUT R5, R13, 0x190, RZ, 0xfc, !PT ;  /* 0x000001900d057812 */ /* 0x000fe200078efcff */
[--C-:B------:R-:W-:Y:S01]  /*52b0*/  @!P2 IMAD.IADD R9, R9, 0x1, -R10.reuse ;  /* 0x000000010909a824 */ /* 0x100fe200078e0a0a */
[----:B------:R-:W-:Y:S01]  /*52c0*/  ISETP.GT.U32.AND P2, PT, R10, R4, PT ;  /* 0x000000040a00720c */ /* 0x000fe20003f44070 */
[--C-:B------:R-:W-:Y:S01]  /*52d0*/  @!P3 IMAD.IADD R18, R18, 0x1, -R10.reuse ;  /* 0x000000011212b824 */ /* 0x100fe200078e0a0a */
[----:B------:R-:W-:Y:S01]  /*52e0*/  ISETP.GT.U32.AND P3, PT, R10, R7, PT ;  /* 0x000000070a00720c */ /* 0x000fe20003f64070 */
[----:B------:R-:W-:-:S02]  /*52f0*/  @!P5 IMAD.IADD R8, R8, 0x1, -R10 ;  /* 0x000000010808d824 */ /* 0x000fc400078e0a0a */
[----:B0-----:R-:W-:Y:S01]  /*5300*/  IMAD.MOV.U32 R2, RZ, RZ, R18 ;  /* 0x000000ffff027224 */ /* 0x001fe200078e0012 */
[----:B------:R-:W-:Y:S01]  /*5310*/  IABS R18, R5 ;  /* 0x0000000500127213 */ /* 0x000fe20000000000 */
[----:B------:R-:W-:Y:S01]  /*5320*/  IMAD.HI.U32 R12, R15, R3, RZ ;  /* 0x000000030f0c7227 */ /* 0x000fe200078e00ff */
[----:B------:R-:W-:-:S03]  /*5330*/  ISETP.GT.U32.AND P5, PT, R10, R8, PT ;  /* 0x000000080a00720c */ /* 0x000fc60003fa4070 */
[----:B------:R-:W-:Y:S02]  /*5340*/  @!P0 IMAD.MOV R2, RZ, RZ, -R2 ;  /* 0x000000ffff028224 */ /* 0x000fe400078e0a02 */
[--C-:B------:R-:W-:Y:S01]  /*5350*/  @!P2 IMAD.IADD R4, R4, 0x1, -R10.reuse ;  /* 0x000000010404a824 */ /* 0x100fe200078e0a0a */
[----:B------:R-:W-:Y:S01]  /*5360*/  ISETP.GE.AND P2, PT, R14, RZ, PT ;  /* 0x000000ff0e00720c */ /* 0x000fe20003f46270 */
[----:B------:R-:W-:Y:S01]  /*5370*/  @!P3 IMAD.IADD R7, R7, 0x1, -R10 ;  /* 0x000000010707b824 */ /* 0x000fe200078e0a0a */
[----:B------:R0:W-:Y:S01]  /*5380*/  STL [R1+0x32c], R2 ;  /* 0x00032c0201007387 */ /* 0x0001e20000100800 */
[----:B------:R-:W-:Y:S01]  /*5390*/  IMAD.MOV.U32 R14, RZ, RZ, R18 ;  /* 0x000000ffff0e7224 */ /* 0x000fe200078e0012 */
[----:B------:R-:W-:Y:S01]  /*53a0*/  ISETP.GE.AND P3, PT, R19, RZ, PT ;  /* 0x000000ff1300720c */ /* 0x000fe20003f66270 */
[----:B------:R-:W-:Y:S01]  /*53b0*/  IMAD.MOV R12, RZ, RZ, -R12 ;  /* 0x000000ffff0c7224 */ /* 0x000fe200078e0a0c */
[----:B------:R-:W-:Y:S01]  /*53c0*/  ISETP.GT.U32.AND P0, PT, R10, R7, PT ;  /* 0x000000070a00720c */ /* 0x000fe20003f04070 */
[----:B------:R-:W-:Y:S01]  /*53d0*/  @!P5 IMAD.IADD R8, R8, 0x1, -R10 ;  /* 0x000000010808d824 */ /* 0x000fe200078e0a0a */
[----:B------:R-:W-:Y:S01]  /*53e0*/  ISETP.GT.U32.AND P5, PT, R10, R17, PT ;  /* 0x000000110a00720c */ /* 0x000fe20003fa4070 */
[----:B------:R-:W-:-:S04]  /*53f0*/  IMAD.HI.U32 R11, R15, R16, RZ ;  /* 0x000000100f0b7227 */ /* 0x000fc800078e00ff */
[----:B0-----:R-:W-:Y:S02]  /*5400*/  IMAD.MOV.U32 R2, RZ, RZ, R9 ;  /* 0x000000ffff027224 */ /* 0x001fe400078e0009 */
[----:B------:R-:W-:-:S04]  /*5410*/  IMAD.HI.U32 R9, R15, R14, RZ ;  /* 0x0000000e0f097227 */ /* 0x000fc800078e00ff */
[----:B------:R-:W-:Y:S02]  /*5420*/  @!P4 IMAD.MOV R2, RZ, RZ, -R2 ;  /* 0x000000ffff02c224 */ /* 0x000fe400078e0a02 */
[--C-:B------:R-:W-:Y:S01]  /*5430*/  @!P5 IMAD.IADD R17, R17, 0x1, -R10.reuse ;  /* 0x000000011111d824 */ /* 0x100fe200078e0a0a */
[C---:B------:R-:W-:Y:S01]  /*5440*/  ISETP.GT.U32.AND P5, PT, R10.reuse, R4, PT ;  /* 0x000000040a00720c */ /* 0x040fe20003fa4070 */
[C---:B------:R-:W-:Y:S01]  /*5450*/  IMAD R3, R10.reuse, R12, R3 ;  /* 0x0000000c0a037224 */ /* 0x040fe200078e0203 */
[----:B------:R0:W-:Y:S01]  /*5460*/  STL [R1+0x328], R2 ;  /* 0x0003280201007387 */ /* 0x0001e20000100800 */
[----:B------:R-:W-:Y:S01]  /*5470*/  IMAD.MOV R11, RZ, RZ, -R11 ;  /* 0x000000ffff0b7224 */ /* 0x000fe200078e0a0b */
[C---:B------:R-:W-:Y:S01]  /*5480*/  ISETP.GT.U32.AND P4, PT, R10.reuse, R17, PT ;  /* 0x000000110a00720c */ /* 0x040fe20003f84070 */
[----:B------:R-:W-:Y:S01]  /*5490*/  @!P0 IMAD.IADD R7, R7, 0x1, -R10 ;  /* 0x0000000107078824 */ /* 0x000fe200078e0a0a */
[C---:B------:R-:W-:Y:S01]  /*54a0*/  ISETP.GT.U32.AND P0, PT, R10.reuse, R3, PT ;  /* 0x000000030a00720c */ /* 0x040fe20003f04070 */
[----:B------:R-:W-:Y:S01]  /*54b0*/  IMAD.MOV R9, RZ, RZ, -R9 ;  /* 0x000000ffff097224 */ /* 0x000fe200078e0a09 */
[----:B------:R-:W-:Y:S01]  /*54c0*/  LOP3.LUT R12, R13, 0x18a, RZ, 0xfc, !PT ;  /* 0x0000018a0d0c7812 */ /* 0x000fe200078efcff */
[----:B------:R-:W-:-:S02]  /*54d0*/  IMAD R16, R10, R11, R16 ;  /* 0x0000000b0a107224 */ /* 0x000fc400078e0210 */
[----:B------:R-:W-:Y:S01]  /*54e0*/  IMAD R14, R10, R9, R14 ;  /* 0x000000090a0e7224 */ /* 0x000fe200078e020e */
[----:B------:R-:W-:Y:S01]  /*54f0*/  LOP3.LUT R9, R13, 0x188, RZ, 0xfc, !PT ;  /* 0x000001880d097812 */ /* 0x000fe200078efcff */
[----:B0-----:R-:W-:Y:S01]  /*5500*/  IMAD.MOV.U32 R2, RZ, RZ, R7 ;  /* 0x000000ffff027224 */ /* 0x001fe200078e0007 */
[----:B------:R-:W-:Y:S01]  /*5510*/  IABS R11, R12 ;  /* 0x0000000c000b7213 */ /* 0x000fe20000000000 */
[----:B------:R-:W-:Y:S01]  /*5520*/  @!P1 IMAD.MOV R8, RZ, RZ, -R8 ;  /* 0x000000ffff089224 */ /* 0x000fe200078e0a08 */
[----:B------:R-:W-:Y:S01]  /*5530*/  ISETP.GE.AND P1, PT, R0, RZ, PT ;  /* 0x000000ff0000720c */ /* 0x000fe20003f26270 */
[----:B------:R-:W-:Y:S01]  /*5540*/  @!P6 IMAD.MOV R2, RZ, RZ, -R2 ;  /* 0x000000ffff02e224 */ /* 0x000fe200078e0a02 */
[C---:B------:R-:W-:Y:S01]  /*5550*/  ISETP.GT.U32.AND P6, PT, R10.reuse, R16, PT ;  /* 0x000000100a00720c */ /* 0x040fe20003fc4070 */
[--C-:B------:R-:W-:Y:S01]  /*5560*/  @!P4 IMAD.IADD R17, R17, 0x1, -R10.reuse ;  /* 0x000000011111c824 */ /* 0x100fe200078e0a0a */
[----:B------:R-:W-:Y:S01]  /*5570*/  ISETP.GT.U32.AND P4, PT, R10, R14, PT ;  /* 0x0000000e0a00720c */ /* 0x000fe20003f84070 */
[--C-:B------:R-:W-:Y:S01]  /*5580*/  @!P5 IMAD.IADD R4, R4, 0x1, -R10.reuse ;  /* 0x000000010404d824 */ /* 0x100fe200078e0a0a */
[----:B------:R-:W-:Y:S01]  /*5590*/  ISETP.GE.AND P5, PT, R6, RZ, PT ;  /* 0x000000ff0600720c */ /* 0x000fe20003fa6270 */
[--C-:B------:R-:W-:Y:S01]  /*55a0*/  @!P0 IMAD.IADD R3, R3, 0x1, -R10.reuse ;  /* 0x0000000103038824 */ /* 0x100fe200078e0a0a */
[C---:B------:R-:W-:Y:S01]  /*55b0*/  LOP3.LUT R0, R13.reuse, 0x18e, RZ, 0xfc, !PT ;  /* 0x0000018e0d007812 */ /* 0x040fe200078efcff */
[----:B------:R0:W-:Y:S01]  /*55c0*/  STL [R1+0x2f4], R8 ;  /* 0x0002f40801007387 */ /* 0x0001e20000100800 */
[----:B------:R-:W-:Y:S01]  /*55d0*/  LOP3.LUT R6, R13, 0x18c, RZ, 0xfc, !PT ;  /* 0x0000018c0d067812 */ /* 0x000fe200078efcff */
[----:B------:R-:W-:Y:S01]  /*55e0*/  @!P2 IMAD.MOV R17, RZ, RZ, -R17 ;  /* 0x000000ffff11a224 */ /* 0x000fe200078e0a11 */
[----:B------:R-:W-:Y:S01]  /*55f0*/  ISETP.GE.AND P0, PT, R5, RZ, PT ;  /* 0x000000ff0500720c */ /* 0x000fe20003f06270 */
[----:B------:R1:W-:Y:S01]  /*5600*/  STL [R1+0x31c], R2 ;  /* 0x00031c0201007387 */ /* 0x0003e20000100800 */
[----:B------:R-:W-:Y:S01]  /*5610*/  IABS R7, R0 ;  /* 0x0000000000077213 */ /* 0x000fe20000000000 */
[--C-:B------:R-:W-:Y:S01]  /*5620*/  @!P6 IMAD.IADD R16, R16, 0x1, -R10.reuse ;  /* 0x000000011010e824 */ /* 0x100fe200078e0a0a */
[----:B------:R-:W-:Y:S01]  /*5630*/  IABS R5, R6 ;  /* 0x0000000600057213 */ /* 0x000fe20000000000 */
[----:B------:R-:W-:Y:S01]  /*5640*/  @!P4 IMAD.IADD R14, R14, 0x1, -R10 ;  /* 0x000000010e0ec824 */ /* 0x000fe200078e0a0a */
[----:B------:R-:W-:Y:S01]  /*5650*/  ISETP.GT.U32.AND P6, PT, R10, R3, PT ;  /* 0x000000030a00720c */ /* 0x000fe20003fc4070 */
[----:B0-----:R-:W-:Y:S01]  /*5660*/  IMAD.HI.U32 R8, R15, R7, RZ ;  /* 0x000000070f087227 */ /* 0x001fe200078e00ff */
[----:B------:R-:W-:-:S02]  /*5670*/  IABS R19, R9 ;  /* 0x0000000900137213 */ /* 0x000fc40000000000 */
[----:B------:R-:W-:Y:S01]  /*5680*/  ISETP.GT.U32.AND P4, PT, R10, R14, PT ;  /* 0x0000000e0a00720c */ /* 0x000fe20003f84070 */
[----:B-1----:R-:W-:Y:S02]  /*5690*/  IMAD.MOV.U32 R2, RZ, RZ, R4 ;  /* 0x000000ffff027224 */ /* 0x002fe400078e0004 */
[----:B------:R-:W-:Y:S02]  /*56a0*/  IMAD.MOV.U32 R4, RZ, RZ, R5 ;  /* 0x000000ffff047224 */ /* 0x000fe400078e0005 */
[----:B------:R-:W-:Y:S02]  /*56b0*/  IMAD.MOV R8, RZ, RZ, -R8 ;  /* 0x000000ffff087224 */ /* 0x000fe400078e0a08 */
[----:B------:R-:W-:-:S04]  /*56c0*/  IMAD.HI.U32 R5, R15, R4, RZ ;  /* 0x000000040f057227 */ /* 0x000fc800078e00ff */
[C---:B------:R-:W-:Y:S02]  /*56d0*/  IMAD R7, R10.reuse, R8, R7 ;  /* 0x000000080a077224 */ /* 0x040fe400078e0207 */
[----:B------:R-:W-:Y:S02]  /*56e0*/  IMAD.MOV R5, RZ, RZ, -R5 ;  /* 0x000000ffff057224 */ /* 0x000fe400078e0a05 */
[----:B------:R-:W-:Y:S01]  /*56f0*/  @!P6 IMAD.IADD R3, R3, 0x1, -R10 ;  /* 0x000000010303e824 */ /* 0x000fe200078e0a0a */
[C---:B------:R-:W-:Y:S01]  /*5700*/  ISETP.GT.U32.AND P6, PT, R10.reuse, R7, PT ;  /* 0x000000070a00720c */ /* 0x040fe20003fc4070 */
[C---:B------:R-:W-:Y:S02]  /*5710*/  IMAD R4, R10.reuse, R5, R4 ;  /* 0x000000050a047224 */ /* 0x040fe400078e0204 */
[----:B------:R-:W-:Y:S01]  /*5720*/  @!P3 IMAD.MOV R2, RZ, RZ, -R2 ;  /* 0x000000ffff02b224 */ /* 0x000fe200078e0a02 */
[----:B------:R-:W-:Y:S01]  /*5730*/  ISETP.GT.U32.AND P3, PT, R10, R16, PT ;  /* 0x000000100a00720c */ /* 0x000fe20003f64070 */
[--C-:B------:R-:W-:Y:S01]  /*5740*/  @!P4 IMAD.IADD R14, R14, 0x1, -R10.reuse ;  /* 0x000000010e0ec824 */ /* 0x100fe200078e0a0a */
[----:B------:R-:W-:Y:S01]  /*5750*/  ISETP.GT.U32.AND P4, PT, R10, R4, PT ;  /* 0x000000040a00720c */ /* 0x000fe20003f84070 */
[C---:B------:R-:W-:Y:S01]  /*5760*/  IMAD.HI.U32 R5, R15.reuse, R11, RZ ;  /* 0x0000000b0f057227 */ /* 0x040fe200078e00ff */
[----:B------:R0:W-:Y:S03]  /*5770*/  STL [R1+0x320], R2 ;  /* 0x0003200201007387 */ /* 0x0001e60000100800 */
[----:B------:R-:W-:Y:S01]  /*5780*/  IMAD.HI.U32 R8, R15, R19, RZ ;  /* 0x000000130f087227 */ /* 0x000fe200078e00ff */
[----:B------:R-:W-:Y:S03]  /*5790*/  STL [R1+0x2fc], R17 ;  /* 0x0002fc1101007387 */ /* 0x000fe60000100800 */
[--C-:B------:R-:W-:Y:S01]  /*57a0*/  @!P6 IMAD.IADD R7, R7, 0x1, -R10.reuse ;  /* 0x000000010707e824 */ /* 0x100fe200078e0a0a */
[----:B------:R-:W-:Y:S01]  /*57b0*/  ISETP.GE.AND P6, PT, R6, RZ, PT ;  /* 0x000000ff0600720c */ /* 0x000fe20003fc6270 */
[--C-:B------:R-:W-:Y:S01]  /*57c0*/  @!P3 IMAD.IADD R16, R16, 0x1, -R10.reuse ;  /* 0x000000011010b824 */ /* 0x100fe200078e0a0a */
[----:B------:R-:W-:Y:S01]  /*57d0*/  ISETP.GE.AND P3, PT, R0, RZ, PT ;  /* 0x000000ff0000720c */ /* 0x000fe20003f66270 */
[----:B------:R-:W-:Y:S01]  /*57e0*/  IMAD.MOV R5, RZ, RZ, -R5 ;  /* 0x000000ffff057224 */ /* 0x000fe200078e0a05 */
[C---:B------:R-:W-:Y:S01]  /*57f0*/  LOP3.LUT R0, R13.reuse, 0x186, RZ, 0xfc, !PT ;  /* 0x000001860d007812 */ /* 0x040fe200078efcff */
[----:B------:R-:W-:Y:S01]  /*5800*/  @!P4 IMAD.IADD R4, R4, 0x1, -R10 ;  /* 0x000000010404c824 */ /* 0x000fe200078e0a0a */
[----:B------:R-:W-:Y:S01]  /*5810*/  ISETP.GT.U32.AND P4, PT, R10, R7, PT ;  /* 0x000000070a00720c */ /* 0x000fe20003f84070 */
[----:B0-----:R-:W-:Y:S01]  /*5820*/  IMAD.MOV.U32 R2, RZ, RZ, R3 ;  /* 0x000000ffff027224 */ /* 0x001fe200078e0003 */
[----:B------:R-:W-:Y:S01]  /*5830*/  LOP3.LUT R6, R13, 0x184, RZ, 0xfc, !PT ;  /* 0x000001840d067812 */ /* 0x000fe200078efcff */
[----:B------:R-:W-:-:S02]  /*5840*/  IMAD.MOV R8, RZ, RZ, -R8 ;  /* 0x000000ffff087224 */ /* 0x000fc400078e0a08 */
[C---:B------:R-:W-:Y:S01]  /*5850*/  IMAD R11, R10.reuse, R5, R11 ;  /* 0x000000050a0b7224 */ /* 0x040fe200078e020b */
[----:B------:R-:W-:Y:S01]  /*5860*/  IABS R5, R0 ;  /* 0x0000000000057213 */ /* 0x000fe20000000000 */
[----:B------:R-:W-:Y:S01]  /*5870*/  @!P1 IMAD.MOV R2, RZ, RZ, -R2 ;  /* 0x000000ffff029224 */ /* 0x000fe200078e0a02 */
[C---:B------:R-:W-:Y:S01]  /*5880*/  ISETP.GT.U32.AND P1, PT, R10.reuse, R4, PT ;  /* 0x000000040a00720c */ /* 0x040fe20003f24070 */
[C---:B------:R-:W-:Y:S01]  /*5890*/  IMAD R19, R10.reuse, R8, R19 ;  /* 0x000000080a137224 */ /* 0x040fe200078e0213 */
[----:B------:R-:W-:Y:S01]  /*58a0*/  IABS R8, R6 ;  /* 0x0000000600087213 */ /* 0x000fe20000000000 */
[----:B------:R-:W-:Y:S01]  /*58b0*/  IMAD.HI.U32 R3, R15, R5, RZ ;  /* 0x000000050f037227 */ /* 0x000fe200078e00ff */
[----:B------:R0:W-:Y:S01]  /*58c0*/  STL [R1+0x318], R2 ;  /* 0x0003180201007387 */ /* 0x0001e20000100800 */
[C---:B------:R-:W-:Y:S02]  /*58d0*/  ISETP.GT.U32.AND P2, PT, R10.reuse, R11, PT ;  /* 0x0000000b0a00720c */ /* 0x040fe40003f44070 */
[----:B------:R-:W-:Y:S01]  /*58e0*/  @!P5 IMAD.MOV R16, RZ, RZ, -R16 ;  /* 0x000000ffff10d224 */ /* 0x000fe200078e0a10 */
[----:B------:R-:W-:Y:S01]  /*58f0*/  ISETP.GT.U32.AND P5, PT, R10, R19, PT ;  /* 0x000000130a00720c */ /* 0x000fe20003fa4070 */
[--C-:B------:R-:W-:Y:S01]  /*5900*/  @!P4 IMAD.IADD R7, R7, 0x1, -R10.reuse ;  /* 0x000000010707c824 */ /* 0x100fe200078e0a0a */
[----:B------:R-:W-:Y:S01]  /*5910*/  ISETP.GE.AND P4, PT, R9, RZ, PT ;  /* 0x000000ff0900720c */ /* 0x000fe20003f86270 */
[----:B------:R-:W-:Y:S01]  /*5920*/  IMAD.MOV R3, RZ, RZ, -R3 ;  /* 0x000000ffff037224 */ /* 0x000fe200078e0a03 */
[----:B------:R1:W-:Y:S01]  /*5930*/  STL [R1+0x304], R16 ;  /* 0x0003041001007387 */ /* 0x0003e20000100800 */
        /* <DEDUP_REMOVED lines=8> */
[----:B------:R-:W-:Y:S01]  /*59c0*/  IMAD.MOV R14, RZ, RZ, -R14 ;  /* 0x000000ffff0e7224 */ /* 0x000fe200078e0a0e */
[C---:B------:R-:W-:Y:S01]  /*59d0*/  LOP3.LUT R12, R13.reuse, 0x17e, RZ, 0xfc, !PT ;  /* 0x0000017e0d0c7812 */ /* 0x040fe200078efcff */
[C---:B------:R-:W-:Y:S01]  /*59e0*/  IMAD R5, R10.reuse, R3, R5 ;  /* 0x000000030a057224 */ /* 0x040fe200078e0205 */
[----:B------:R0:W-:Y:S01]  /*59f0*/  STL [R1+0x314], R2 ;  /* 0x0003140201007387 */ /* 0x0001e20000100800 */
[----:B-1----:R-:W-:Y:S01]  /*5a00*/  IMAD.MOV.U32 R16, RZ, RZ, R7 ;  /* 0x000000ffff107224 */ /* 0x002fe200078e0007 */
[C---:B------:R-:W-:Y:S01]  /*5a10*/  LOP3.LUT R3, R13.reuse, 0x180, RZ, 0xfc, !PT ;  /* 0x000001800d037812 */ /* 0x040fe200078efcff */
[C---:B------:R-:W-:Y:S01]  /*5a20*/  IMAD R8, R10.reuse, R14, R8 ;  /* 0x0000000e0a087224 */ /* 0x040fe200078e0208 */
[----:B------:R-:W-:Y:S01]  /*5a30*/  LOP3.LUT R14, R13, 0x17a, RZ, 0xfc, !PT ;  /* 0x0000017a0d0e7812 */ /* 0x000fe200078efcff */
[----:B------:R-:W-:Y:S01]  /*5a40*/  @!P3 IMAD.MOV R16, RZ, RZ, -R16 ;  /* 0x000000ffff10b224 */ /* 0x000fe200078e0a10 */
[----:B------:R-:W-:Y:S01]  /*5a50*/  ISETP.GT.U32.AND P3, PT, R10, R5, PT ;  /* 0x000000050a00720c */ /* 0x000fe20003f64070 */
[----:B------:R-:W-:-:S02]  /*5a60*/  @!P5 IMAD.IADD R19, R19, 0x1, -R10 ;  /* 0x000000011313d824 */ /* 0x000fc400078e0a0a */
[----:B------:R-:W-:Y:S01]  /*5a70*/  @!P2 IMAD.IADD R11, R11, 0x1, -R10 ;  /* 0x000000010b0ba824 */ /* 0x000fe200078e0a0a */
[----:B------:R1:W-:Y:S01]  /*5a80*/  STL [R1+0x308], R16 ;  /* 0x0003081001007387 */ /* 0x0003e20000100800 */
[----:B0-----:R-:W-:Y:S01]  /*5a90*/  IMAD.MOV.U32 R2, RZ, RZ, R4 ;  /* 0x000000ffff027224 */ /* 0x001fe200078e0004 */
[C---:B------:R-:W-:Y:S01]  /*5aa0*/  ISETP.GT.U32.AND P5, PT, R10.reuse, R19, PT ;  /* 0x000000130a00720c */ /* 0x040fe20003fa4070 */
[----:B------:R-:W-:Y:S01]  /*5ab0*/  IMAD.HI.U32 R7, R15, R9, RZ ;  /* 0x000000090f077227 */ /* 0x000fe200078e00ff */
[C---:B------:R-:W-:Y:S02]  /*5ac0*/  ISETP.GT.U32.AND P2, PT, R10.reuse, R11, PT ;  /* 0x0000000b0a00720c */ /* 0x040fe40003f44070 */
[----:B------:R-:W-:Y:S01]  /*5ad0*/  IABS R4, R3 ;  /* 0x0000000300047213 */ /* 0x000fe20000000000 */
[----:B------:R-:W-:Y:S01]  /*5ae0*/  @!P6 IMAD.MOV R2, RZ, RZ, -R2 ;  /* 0x000000ffff02e224 */ /* 0x000fe200078e0a02 */
[C---:B------:R-:W-:Y:S01]  /*5af0*/  ISETP.GT.U32.AND P6, PT, R10.reuse, R8, PT ;  /* 0x000000080a00720c */ /* 0x040fe20003fc4070 */
[--C-:B------:R-:W-:Y:S01]  /*5b00*/  @!P3 IMAD.IADD R5, R5, 0x1, -R10.reuse ;  /* 0x000000010505b824 */ /* 0x100fe200078e0a0a */
[----:B-1----:R-:W-:Y:S01]  /*5b10*/  IABS R16, R14 ;  /* 0x0000000e00107213 */ /* 0x002fe20000000000 */
[----:B------:R-:W-:Y:S01]  /*5b20*/  IMAD.MOV R7, RZ, RZ, -R7 ;  /* 0x000000ffff077224 */ /* 0x000fe200078e0a07 */
[----:B------:R0:W-:Y:S02]  /*5b30*/  STL [R1+0x310], R2 ;  /* 0x0003100201007387 */ /* 0x0001e40000100800 */
[----:B------:R-:W-:Y:S01]  /*5b40*/  ISETP.GT.U32.AND P3, PT, R10, R5, PT ;  /* 0x000000050a00720c */ /* 0x000fe20003f64070 */
[----:B------:R-:W-:Y:S01]  /*5b50*/  @!P5 IMAD.IADD R19, R19, 0x1, -R10 ;  /* 0x000000011313d824 */ /* 0x000fe200078e0a0a */
[----:B------:R-:W-:Y:S01]  /*5b60*/  ISETP.GE.AND P5, PT, R0, RZ, PT ;  /* 0x000000ff0000720c */ /* 0x000fe20003fa6270 */
[----:B------:R-:W-:-:S04]  /*5b70*/  IMAD.HI.U32 R0, R15, R4, RZ ;  /* 0x000000040f007227 */ /* 0x000fc800078e00ff */
[----:B------:R-:W-:Y:S02]  /*5b80*/  @!P6 IMAD.IADD R8, R8, 0x1, -R10 ;  /* 0x000000010808e824 */ /* 0x000fe400078e0a0a */
[----:B------:R-:W-:Y:S02]  /*5b90*/  IMAD.MOV R0, RZ, RZ, -R0 ;  /* 0x000000ffff007224 */ /* 0x000fe400078e0a00 */
[C---:B------:R-:W-:Y:S01]  /*5ba0*/  IMAD R9, R10.reuse, R7, R9 ;  /* 0x000000070a097224 */ /* 0x040fe200078e0209 */
[----:B------:R-:W-:Y:S01]  /*5bb0*/  ISETP.GT.U32.AND P6, PT, R10, R8, PT ;  /* 0x000000080a00720c */ /* 0x000fe20003fc4070 */
[----:B------:R-:W-:Y:S01]  /*5bc0*/  @!P2 IMAD.IADD R11, R11, 0x1, -R10 ;  /* 0x000000010b0ba824 */ /* 0x000fe200078e0a0a */
[----:B------:R-:W-:Y:S01]  /*5bd0*/  ISETP.GE.AND P2, PT, R6, RZ, PT ;  /* 0x000000ff0600720c */ /* 0x000fe20003f46270 */
[C---:B------:R-:W-:Y:S01]  /*5be0*/  IMAD R4, R10.reuse, R0, R4 ;  /* 0x000000000a047224 */ /* 0x040fe200078e0204 */
[----:B------:R-:W-:Y:S01]  /*5bf0*/  IABS R6, R12 ;  /* 0x0000000c00067213 */ /* 0x000fe20000000000 */
[----:B------:R-:W-:Y:S01]  /*5c00*/  @!P3 IMAD.IADD R5, R5, 0x1, -R10 ;  /* 0x000000010505b824 */ /* 0x000fe200078e0a0a */
[----:B------:R-:W-:Y:S01]  /*5c10*/  ISETP.GT.U32.AND P3, PT, R10, R9, PT ;  /* 0x000000090a00720c */ /* 0x000fe20003f64070 */
[----:B0-----:R-:W-:Y:S01]  /*5c20*/  IMAD.MOV.U32 R2, RZ, RZ, R11 ;  /* 0x000000ffff027224 */ /* 0x001fe200078e000b */
[----:B------:R-:W-:Y:S01]  /*5c30*/  LOP3.LUT R11, R13, 0x17c, RZ, 0xfc, !PT ;  /* 0x0000017c0d0b7812 */ /* 0x000fe200078efcff */
[----:B------:R-:W-:Y:S01]  /*5c40*/  IMAD.HI.U32 R18, R15, R16, RZ ;  /* 0x000000100f127227 */ /* 0x000fe200078e00ff */
[----:B------:R-:W-:-:S02]  /*5c50*/  LOP3.LUT R0, R13, 0x178, RZ, 0xfc, !PT ;  /* 0x000001780d007812 */ /* 0x000fc400078efcff */
[----:B------:R-:W-:Y:S01]  /*5c60*/  IABS R17, R11 ;  /* 0x0000000b00117213 */ /* 0x000fe20000000000 */
[----:B------:R-:W-:Y:S01]  /*5c70*/  @!P6 IMAD.IADD R8, R8, 0x1, -R10 ;  /* 0x000000010808e824 */ /* 0x000fe200078e0a0a */
[----:B------:R-:W-:Y:S01]  /*5c80*/  ISETP.GT.U32.AND P6, PT, R10, R4, PT ;  /* 0x000000040a00720c */ /* 0x000fe20003fc4070 */
[----:B------:R-:W-:Y:S01]  /*5c90*/  @!P0 IMAD.MOV R2, RZ, RZ, -R2 ;  /* 0x000000ffff028224 */ /* 0x000fe200078e0a02 */
[----:B------:R-:W-:Y:S01]  /*5ca0*/  ISETP.GE.AND P0, PT, R3, RZ, PT ;  /* 0x000000ff0300720c */ /* 0x000fe20003f06270 */
[----:B------:R-:W-:Y:S01]  /*5cb0*/  IMAD.HI.U32 R3, R15, R6, RZ ;  /* 0x000000060f037227 */ /* 0x000fe200078e00ff */
[----:B------:R-:W-:Y:S02]  /*5cc0*/  LOP3.LUT R7, R13, 0x176, RZ, 0xfc, !PT ;  /* 0x000001760d077812 */ /* 0x000fe400078efcff */
[----:B------:R0:W-:Y:S01]  /*5cd0*/  STL [R1+0x30c], R2 ;  /* 0x00030c0201007387 */ /* 0x0001e20000100800 */
[----:B------:R-:W-:Y:S02]  /*5ce0*/  @!P3 IMAD.IADD R9, R9, 0x1, -R10 ;  /* 0x000000010909b824 */ /* 0x000fe400078e0a0a */
[----:B------:R-:W-:-:S02]  /*5cf0*/  IMAD.MOV R3, RZ, RZ, -R3 ;  /* 0x000000ffff037224 */ /* 0x000fc400078e0a03 */
[----:B------:R-:W-:-:S04]  /*5d00*/  IMAD.HI.U32 R20, R15, R17, RZ ;  /* 0x000000110f147227 */ /* 0x000fc800078e00ff */
[----:B------:R-:W-:Y:S01]  /*5d10*/  @!P6 IMAD.IADD R4, R4, 0x1, -R10 ;  /* 0x000000010404e824 */ /* 0x000fe200078e0a0a */
[C---:B------:R-:W-:Y:S01]  /*5d20*/  ISETP.GT.U32.AND P6, PT, R10.reuse, R9, PT ;  /* 0x000000090a00720c */ /* 0x040fe20003fc4070 */
[----:B0-----:R-:W-:Y:S02]  /*5d30*/  IMAD.MOV.U32 R2, RZ, RZ, R19 ;  /* 0x000000ffff027224 */ /* 0x001fe400078e0013 */
[----:B------:R-:W-:Y:S01]  /*5d40*/  IMAD R6, R10, R3, R6 ;  /* 0x000000030a067224 */ /* 0x000fe200078e0206 */
[----:B------:R-:W-:Y:S01]  /*5d50*/  IABS R3, R0 ;  /* 0x0000000000037213 */ /* 0x000fe20000000000 */
[----:B------:R-:W-:Y:S01]  /*5d60*/  @!P4 IMAD.MOV R2, RZ, RZ, -R2 ;  /* 0x000000ffff02c224 */ /* 0x000fe200078e0a02 */
[----:B------:R-:W-:Y:S01]  /*5d70*/  ISETP.GE.AND P4, PT, R12, RZ, PT ;  /* 0x000000ff0c00720c */ /* 0x000fe20003f86270 */
[----:B------:R-:W-:Y:S01]  /*5d80*/  IMAD.MOV R20, RZ, RZ, -R20 ;  /* 0x000000ffff147224 */ /* 0x000fe200078e0a14 */
[C---:B------:R-:W-:Y:S01]  /*5d90*/  ISETP.GT.U32.AND P3, PT, R10.reuse, R6, PT ;  /* 0x000000060a00720c */ /* 0x040fe20003f64070 */
[----:B------:R-:W-:Y:S01]  /*5da0*/  IMAD.MOV.U32 R19, RZ, RZ, R3 ;  /* 0x000000ffff137224 */ /* 0x000fe200078e0003 */
[----:B------:R0:W-:Y:S01]  /*5db0*/  STL [R1+0x300], R2 ;  /* 0x0003000201007387 */ /* 0x0001e20000100800 */
[----:B------:R-:W-:Y:S01]  /*5dc0*/  IMAD R12, R10, R20, R17 ;  /* 0x000000140a0c7224 */ /* 0x000fe200078e0211 */
[----:B------:R-:W-:Y:S01]  /*5dd0*/  IABS R17, R7 ;  /* 0x0000000700117213 */ /* 0x000fe20000000000 */
[----:B------:R-:W-:-:S02]  /*5de0*/  IMAD.MOV R18, RZ, RZ, -R18 ;  /* 0x000000ffff127224 */ /* 0x000fc400078e0a12 */
[----:B------:R-:W-:Y:S01]  /*5df0*/  @!P6 IMAD.IADD R9, R9, 0x1, -R10 ;  /* 0x000000010909e824 */ /* 0x000fe200078e0a0a */
[C---:B------:R-:W-:Y:S01]  /*5e00*/  ISETP.GT.U32.AND P6, PT, R10.reuse, R12, PT ;  /* 0x0000000c0a00720c */ /* 0x040fe20003fc4070 */
[----:B------:R-:W-:Y:S02]  /*5e10*/  IMAD R3, R10, R18, R16 ;  /* 0x000000120a037224 */ /* 0x000fe400078e0210 */
[----:B------:R-:W-:Y:S02]  /*5e20*/  IMAD.MOV.U32 R16, RZ, RZ, R8 ;  /* 0x000000ffff107224 */ /* 0x000fe400078e0008 */
[----:B0-----:R-:W-:Y:S02]  /*5e30*/  IMAD.MOV.U32 R2, RZ, RZ, R5 ;  /* 0x000000ffff027224 */ /* 0x001fe400078e0005 */
[----:B------:R-:W-:-:S04]  /*5e40*/  IMAD.HI.U32 R5, R15, R19, RZ ;  /* 0x000000130f057227 */ /* 0x000fc800078e00ff */
[----:B------:R-:W-:Y:S01]  /*5e50*/  @!P1 IMAD.MOV R2, RZ, RZ, -R2 ;  /* 0x000000ffff029224 */ /* 0x000fe200078e0a02 */
[----:B------:R-:W-:Y:S01]  /*5e60*/  ISETP.GT.U32.AND P1, PT, R10, R4, PT ;  /* 0x000000040a00720c */ /* 0x000fe20003f24070 */
[----:B------:R-:W-:Y:S02]  /*5e70*/  IMAD.MOV R5, RZ, RZ, -R5 ;  /* 0x000000ffff057224 */ /* 0x000fe400078e0a05 */
[--C-:B------:R-:W-:Y:S01]  /*5e80*/  @!P3 IMAD.IADD R6, R6, 0x1, -R10.reuse ;  /* 0x000000010606b824 */ /* 0x100fe200078e0a0a */
[----:B------:R0:W-:Y:S01]  /*5e90*/  STL [R1+0x2f8], R2 ;  /* 0x0002f80201007387 */ /* 0x0001e20000100800 */
[----:B------:R-:W-:Y:S02]  /*5ea0*/  @!P6 IMAD.IADD R12, R12, 0x1, -R10 ;  /* 0x000000010c0ce824 */ /* 0x000fe400078e0a0a */
[----:B------:R-:W-:Y:S01]  /*5eb0*/  @!P2 IMAD.MOV R16, RZ, RZ, -R16 ;  /* 0x000000ffff10a224 */ /* 0x000fe200078e0a10 */
[----:B------:R-:W-:Y:S01]  /*5ec0*/  ISETP.GT.U32.AND P3, PT, R10, R6, PT ;  /* 0x000000060a00720c */ /* 0x000fe20003f64070 */
[----:B------:R-:W-:Y:S01]  /*5ed0*/  IMAD.HI.U32 R8, R15, R17, RZ ;  /* 0x000000110f087227 */ /* 0x000fe200078e00ff */
[----:B------:R-:W-:-:S02]  /*5ee0*/  ISETP.GE.AND P2, PT, R11, RZ, PT ;  /* 0x000000ff0b00720c */ /* 0x000fc40003f46270 */
[----:B------:R1:W-:Y:S01]  /*5ef0*/  STL [R1+0x2f0], R16 ;  /* 0x0002f01001007387 */ /* 0x0003e20000100800 */
[----:B------:R-:W-:Y:S01]  /*5f00*/  @!P1 IMAD.IADD R4, R4, 0x1, -R10 ;  /* 0x0000000104049824 */ /* 0x000fe200078e0a0a */
[----:B------:R-:W-:Y:S01]  /*5f10*/  ISETP.GE.AND P1, PT, R14, RZ, PT ;  /* 0x000000ff0e00720c */ /* 0x000fe20003f26270 */
[----:B0-----:R-:W-:Y:S01]  /*5f20*/  IMAD.MOV.U32 R2, RZ, RZ, R9 ;  /* 0x000000ffff027224 */ /* 0x001fe200078e0009 */
[C---:B------:R-:W-:Y:S01]  /*5f30*/  LOP3.LUT R9, R13.reuse, 0x174, RZ, 0xfc, !PT ;  /* 0x000001740d097812 */ /* 0x040fe200078efcff */
[C---:B------:R-:W-:Y:S01]  /*5f40*/  IMAD R14, R10.reuse, R5, R19 ;  /* 0x000000050a0e7224 */ /* 0x040fe200078e0213 */
[C---:B------:R-:W-:Y:S01]  /*5f50*/  LOP3.LUT R5, R13.reuse, 0x16e, RZ, 0xfc, !PT ;  /* 0x0000016e0d057812 */ /* 0x040fe200078efcff */
[----:B------:R-:W-:Y:S01]  /*5f60*/  @!P5 IMAD.MOV R2, RZ, RZ, -R2 ;  /* 0x000000ffff02d224 */ /* 0x000fe200078e0a02 */
[C---:B------:R-:W-:Y:S01]  /*5f70*/  ISETP.GT.U32.AND P5, PT, R10.reuse, R3, PT ;  /* 0x000000030a00720c */ /* 0x040fe20003fa4070 */
[----:B------:R-:W-:Y:S01]  /*5f80*/  IMAD.MOV R8, RZ, RZ, -R8 ;  /* 0x000000ffff087224 */ /* 0x000fe200078e0a08 */
[----:B------:R-:W-:Y:S01]  /*5f90*/  ISETP.GT.U32.AND P6, PT, R10, R14, PT ;  /* 0x0000000e0a00720c */ /* 0x000fe20003fc4070 */
[----:B------:R-:W-:Y:S01]  /*5fa0*/  @!P3 IMAD.IADD R6, R6, 0x1, -R10 ;  /* 0x000000010606b824 */ /* 0x000fe200078e0a0a */
[----:B------:R0:W-:Y:S01]  /*5fb0*/  STL [R1+0x2ec], R2 ;  /* 0x0002ec0201007387 */ /* 0x0001e20000100800 */
[----:B------:R-:W-:Y:S01]  /*5fc0*/  ISETP.GE.AND P3, PT, R0, RZ, PT ;  /* 0x000000ff0000720c */ /* 0x000fe20003f66270 */
[----:B------:R-:W-:Y:S01]  /*5fd0*/  IMAD R0, R10, R8, R17 ;  /* 0x000000080a007224 */ /* 0x000fe200078e0211 */
[----:B------:R-:W-:Y:S01]  /*5fe0*/  IABS R17, R9 ;  /* 0x0000000900117213 */ /* 0x000fe20000000000 */
[----:B------:R-:W-:Y:S01]  /*5ff0*/  IMAD.MOV.U32 R21, RZ, RZ, R6 ;  /* 0x000000ffff157224 */ /* 0x000fe200078e0006 */
[----:B------:R-:W-:-:S02]  /*6000*/  LOP3.LUT R8, R13, 0x172, RZ, 0xfc, !PT ;  /* 0x000001720d087812 */ /* 0x000fc400078efcff */
[----:B-1----:R-:W-:Y:S01]  /*6010*/  IABS R16, R5 ;  /* 0x0000000500107213 */ /* 0x002fe20000000000 */
[----:B------:R-:W-:Y:S01]  /*6020*/  IMAD.HI.U32 R19, R15, R17, RZ ;  /* 0x000000110f137227 */ /* 0x000fe200078e00ff */
[----:B------:R-:W-:-:S03]  /*6030*/  IABS R18, R8 ;  /* 0x0000000800127213 */ /* 0x000fc60000000000 */
[----:B0-----:R-:W-:Y:S01]  /*6040*/  IMAD.MOV.U32 R2, RZ, RZ, R4 ;  /* 0x000000ffff027224 */ /* 0x001fe200078e0004 */
[----:B------:R-:W-:Y:S01]  /*6050*/  LOP3.LUT R4, R13, 0x170, RZ, 0xfc, !PT ;  /* 0x000001700d047812 */ /* 0x000fe200078efcff */
[----:B------:R-:W-:Y:S01]  /*6060*/  @!P5 IMAD.IADD R3, R3, 0x1, -R10 ;  /* 0x000000010303d824 */ /* 0x000fe200078e0a0a */
[----:B------:R-:W-:Y:S01]  /*6070*/  ISETP.GT.U32.AND P5, PT, R10, R12, PT ;  /* 0x0000000c0a00720c */ /* 0x000fe20003fa4070 */
[----:B------:R-:W-:Y:S01]  /*6080*/  @!P0 IMAD.MOV R2, RZ, RZ, -R2 ;  /* 0x000000ffff028224 */ /* 0x000fe200078e0a02 */
[----:B------:R-:W-:Y:S01]  /*6090*/  IABS R11, R4 ;  /* 0x00000004000b7213 */ /* 0x000fe20000000000 */
[----:B------:R-:W-:Y:S01]  /*60a0*/  @!P6 IMAD.IADD R14, R14, 0x1, -R10 ;  /* 0x000000010e0ee824 */ /* 0x000fe200078e0a0a */
[C---:B------:R-:W-:Y:S01]  /*60b0*/  ISETP.GT.U32.AND P0, PT, R10.reuse, R3, PT ;  /* 0x000000030a00720c */ /* 0x040fe20003f04070 */
[----:B------:R-:W-:Y:S01]  /*60c0*/  IMAD.MOV R19, RZ, RZ, -R19 ;  /* 0x000000ffff137224 */ /* 0x000fe200078e0a13 */
[----:B------:R0:W-:Y:S01]  /*60d0*/  STL [R1+0x2e8], R2 ;  /* 0x0002e80201007387 */ /* 0x0001e20000100800 */
[----:B------:R-:W-:Y:S01]  /*60e0*/  IMAD.HI.U32 R20, R15, R11, RZ ;  /* 0x0000000b0f147227 */ /* 0x000fe200078e00ff */
[----:B------:R-:W-:-:S03]  /*60f0*/  ISETP.GT.U32.AND P6, PT, R10, R14, PT ;  /* 0x0000000e0a00720c */ /* 0x000fc60003fc4070 */
[----:B------:R-:W-:Y:S02]  /*6100*/  @!P4 IMAD.MOV R21, RZ, RZ, -R21 ;  /* 0x000000ffff15c224 */ /* 0x000fe400078e0a15 */
[----:B------:R-:W-:Y:S01]  /*6110*/  @!P5 IMAD.IADD R12, R12, 0x1, -R10 ;  /* 0x000000010c0cd824 */ /* 0x000fe200078e0a0a */
[C---:B------:R-:W-:Y:S01]  /*6120*/  ISETP.GT.U32.AND P5, PT, R10.reuse, R0, PT ;  /* 0x000000000a00720c */ /* 0x040fe20003fa4070 */
[----:B------:R-:W-:Y:S01]  /*6130*/  IMAD.MOV R20, RZ, RZ, -R20 ;  /* 0x000000ffff147224 */ /* 0x000fe200078e0a14 */
[----:B------:R-:W-:Y:S01]  /*6140*/  STL [R1+0x2e4], R21 ;  /* 0x0002e41501007387 */ /* 0x000fe20000100800 */
[--C-:B------:R-:W-:Y:S01]  /*6150*/  @!P0 IMAD.IADD R3, R3, 0x1, -R10.reuse ;  /* 0x0000000103038824 */ /* 0x100fe200078e0a0a */
[----:B------:R-:W-:Y:S01]  /*6160*/  ISETP.GE.AND P0, PT, R7, RZ, PT ;  /* 0x000000ff0700720c */ /* 0x000fe20003f06270 */
[----:B------:R-:W-:Y:S02]  /*6170*/  IMAD R7, R10, R19, R17 ;  /* 0x000000130a077224 */ /* 0x000fe400078e0211 */
[----:B------:R-:W-:-:S02]  /*6180*/  @!P6 IMAD.IADD R14, R14, 0x1, -R10 ;  /* 0x000000010e0ee824 */ /* 0x000fc400078e0a0a */
[----:B------:R-:W-:Y:S01]  /*6190*/  IMAD.HI.U32 R17, R15, R18, RZ ;  /* 0x000000120f117227 */ /* 0x000fe200078e00ff */
[----:B------:R-:W-:-:S03]  /*61a0*/  ISETP.GT.U32.AND P6, PT, R10, R7, PT ;  /* 0x000000070a00720c */ /* 0x000fc60003fc4070 */
[----:B------:R-:W-:Y:S01]  /*61b0*/  @!P5 IMAD.IADD R0, R0, 0x1, -R10 ;  /* 0x000000010000d824 */ /* 0x000fe200078e0a0a */
[----:B------:R-:W-:Y:S01]  /*61c0*/  ISETP.GE.AND P5, PT, R9, RZ, PT ;  /* 0x000000ff0900720c */ /* 0x000fe20003fa6270 */
[----:B0-----:R-:W-:Y:S01]  /*61d0*/  IMAD.MOV.U32 R2, RZ, RZ, R12 ;  /* 0x000000ffff027224 */ /* 0x001fe200078e000c */
[----:B------:R-:W-:Y:S01]  /*61e0*/  LOP3.LUT R9, R13, 0x16c, RZ, 0xfc, !PT ;  /* 0x0000016c0d097812 */ /* 0x000fe200078efcff */
[----:B------:R-:W-:Y:S02]  /*61f0*/  IMAD.MOV R17, RZ, RZ, -R17 ;  /* 0x000000ffff117224 */ /* 0x000fe400078e0a11 */
[----:B------:R-:W-:Y:S01]  /*6200*/  @!P2 IMAD.MOV R2, RZ, RZ, -R2 ;  /* 0x000000ffff02a224 */ /* 0x000fe200078e0a02 */
[----:B------:R-:W-:Y:S01]  /*6210*/  IABS R6, R9 ;  /* 0x0000000900067213 */ /* 0x000fe20000000000 */
[----:B------:R-:W-:-:S03]  /*6220*/  IMAD.HI.U32 R19, R15, R16, RZ ;  /* 0x000000100f137227 */ /* 0x000fc600078e00ff */
[----:B------:R0:W-:Y:S01]  /*6230*/  STL [R1+0x2e0], R2 ;  /* 0x0002e00201007387 */ /* 0x0001e20000100800 */
[----:B------:R-:W-:Y:S01]  /*6240*/  @!P6 IMAD.IADD R7, R7, 0x1, -R10 ;  /* 0x000000010707e824 */ /* 0x000fe200078e0a0a */
[C---:B------:R-:W-:Y:S01]  /*6250*/  ISETP.GT.U32.AND P6, PT, R10.reuse, R0, PT ;  /* 0x000000000a00720c */ /* 0x040fe20003fc4070 */
[C---:B------:R-:W-:Y:S01]  /*6260*/  IMAD R17, R10.reuse, R17, R18 ;  /* 0x000000110a117224 */ /* 0x040fe200078e0212 */
[----:B------:R-:W-:Y:S01]  /*6270*/  LOP3.LUT R18, R13, 0x16a, RZ, 0xfc, !PT ;  /* 0x0000016a0d127812 */ /* 0x000fe200078efcff */
[----:B------:R-:W-:Y:S01]  /*6280*/  IMAD.MOV R19, RZ, RZ, -R19 ;  /* 0x000000ffff137224 */ /* 0x000fe200078e0a13 */
[C---:B------:R-:W-:Y:S01]  /*6290*/  ISETP.GT.U32.AND P2, PT, R10.reuse, R7, PT ;  /* 0x000000070a00720c */ /* 0x040fe20003f44070 */
[C---:B------:R-:W-:Y:S01]  /*62a0*/  IMAD R11, R10.reuse, R20, R11 ;  /* 0x000000140a0b7224 */ /* 0x040fe200078e020b */
[C---:B------:R-:W-:Y:S01]  /*62b0*/  ISETP.GT.U32.AND P4, PT, R10.reuse, R17, PT ;  /* 0x000000110a00720c */ /* 0x040fe20003f84070 */
[----:B------:R-:W-:Y:S01]  /*62c0*/  @!P1 IMAD.MOV R3, RZ, RZ, -R3 ;  /* 0x000000ffff039224 */ /* 0x000fe200078e0a03 */
[----:B------:R-:W-:Y:S01]  /*62d0*/  IABS R12, R18 ;  /* 0x00000012000c7213 */ /* 0x000fe20000000000 */
[----:B0-----:R-:W-:Y:S01]  /*62e0*/  IMAD.MOV.U32 R2, RZ, RZ, R14 ;  /* 0x000000ffff027224 */ /* 0x001fe200078e000e */
[C---:B------:R-:W-:Y:S01]  /*62f0*/  ISETP.GT.U32.AND P1, PT, R10.reuse, R11, PT ;  /* 0x0000000b0a00720c */ /* 0x040fe20003f24070 */
[----:B------:R-:W-:Y:S01]  /*6300*/  IMAD R16, R10, R19, R16 ;  /* 0x000000130a107224 */ /* 0x000fe200078e0210 */
[----:B------:R-:W-:Y:S01]  /*6310*/  STL [R1+0x2dc], R3 ;  /* 0x0002dc0301007387 */ /* 0x000fe20000100800 */
[----:B------:R-:W-:Y:S01]  /*6320*/  @!P3 IMAD.MOV R2, RZ, RZ, -R2 ;  /* 0x000000ffff02b224 */ /* 0x000fe200078e0a02 */
[----:B------:R-:W-:Y:S01]  /*6330*/  ISETP.GE.AND P3, PT, R8, RZ, PT ;  /* 0x000000ff0800720c */ /* 0x000fe20003f66270 */
[----:B------:R-:W-:Y:S01]  /*6340*/  @!P6 IMAD.IADD R0, R0, 0x1, -R10 ;  /* 0x000000010000e824 */ /* 0x000fe200078e0a0a */
[----:B------:R-:W-:Y:S01]  /*6350*/  ISETP.GT.U32.AND P6, PT, R10, R16, PT ;  /* 0x000000100a00720c */ /* 0x000fe20003fc4070 */
[----:B------:R-:W-:Y:S01]  /*6360*/  IMAD.HI.U32 R14, R15, R6, RZ ;  /* 0x000000060f0e7227 */ /* 0x000fe200078e00ff */
[----:B------:R0:W-:Y:S01]  /*6370*/  STL [R1+0x2d8], R2 ;  /* 0x0002d80201007387 */ /* 0x0001e20000100800 */
[----:B------:R-:W-:-:S02]  /*6380*/  LOP3.LUT R8, R13, 0x164, RZ, 0xfc, !PT ;  /* 0x000001640d087812 */ /* 0x000fc400078efcff */
[----:B------:R-:W-:Y:S02]  /*6390*/  IMAD.MOV R14, RZ, RZ, -R14 ;  /* 0x000000ffff0e7224 */ /* 0x000fe400078e0a0e */
[--C-:B------:R-:W-:Y:S01]  /*63a0*/  @!P2 IMAD.IADD R7, R7, 0x1, -R10.reuse ;  /* 0x000000010707a824 */ /* 0x100fe200078e0a0a */
[----:B------:R-:W-:Y:S01]  /*63b0*/  ISETP.GE.AND P2, PT, R4, RZ, PT ;  /* 0x000000ff0400720c */ /* 0x000fe20003f46270 */
[--C-:B------:R-:W-:Y:S01]  /*63c0*/  @!P4 IMAD.IADD R17, R17, 0x1, -R10.reuse ;  /* 0x000000011111c824 */ /* 0x100fe200078e0a0a */
[----:B------:R-:W-:Y:S01]  /*63d0*/  ISETP.GE.AND P4, PT, R5, RZ, PT ;  /* 0x000000ff0500720c */ /* 0x000fe20003f86270 */
[----:B------:R-:W-:Y:S02]  /*63e0*/  @!P1 IMAD.IADD R11, R11, 0x1, -R10 ;  /* 0x000000010b0b9824 */ /* 0x000fe400078e0a0a */
[----:B0-----:R-:W-:Y:S01]  /*63f0*/  IMAD.MOV.U32 R2, RZ, RZ, R0 ;  /* 0x000000ffff027224 */ /* 0x001fe200078e0000 */
[----:B------:R-:W-:Y:S01]  /*6400*/  ISETP.GT.U32.AND P1, PT, R10, R17, PT ;  /* 0x000000110a00720c */ /* 0x000fe20003f24070 */
[----:B------:R-:W-:Y:S01]  /*6410*/  IMAD.MOV.U32 R3, RZ, RZ, R12 ;  /* 0x000000ffff037224 */ /* 0x000fe200078e000c */
[----:B------:R-:W-:Y:S01]  /*6420*/  LOP3.LUT R12, R13, 0x168, RZ, 0xfc, !PT ;  /* 0x000001680d0c7812 */ /* 0x000fe200078efcff */
[----:B------:R-:W-:-:S02]  /*6430*/  @!P0 IMAD.MOV R2, RZ, RZ, -R2 ;  /* 0x000000ffff028224 */ /* 0x000fc400078e0a02 */
[----:B------:R-:W-:Y:S01]  /*6440*/  IMAD R5, R10, R14, R6 ;  /* 0x0000000e0a057224 */ /* 0x000fe200078e0206 */
[----:B------:R-:W-:Y:S01]  /*6450*/  LOP3.LUT R6, R13, 0x166, RZ, 0xfc, !PT ;  /* 0x000001660d067812 */ /* 0x000fe200078efcff */
[----:B------:R-:W-:Y:S01]  /*6460*/  @!P6 IMAD.IADD R16, R16, 0x1, -R10 ;  /* 0x000000011010e824 */ /* 0x000fe200078e0a0a */
[----:B------:R0:W-:Y:S01]  /*6470*/  STL [R1+0x2d4], R2 ;  /* 0x0002d40201007387 */ /* 0x0001e20000100800 */
[C---:B------:R-:W-:Y:S01]  /*6480*/  ISETP.GT.U32.AND P6, PT, R10.reuse, R11, PT ;  /* 0x0000000b0a00720c */ /* 0x040fe20003fc4070 */
[----:B------:R-:W-:Y:S02]  /*6490*/  IMAD.HI.U32 R4, R15, R3, RZ ;  /* 0x000000030f047227 */ /* 0x000fe400078e00ff */
[C---:B------:R-:W-:Y:S02]  /*64a0*/  ISETP.GT.U32.AND P0, PT, R10.reuse, R16, PT ;  /* 0x000000100a00720c */ /* 0x040fe40003f04070 */
[----:B------:R-:W-:Y:S02]  /*64b0*/  IMAD.MOV R4, RZ, RZ, -R4 ;  /* 0x000000ffff047224 */ /* 0x000fe400078e0a04 */
[----:B------:R-:W-:Y:S01]  /*64c0*/  @!P1 IMAD.IADD R17, R17, 0x1, -R10 ;  /* 0x0000000111119824 */ /* 0x000fe200078e0a0a */
[----:B------:R-:W-:Y:S01]  /*64d0*/  ISETP.GE.AND P1, PT, R9, RZ, PT ;  /* 0x000000ff0900720c */ /* 0x000fe20003f26270 */
[----:B0-----:R-:W-:Y:S01]  /*64e0*/  IMAD.MOV.U32 R2, RZ, RZ, R7 ;  /* 0x000000ffff027224 */ /* 0x001fe200078e0007 */
[----:B------:R-:W-:Y:S01]  /*64f0*/  IABS R7, R8 ;  /* 0x0000000800077213 */ /* 0x000fe20000000000 */
[C---:B------:R-:W-:Y:S01]  /*6500*/  IMAD R0, R10.reuse, R4, R3 ;  /* 0x000000040a007224 */ /* 0x040fe200078e0203 */
[----:B------:R-:W-:Y:S01]  /*6510*/  IABS R4, R12 ;  /* 0x0000000c00047213 */ /* 0x000fe20000000000 */
[----:B------:R-:W-:Y:S01]  /*6520*/  @!P5 IMAD.MOV R2, RZ, RZ, -R2 ;  /* 0x000000ffff02d224 */ /* 0x000fe200078e0a02 */
[C---:B------:R-:W-:Y:S01]  /*6530*/  ISETP.GT.U32.AND P5, PT, R10.reuse, R5, PT ;  /* 0x000000050a00720c */ /* 0x040fe20003fa4070 */
[----:B------:R-:W-:Y:S01]  /*6540*/  @!P6 IMAD.IADD R11, R11, 0x1, -R10 ;  /* 0x000000010b0be824 */ /* 0x000fe200078e0a0a */
[----:B------:R-:W-:Y:S01]  /*6550*/  ISETP.GT.U32.AND P6, PT, R10, R0, PT ;  /* 0x000000000a00720c */ /* 0x000fe20003fc4070 */
[----:B------:R-:W-:Y:S01]  /*6560*/  IMAD.HI.U32 R14, R15, R4, RZ ;  /* 0x000000040f0e7227 */ /* 0x000fe200078e00ff */
[----:B------:R0:W-:Y:S01]  /*6570*/  STL [R1+0x2d0], R2 ;  /* 0x0002d00201007387 */ /* 0x0001e20000100800 */
[----:B------:R-:W-:-:S02]  /*6580*/  IABS R3, R6 ;  /* 0x0000000600037213 */ /* 0x000fc40000000000 */
[----:B------:R-:W-:Y:S02]  /*6590*/  IMAD.MOV R14, RZ, RZ, -R14 ;  /* 0x000000ffff0e7224 */ /* 0x000fe400078e0a0e */
[----:B------:R-:W-:Y:S01]  /*65a0*/  @!P0 IMAD.IADD R16, R16, 0x1, -R10 ;  /* 0x0000000110108824 */ /* 0x000fe200078e0a0a */
[----:B------:R-:W-:Y:S01]  /*65b0*/  ISETP.GE.AND P0, PT, R18, RZ, PT ;  /* 0x000000ff1200720c */ /* 0x000fe20003f06270 */
[----:B------:R-:W-:-:S04]  /*65c0*/  IMAD.HI.U32 R9, R15, R3, RZ ;  /* 0x000000030f097227 */ /* 0x000fc800078e00ff */
[----:B------:R-:W-:Y:S01]  /*65d0*/  @!P5 IMAD.IADD R5, R5, 0x1, -R10 ;  /* 0x000000010505d824 */ /* 0x000fe200078e0a0a */
[----:B------:R-:W-:Y:S01]  /*65e0*/  ISETP.GE.AND P5, PT, R12, RZ, PT ;  /* 0x000000ff0c00720c */ /* 0x000fe20003fa6270 */
[----:B0-----:R-:W-:Y:S01]  /*65f0*/  IMAD.MOV.U32 R2, RZ, RZ, R17 ;  /* 0x000000ffff027224 */ /* 0x001fe200078e0011 */
[----:B------:R-:W-:Y:S01]  /*6600*/  LOP3.LUT R17, R13, 0x158, RZ, 0xfc, !PT ;  /* 0x000001580d117812 */ /* 0x000fe200078efcff */
[C---:B------:R-:W-:Y:S02]  /*6610*/  IMAD R4, R10.reuse, R14, R4 ;  /* 0x0000000e0a047224 */ /* 0x040fe400078e0204 */
[----:B------:R-:W-:Y:S01]  /*6620*/  @!P3 IMAD.MOV R2, RZ, RZ, -R2 ;  /* 0x000000ffff02b224 */ /* 0x000fe200078e0a02 */
[----:B------:R-:W-:Y:S01]  /*6630*/  ISETP.GT.U32.AND P3, PT, R10, R5, PT ;  /* 0x000000050a00720c */ /* 0x000fe20003f64070 */
[----:B------:R-:W-:Y:S02]  /*6640*/  IMAD.MOV R9, RZ, RZ, -R9 ;  /* 0x000000ffff097224 */ /* 0x000fe400078e0a09 */
[--C-:B------:R-:W-:Y:S01]  /*6650*/  @!P6 IMAD.IADD R0, R0, 0x1, -R10.reuse ;  /* 0x000000010000e824 */ /* 0x100fe200078e0a0a */
[----:B------:R0:W-:Y:S01]  /*6660*/  STL [R1+0x2cc], R2 ;  /* 0x0002cc0201007387 */ /* 0x0001e20000100800 */
[----:B------:R-:W-:Y:S01]  /*6670*/  @!P2 IMAD.MOV R11, RZ, RZ, -R11 ;  /* 0x000000ffff0ba224 */ /* 0x000fe200078e0a0b */
[C---:B------:R-:W-:Y:S01]  /*6680*/  ISETP.GT.U32.AND P2, PT, R10.reuse, R4, PT ;  /* 0x000000040a00720c */ /* 0x040fe20003f44070 */
[C---:B------:R-:W-:Y:S01]  /*6690*/  IMAD R3, R10.reuse, R9, R3 ;  /* 0x000000090a037224 */ /* 0x040fe200078e0203 */
[C---:B------:R-:W-:Y:S01]  /*66a0*/  ISETP.GT.U32.AND P6, PT, R10.reuse, R0, PT ;  /* 0x000000000a00720c */ /* 0x040fe20003fc4070 */
[----:B------:R-:W-:Y:S01]  /*66b0*/  IMAD.HI.U32 R9, R15, R7, RZ ;  /* 0x000000070f097227 */ /* 0x000fe200078e00ff */
[----:B------:R-:W-:Y:S03]  /*66c0*/  STL [R1+0x2b0], R11 ;  /* 0x0002b00b01007387 */ /* 0x000fe60000100800 */
[----:B------:R-:W-:Y:S01]  /*66d0*/  @!P3 IMAD.IADD R5, R5, 0x1, -R10 ;  /* 0x000000010505b824 */ /* 0x000fe200078e0a0a */
[----:B------:R-:W-:Y:S01]  /*66e0*/  ISETP.GT.U32.AND P3, PT, R10, R3, PT ;  /* 0x000000030a00720c */ /* 0x000fe20003f64070 */
[----:B0-----:R-:W-:-:S02]  /*66f0*/  IMAD.MOV.U32 R2, RZ, RZ, R16 ;  /* 0x000000ffff027224 */ /* 0x001fc400078e0010 */
[----:B------:R-:W-:Y:S02]  /*6700*/  IMAD.MOV.U32 R12, RZ, RZ, R5 ;  /* 0x000000ffff0c7224 */ /* 0x000fe400078e0005 */
[----:B------:R-:W-:Y:S01]  /*6710*/  @!P4 IMAD.MOV R2, RZ, RZ, -R2 ;  /* 0x000000ffff02c224 */ /* 0x000fe200078e0a02 */
[----:B------:R-:W-:Y:S01]  /*6720*/  ISETP.GE.AND P4, PT, R6, RZ, PT ;  /* 0x000000ff0600720c */ /* 0x000fe20003f86270 */
[----:B------:R-:W-:Y:S01]  /*6730*/  IMAD.MOV R6, RZ, RZ, -R9 ;  /* 0x000000ffff067224 */ /* 0x000fe200078e0a09 */
[----:B------:R-:W-:Y:S01]  /*6740*/  LOP3.LUT R9, R13, 0x162, RZ, 0xfc, !PT ;  /* 0x000001620d097812 */ /* 0x000fe200078efcff */
[----:B------:R-:W-:Y:S01]  /*6750*/  @!P2 IMAD.IADD R4, R4, 0x1, -R10 ;  /* 0x000000010404a824 */ /* 0x000fe200078e0a0a */
[----:B------:R0:W-:Y:S01]  /*6760*/  STL [R1+0x2b4], R2 ;  /* 0x0002b40201007387 */ /* 0x0001e20000100800 */
[C---:B------:R-:W-:Y:S01]  /*6770*/  IMAD R7, R10.reuse, R6, R7 ;  /* 0x000000060a077224 */ /* 0x040fe200078e0207 */
[----:B------:R-:W-:Y:S01]  /*6780*/  IABS R20, R9 ;  /* 0x0000000900147213 */ /* 0x000fe20000000000 */
[----:B------:R-:W-:Y:S01]  /*6790*/  @!P1 IMAD.MOV R12, RZ, RZ, -R12 ;  /* 0x000000ffff0c9224 */ /* 0x000fe200078e0a0c */
[----:B------:R-:W-:Y:S01]  /*67a0*/  ISETP.GT.U32.AND P2, PT, R10, R4, PT ;  /* 0x000000040a00720c */ /* 0x000fe20003f44070 */
[--C-:B------:R-:W-:Y:S01]  /*67b0*/  @!P6 IMAD.IADD R0, R0, 0x1, -R10.reuse ;  /* 0x000000010000e824 */ /* 0x100fe200078e0a0a */
[----:B------:R-:W-:Y:S01]  /*67c0*/  ISETP.GT.U32.AND P1, PT, R10, R7, PT ;  /* 0x000000070a00720c */ /* 0x000fe20003f24070 */
[----:B------:R-:W-:Y:S01]  /*67d0*/  @!P3 IMAD.IADD R3, R3, 0x1, -R10 ;  /* 0x000000010303b824 */ /* 0x000fe200078e0a0a */
[----:B------:R-:W-:Y:S01]  /*67e0*/  ISETP.GE.AND P6, PT, R8, RZ, PT ;  /* 0x000000ff0800720c */ /* 0x000fe20003fc6270 */
[----:B------:R1:W-:Y:S01]  /*67f0*/  STL [R1+0x2b8], R12 ;  /* 0x0002b80c01007387 */ /* 0x0003e20000100800 */
[----:B0-----:R-:W-:Y:S01]  /*6800*/  IMAD.MOV.U32 R2, RZ, RZ, R0 ;  /* 0x000000ffff027224 */ /* 0x001fe200078e0000 */
[----:B------:R-:W-:-:S02]  /*6810*/  LOP3.LUT R6, R13, 0x15e, RZ, 0xfc, !PT ;  /* 0x0000015e0d067812 */ /* 0x000fc400078efcff */
[----:B------:R-:W-:Y:S01]  /*6820*/  LOP3.LUT R8, R13, 0x160, RZ, 0xfc, !PT ;  /* 0x000001600d087812 */ /* 0x000fe200078efcff */
[----:B------:R-:W-:Y:S01]  /*6830*/  @!P0 IMAD.MOV R2, RZ, RZ, -R2 ;  /* 0x000000ffff028224 */ /* 0x000fe200078e0a02 */
[----:B------:R-:W-:Y:S01]  /*6840*/  ISETP.GE.AND P0, PT, R9, RZ, PT ;  /* 0x000000ff0900720c */ /* 0x000fe20003f06270 */
[----:B------:R-:W-:Y:S01]  /*6850*/  IMAD.HI.U32 R9, R15, R20, RZ ;  /* 0x000000140f097227 */ /* 0x000fe200078e00ff */
[----:B------:R-:W-:Y:S02]  /*6860*/  IABS R11, R6 ;  /* 0x00000006000b7213 */ /* 0x000fe40000000000 */
[----:B------:R-:W-:Y:S01]  /*6870*/  IABS R21, R8 ;  /* 0x0000000800157213 */ /* 0x000fe20000000000 */
[--C-:B------:R-:W-:Y:S01]  /*6880*/  @!P1 IMAD.IADD R7, R7, 0x1, -R10.reuse ;  /* 0x0000000107079824 */ /* 0x100fe200078e0a0a */
[----:B------:R-:W-:Y:S01]  /*6890*/  ISETP.GT.U32.AND P3, PT, R10, R3, PT ;  /* 0x000000030a00720c */ /* 0x000fe20003f64070 */
[----:B------:R-:W-:Y:S01]  /*68a0*/  @!P2 IMAD.IADD R4, R4, 0x1, -R10 ;  /* 0x000000010404a824 */ /* 0x000fe200078e0a0a */
[----:B------:R-:W-:Y:S01]  /*68b0*/  ISETP.GE.AND P2, PT, R8, RZ, PT ;  /* 0x000000ff0800720c */ /* 0x000fe20003f46270 */
[----:B------:R-:W-:Y:S01]  /*68c0*/  IMAD.MOV R9, RZ, RZ, -R9 ;  /* 0x000000ffff097224 */ /* 0x000fe200078e0a09 */
[----:B------:R-:W-:Y:S01]  /*68d0*/  ISETP.GT.U32.AND P1, PT, R10, R7, PT ;  /* 0x000000070a00720c */ /* 0x000fe20003f24070 */
[----:B------:R-:W-:Y:S01]  /*68e0*/  IMAD.MOV.U32 R5, RZ, RZ, R11 ;  /* 0x000000ffff057224 */ /* 0x000fe200078e000b */
[----:B------:R0:W-:Y:S01]  /*68f0*/  STL [R1+0x2c0], R2 ;  /* 0x0002c00201007387 */ /* 0x0001e20000100800 */
[----:B------:R-:W-:-:S04]  /*6900*/  IMAD.HI.U32 R11, R15, R21, RZ ;  /* 0x000000150f0b7227 */ /* 0x000fc800078e00ff */
[C---:B------:R-:W-:Y:S01]  /*6910*/  IMAD R20, R10.reuse, R9, R20 ;  /* 0x000000090a147224 */ /* 0x040fe200078e0214 */
[C---:B------:R-:W-:Y:S01]  /*6920*/  LOP3.LUT R9, R13.reuse, 0x156, RZ, 0xfc, !PT ;  /* 0x000001560d097812 */ /* 0x040fe200078efcff */
[----:B-1----:R-:W-:Y:S02]  /*6930*/  IMAD.MOV.U32 R12, RZ, RZ, R4 ;  /* 0x000000ffff0c7224 */ /* 0x002fe400078e0004 */
[----:B------:R-:W-:Y:S01]  /*6940*/  IMAD.MOV R8, RZ, RZ, -R11 ;  /* 0x000000ffff087224 */ /* 0x000fe200078e0a0b */
[----:B------:R-:W-:Y:S01]  /*6950*/  LOP3.LUT R11, R13, 0x15c, RZ, 0xfc, !PT ;  /* 0x0000015c0d0b7812 */ /* 0x000fe200078efcff */
[----:B------:R-:W-:Y:S01]  /*6960*/  @!P5 IMAD.MOV R12, RZ, RZ, -R12 ;  /* 0x000000ffff0cd224 */ /* 0x000fe200078e0a0c */
[C---:B------:R-:W-:Y:S01]  /*6970*/  ISETP.GT.U32.AND P5, PT, R10.reuse, R20, PT ;  /* 0x000000140a00720c */ /* 0x040fe20003fa4070 */
[C---:B------:R-:W-:Y:S01]  /*6980*/  IMAD R21, R10.reuse, R8, R21 ;  /* 0x000000080a157224 */ /* 0x040fe200078e0215 */
[----:B------:R-:W-:Y:S01]  /*6990*/  IABS R16, R9 ;  /* 0x0000000900107213 */ /* 0x000fe20000000000 */
[--C-:B------:R-:W-:Y:S01]  /*69a0*/  @!P1 IMAD.IADD R7, R7, 0x1, -R10.reuse ;  /* 0x0000000107079824 */ /* 0x100fe200078e0a0a */
[----:B------:R1:W-:Y:S01]  /*69b0*/  STL [R1+0x2c4], R12 ;  /* 0x0002c40c01007387 */ /* 0x0003e20000100800 */
[----:B------:R-:W-:Y:S01]  /*69c0*/  @!P3 IMAD.IADD R3, R3, 0x1, -R10 ;  /* 0x000000010303b824 */ /* 0x000fe200078e0a0a */
[----:B------:R-:W-:Y:S01]  /*69d0*/  ISETP.GT.U32.AND P1, PT, R10, R21, PT ;  /* 0x000000150a00720c */ /* 0x000fe20003f24070 */
[----:B------:R-:W-:Y:S01]  /*69e0*/  IMAD.HI.U32 R0, R15, R5, RZ ;  /* 0x000000050f007227 */ /* 0x000fe200078e00ff */
[----:B------:R-:W-:-:S02]  /*69f0*/  ISETP.GE.AND P3, PT, R6, RZ, PT ;  /* 0x000000ff0600720c */ /* 0x000fc40003f66270 */
[----:B------:R-:W-:Y:S01]  /*6a00*/  LOP3.LUT R6, R13, 0x15a, RZ, 0xfc, !PT ;  /* 0x0000015a0d067812 */ /* 0x000fe200078efcff */
[----:B0-----:R-:W-:Y:S02]  /*6a10*/  IMAD.MOV.U32 R2, RZ, RZ, R3 ;  /* 0x000000ffff027224 */ /* 0x001fe400078e0003 */
[----:B------:R-:W-:Y:S01]  /*6a20*/  @!P5 IMAD.IADD R20, R20, 0x1, -R10 ;  /* 0x000000011414d824 */ /* 0x000fe200078e0a0a */
[----:B------:R-:W-:Y:S01]  /*6a30*/  IABS R4, R6 ;  /* 0x0000000600047213 */ /* 0x000fe20000000000 */
[----:B------:R-:W-:Y:S01]  /*6a40*/  @!P4 IMAD.MOV R2, RZ, RZ, -R2 ;  /* 0x000000ffff02c224 */ /* 0x000fe200078e0a02 */
[----:B------:R-:W-:Y:S01]  /*6a50*/  ISETP.GE.AND P4, PT, R11, RZ, PT ;  /* 0x000000ff0b00720c */ /* 0x000fe20003f86270 */
[----:B------:R-:W-:Y:S01]  /*6a60*/  IMAD.MOV R0, RZ, RZ, -R0 ;  /* 0x000000ffff007224 */ /* 0x000fe200078e0a00 */
[C---:B------:R-:W-:Y:S01]  /*6a70*/  ISETP.GT.U32.AND P5, PT, R10.reuse, R20, PT ;  /* 0x000000140a00720c */ /* 0x040fe20003fa4070 */
[----:B------:R-:W-:Y:S01]  /*6a80*/  @!P1 IMAD.IADD R21, R21, 0x1, -R10 ;  /* 0x0000000115159824 */ /* 0x000fe200078e0a0a */
[----:B------:R-:W-:Y:S01]  /*6a90*/  IABS R11, R11 ;  /* 0x0000000b000b7213 */ /* 0x000fe20000000000 */
[----:B------:R0:W-:Y:S01]  /*6aa0*/  STL [R1+0x2c8], R2 ;  /* 0x0002c80201007387 */ /* 0x0001e20000100800 */
[C---:B------:R-:W-:Y:S01]  /*6ab0*/  IMAD R0, R10.reuse, R0, R5 ;  /* 0x000000000a007224 */ /* 0x040fe200078e0205 */
[----:B------:R-:W-:Y:S01]  /*6ac0*/  IABS R5, R17 ;  /* 0x0000001100057213 */ /* 0x000fe20000000000 */
[----:B------:R-:W-:Y:S01]  /*6ad0*/  IMAD.HI.U32 R8, R15, R4, RZ ;  /* 0x000000040f087227 */ /* 0x000fe200078e00ff */
[----:B------:R-:W-:-:S03]  /*6ae0*/  ISETP.GT.U32.AND P1, PT, R10, R21, PT ;  /* 0x000000150a00720c */ /* 0x000fc60003f24070 */
[----:B-1----:R-:W-:-:S04]  /*6af0*/  IMAD.HI.U32 R12, R15, R11, RZ ;  /* 0x0000000b0f0c7227 */ /* 0x002fc800078e00ff */
[----:B0-----:R-:W-:Y:S02]  /*6b00*/  IMAD.MOV.U32 R2, RZ, RZ, R7 ;  /* 0x000000ffff027224 */ /* 0x001fe400078e0007 */
[----:B------:R-:W-:Y:S02]  /*6b10*/  IMAD.MOV R12, RZ, RZ, -R12 ;  /* 0x000000ffff0c7224 */ /* 0x000fe400078e0a0c */
[----:B------:R-:W-:Y:S01]  /*6b20*/  @!P6 IMAD.MOV R2, RZ, RZ, -R2 ;  /* 0x000000ffff02e224 */ /* 0x000fe200078e0a02 */
[----:B------:R-:W-:Y:S01]  /*6b30*/  ISETP.GT.U32.AND P6, PT, R10, R0, PT ;  /* 0x000000000a00720c */ /* 0x000fe20003fc4070 */
[----:B------:R-:W-:Y:S01]  /*6b40*/  @!P5 IMAD.IADD R20, R20, 0x1, -R10 ;  /* 0x000000011414d824 */ /* 0x000fe200078e0a0a */
[----:B------:R-:W-:Y:S01]  /*6b50*/  ISETP.GE.AND P5, PT, R6, RZ, PT ;  /* 0x000000ff0600720c */ /* 0x000fe20003fa6270 */
[C---:B------:R-:W-:Y:S01]  /*6b60*/  IMAD R6, R10.reuse, R12, R11 ;  /* 0x0000000c0a067224 */ /* 0x040fe200078e020b */
[----:B------:R0:W-:Y:S01]  /*6b70*/  STL [R1+0x2bc], R2 ;  /* 0x0002bc0201007387 */ /* 0x0001e20000100800 */
[----:B------:R-:W-:Y:S01]  /*6b80*/  IMAD.MOV R8, RZ, RZ, -R8 ;  /* 0x000000ffff087224 */ /* 0x000fe200078e0a08 */
[----:B------:R-:W-:Y:S01]  /*6b90*/  LOP3.LUT R12, R13, 0x14e, RZ, 0xfc, !PT ;  /* 0x0000014e0d0c7812 */ /* 0x000fe200078efcff */
[----:B------:R-:W-:Y:S01]  /*6ba0*/  @!P1 IMAD.IADD R21, R21, 0x1, -R10 ;  /* 0x0000000115159824 */ /* 0x000fe200078e0a0a */
[C---:B------:R-:W-:Y:S01]  /*6bb0*/  ISETP.GT.U32.AND P1, PT, R10.reuse, R6, PT ;  /* 0x000000060a00720c */ /* 0x040fe20003f24070 */
[----:B------:R-:W-:Y:S01]  /*6bc0*/  IMAD R4, R10, R8, R4 ;  /* 0x000000080a047224 */ /* 0x000fe200078e0204 */
[----:B------:R-:W-:Y:S01]  /*6bd0*/  IABS R8, R12 ;  /* 0x0000000c00087213 */ /* 0x000fe20000000000 */
[----:B------:R-:W-:Y:S01]  /*6be0*/  IMAD.HI.U32 R3, R15, R16, RZ ;  /* 0x000000100f037227 */ /* 0x000fe200078e00ff */
[----:B------:R-:W-:-:S03]  /*6bf0*/  LOP3.LUT R11, R13, 0x150, RZ, 0xfc, !PT ;  /* 0x000001500d0b7812 */ /* 0x000fc600078efcff */
[----:B------:R-:W-:Y:S01]  /*6c00*/  @!P6 IMAD.IADD R0, R0, 0x1, -R10 ;  /* 0x000000010000e824 */ /* 0x000fe200078e0a0a */
[----:B------:R-:W-:Y:S01]  /*6c10*/  ISETP.GT.U32.AND P6, PT, R10, R4, PT ;  /* 0x000000040a00720c */ /* 0x000fe20003fc4070 */
[----:B------:R-:W-:Y:S01]  /*6c20*/  IMAD.MOV R3, RZ, RZ, -R3 ;  /* 0x000000ffff037224 */ /* 0x000fe200078e0a03 */
[----:B------:R-:W-:Y:S01]  /*6c30*/  IABS R19, R11 ;  /* 0x0000000b00137213 */ /* 0x000fe20000000000 */
[----:B------:R-:W-:-:S04]  /*6c40*/  IMAD.HI.U32 R14, R15, R5, RZ ;  /* 0x000000050f0e7227 */ /* 0x000fc800078e00ff */
[----:B------:R-:W-:Y:S01]  /*6c50*/  IMAD R16, R10, R3, R16 ;  /* 0x000000030a107224 */ /* 0x000fe200078e0210 */
[C---:B------:R-:W-:Y:S01]  /*6c60*/  LOP3.LUT R3, R13.reuse, 0x154, RZ, 0xfc, !PT ;  /* 0x000001540d037812 */ /* 0x040fe200078efcff */
[----:B------:R-:W-:Y:S02]  /*6c70*/  IMAD.MOV R7, RZ, RZ, -R14 ;  /* 0x000000ffff077224 */ /* 0x000fe400078e0a0e */
[----:B------:R-:W-:Y:S01]  /*6c80*/  @!P1 IMAD.IADD R6, R6, 0x1, -R10 ;  /* 0x0000000106069824 */ /* 0x000fe200078e0a0a */
[----:B------:R-:W-:Y:S01]  /*6c90*/  IABS R14, R3 ;  /* 0x00000003000e7213 */ /* 0x000fe20000000000 */
[----:B0-----:R-:W-:Y:S01]  /*6ca0*/  IMAD.MOV.U32 R2, RZ, RZ, R20 ;  /* 0x000000ffff027224 */ /* 0x001fe200078e0014 */
[C---:B------:R-:W-:Y:S01]  /*6cb0*/  ISETP.GT.U32.AND P1, PT, R10.reuse, R0, PT ;  /* 0x000000000a00720c */ /* 0x040fe20003f24070 */
[C---:B------:R-:W-:Y:S01]  /*6cc0*/  IMAD R5, R10.reuse, R7, R5 ;  /* 0x000000070a057224 */ /* 0x040fe200078e0205 */
[----:B------:R-:W-:Y:S01]  /*6cd0*/  LOP3.LUT R7, R13, 0x152, RZ, 0xfc, !PT ;  /* 0x000001520d077812 */ /* 0x000fe200078efcff */
[----:B------:R-:W-:Y:S01]  /*6ce0*/  @!P0 IMAD.MOV R2, RZ, RZ, -R2 ;  /* 0x000000ffff028224 */ /* 0x000fe200078e0a02 */
[----:B------:R-:W-:Y:S01]  /*6cf0*/  ISETP.GT.U32.AND P0, PT, R10, R6, PT ;  /* 0x000000060a00720c */ /* 0x000fe20003f04070 */
[----:B------:R-:W-:Y:S01]  /*6d00*/  @!P6 IMAD.IADD R4, R4, 0x1, -R10 ;  /* 0x000000010404e824 */ /* 0x000fe200078e0a0a */
[----:B------:R-:W-:Y:S01]  /*6d10*/  IABS R18, R7 ;  /* 0x0000000700127213 */ /* 0x000fe20000000000 */
[----:B------:R-:W-:Y:S01]  /*6d20*/  IMAD.HI.U32 R22, R15, R14, RZ ;  /* 0x0000000e0f167227 */ /* 0x000fe200078e00ff */
[----:B------:R0:W-:Y:S02]  /*6d30*/  STL [R1+0x2ac], R2 ;  /* 0x0002ac0201007387 */ /* 0x0001e40000100800 */
[----:B------:R-:W-:Y:S01]  /*6d40*/  ISETP.GT.U32.AND P6, PT, R10, R4, PT ;  /* 0x000000040a00720c */ /* 0x000fe20003fc4070 */
[----:B------:R-:W-:-:S02]  /*6d50*/  IMAD.MOV R22, RZ, RZ, -R22 ;  /* 0x000000ffff167224 */ /* 0x000fc400078e0a16 */
[----:B------:R-:W-:-:S04]  /*6d60*/  IMAD.HI.U32 R20, R15, R18, RZ ;  /* 0x000000120f147227 */ /* 0x000fc800078e00ff */
[----:B------:R-:W-:Y:S01]  /*6d70*/  @!P1 IMAD.IADD R0, R0, 0x1, -R10 ;  /* 0x0000000100009824 */ /* 0x000fe200078e0a0a */
[C---:B------:R-:W-:Y:S01]  /*6d80*/  ISETP.GT.U32.AND P1, PT, R10.reuse, R16, PT ;  /* 0x000000100a00720c */ /* 0x040fe20003f24070 */
[----:B0-----:R-:W-:Y:S02]  /*6d90*/  IMAD.MOV.U32 R2, RZ, RZ, R21 ;  /* 0x000000ffff027224 */ /* 0x001fe400078e0015 */
[C---:B------:R-:W-:Y:S02]  /*6da0*/  IMAD R14, R10.reuse, R22, R14 ;  /* 0x000000160a0e7224 */ /* 0x040fe400078e020e */
[----:B------:R-:W-:Y:S01]  /*6db0*/  @!P2 IMAD.MOV R2, RZ, RZ, -R2 ;  /* 0x000000ffff02a224 */ /* 0x000fe200078e0a02 */
[----:B------:R-:W-:Y:S01]  /*6dc0*/  ISETP.GT.U32.AND P2, PT, R10, R5, PT ;  /* 0x000000050a00720c */ /* 0x000fe20003f44070 */
[----:B------:R-:W-:Y:S02]  /*6dd0*/  IMAD.MOV R20, RZ, RZ, -R20 ;  /* 0x000000ffff147224 */ /* 0x000fe400078e0a14 */
[----:B------:R-:W-:Y:S01]  /*6de0*/  @!P0 IMAD.IADD R6, R6, 0x1, -R10 ;  /* 0x0000000106068824 */ /* 0x000fe200078e0a0a */
[C---:B------:R-:W-:Y:S01]  /*6df0*/  ISETP.GT.U32.AND P0, PT, R10.reuse, R14, PT ;  /* 0x0000000e0a00720c */ /* 0x040fe20003f04070 */
[----:B------:R-:W-:Y:S01]  /*6e00*/  IMAD R18, R10, R20, R18 ;  /* 0x000000140a127224 */ /* 0x000fe200078e0212 */
[----:B------:R0:W-:Y:S01]  /*6e10*/  STL [R1+0x2a8], R2 ;  /* 0x0002a80201007387 */ /* 0x0001e20000100800 */
[----:B------:R-:W-:-:S02]  /*6e20*/  @!P6 IMAD.IADD R4, R4, 0x1, -R10 ;  /* 0x000000010404e824 */ /* 0x000fc400078e0a0a */
[----:B------:R-:W-:Y:S01]  /*6e30*/  @!P1 IMAD.IADD R16, R16, 0x1, -R10 ;  /* 0x0000000110109824 */ /* 0x000fe200078e0a0a */
[C---:B------:R-:W-:Y:S01]  /*6e40*/  ISETP.GT.U32.AND P6, PT, R10.reuse, R18, PT ;  /* 0x000000120a00720c */ /* 0x040fe20003fc4070 */
[----:B------:R-:W-:Y:S01]  /*6e50*/  IMAD.MOV.U32 R23, RZ, RZ, R0 ;  /* 0x000000ffff177224 */ /* 0x000fe200078e0000 */
[----:B------:R-:W-:Y:S01]  /*6e60*/  ISETP.GE.AND P1, PT, R9, RZ, PT ;  /* 0x000000ff0900720c */ /* 0x000fe20003f26270 */
[----:B------:R-:W-:Y:S01]  /*6e70*/  @!P2 IMAD.IADD R5, R5, 0x1, -R10 ;  /* 0x000000010505a824 */ /* 0x000fe200078e0a0a */
[----:B------:R-:W-:Y:S01]  /*6e80*/  ISETP.GE.AND P2, PT, R17, RZ, PT ;  /* 0x000000ff1100720c */ /* 0x000fe20003f46270 */
[----:B------:R-:W-:Y:S01]  /*6e90*/  @!P3 IMAD.MOV R23, RZ, RZ, -R23 ;  /* 0x000000ffff17b224 */ /* 0x000fe200078e0a17 */
[----:B------:R-:W-:Y:S01]  /*6ea0*/  ISETP.GT.U32.AND P3, PT, R10, R16, PT ;  /* 0x000000100a00720c */ /* 0x000fe20003f64070 */
[----:B0-----:R-:W-:Y:S01]  /*6eb0*/  IMAD.MOV.U32 R2, RZ, RZ, R6 ;  /* 0x000000ffff027224 */ /* 0x001fe200078e0006 */
[----:B------:R-:W-:Y:S01]  /*6ec0*/  LOP3.LUT R17, R13, 0x14c, RZ, 0xfc, !PT ;  /* 0x0000014c0d117812 */ /* 0x000fe200078efcff */
[----:B------:R-:W-:Y:S01]  /*6ed0*/  @!P0 IMAD.IADD R14, R14, 0x1, -R10 ;  /* 0x000000010e0e8824 */ /* 0x000fe200078e0a0a */
[----:B------:R-:W-:Y:S01]  /*6ee0*/  ISETP.GT.U32.AND P0, PT, R10, R5, PT ;  /* 0x000000050a00720c */ /* 0x000fe20003f04070 */
[----:B------:R-:W-:Y:S01]  /*6ef0*/  IMAD.HI.U32 R22, R15, R8, RZ ;  /* 0x000000080f167227 */ /* 0x000fe200078e00ff */
[----:B------:R-:W-:Y:S01]  /*6f00*/  STL [R1+0x2a4], R23 ;  /* 0x0002a41701007387 */ /* 0x000fe20000100800 */
[----:B------:R-:W-:-:S02]  /*6f10*/  LOP3.LUT R9, R13, 0x14a, RZ, 0xfc, !PT ;  /* 0x0000014a0d097812 */ /* 0x000fc400078efcff */
        /* <DEDUP_REMOVED lines=8> */
[----:B------:R-:W-:Y:S02]  /*6fa0*/  IMAD R8, R10, R22, R8 ;  /* 0x000000160a087224 */ /* 0x000fe400078e0208 */
[----:B------:R-:W-:Y:S02]  /*6fb0*/  IMAD.MOV R21, RZ, RZ, -R21 ;  /* 0x000000ffff157224 */ /* 0x000fe400078e0a15 */
[----:B------:R-:W-:Y:S01]  /*6fc0*/  @!P0 IMAD.IADD R5, R5, 0x1, -R10 ;  /* 0x0000000105058824 */ /* 0x000fe200078e0a0a */
[----:B------:R-:W-:Y:S01]  /*6fd0*/  ISETP.GE.AND P0, PT, R3, RZ, PT ;  /* 0x000000ff0300720c */ /* 0x000fe20003f06270 */
[----:B0-----:R-:W-:Y:S01]  /*6fe0*/  IMAD.MOV.U32 R2, RZ, RZ, R4 ;  /* 0x000000ffff027224 */ /* 0x001fe200078e0004 */
[----:B------:R-:W-:Y:S01]  /*6ff0*/  IABS R4, R9 ;  /* 0x0000000900047213 */ /* 0x000fe20000000000 */
[----:B------:R-:W-:Y:S01]  /*7000*/  @!P3 IMAD.IADD R16, R16, 0x1, -R10 ;  /* 0x000000011010b824 */ /* 0x000fe200078e0a0a */
[----:B------:R-:W-:Y:S01]  /*7010*/  ISETP.GT.U32.AND P3, PT, R10, R8, PT ;  /* 0x000000080a00720c */ /* 0x000fe20003f64070 */
[----:B------:R-:W-:-:S02]  /*7020*/  @!P5 IMAD.MOV R2, RZ, RZ, -R2 ;  /* 0x000000ffff02d224 */ /* 0x000fc400078e0a02 */
[C---:B------:R-:W-:Y:S02]  /*7030*/  IMAD R19, R10.reuse, R21, R19 ;  /* 0x000000150a137224 */ /* 0x040fe400078e0213 */
[----:B------:R-:W-:Y:S01]  /*7040*/  IMAD.MOV.U32 R3, RZ, RZ, R4 ;  /* 0x000000ffff037224 */ /* 0x000fe200078e0004 */
[----:B------:R0:W-:Y:S01]  /*7050*/  STL [R1+0x29c], R2 ;  /* 0x00029c0201007387 */ /* 0x0001e20000100800 */
[----:B------:R-:W-:Y:S01]  /*7060*/  IMAD.HI.U32 R6, R15, R0, RZ ;  /* 0x000000000f067227 */ /* 0x000fe200078e00ff */
[----:B------:R-:W-:-:S03]  /*7070*/  ISETP.GT.U32.AND P5, PT, R10, R19, PT ;  /* 0x000000130a00720c */ /* 0x000fc60003fa4070 */
[----:B------:R-:W-:Y:S02]  /*7080*/  IMAD.MOV.U32 R20, RZ, RZ, R5 ;  /* 0x000000ffff147224 */ /* 0x000fe400078e0005 */
[----:B------:R-:W-:Y:S01]  /*7090*/  @!P6 IMAD.IADD R14, R14, 0x1, -R10 ;  /* 0x000000010e0ee824 */ /* 0x000fe200078e0a0a */
[----:B------:R-:W-:Y:S01]  /*70a0*/  ISETP.GE.AND P6, PT, R7, RZ, PT ;  /* 0x000000ff0700720c */ /* 0x000fe20003fc6270 */
[----:B------:R-:W-:-:S04]  /*70b0*/  IMAD.HI.U32 R4, R15, R3, RZ ;  /* 0x000000030f047227 */ /* 0x000fc800078e00ff */
[----:B0-----:R-:W-:Y:S01]  /*70c0*/  IMAD.MOV.U32 R2, RZ, RZ, R16 ;  /* 0x000000ffff027224 */ /* 0x001fe200078e0010 */
[----:B------:R-:W-:Y:S01]  /*70d0*/  LOP3.LUT R16, R13, 0x13a, RZ, 0xfc, !PT ;  /* 0x0000013a0d107812 */ /* 0x000fe200078efcff */
[----:B------:R-:W-:Y:S02]  /*70e0*/  IMAD.MOV R6, RZ, RZ, -R6 ;  /* 0x000000ffff067224 */ /* 0x000fe400078e0a06 */
[----:B------:R-:W-:Y:S02]  /*70f0*/  @!P2 IMAD.MOV R20, RZ, RZ, -R20 ;  /* 0x000000ffff14a224 */ /* 0x000fe400078e0a14 */
[----:B------:R-:W-:Y:S02]  /*7100*/  @!P1 IMAD.MOV R2, RZ, RZ, -R2 ;  /* 0x000000ffff029224 */ /* 0x000fe400078e0a02 */
[----:B------:R-:W-:Y:S01]  /*7110*/  @!P4 IMAD.IADD R18, R18, 0x1, -R10 ;  /* 0x000000011212c824 */ /* 0x000fe200078e0a0a */
[----:B------:R-:W-:Y:S01]  /*7120*/  STL [R1+0x298], R20 ;  /* 0x0002981401007387 */ /* 0x000fe20000100800 */
[----:B------:R-:W-:Y:S01]  /*7130*/  IMAD.MOV R4, RZ, RZ, -R4 ;  /* 0x000000ffff047224 */ /* 0x000fe200078e0a04 */
[----:B------:R-:W-:Y:S01]  /*7140*/  ISETP.GE.AND P4, PT, R11, RZ, PT ;  /* 0x000000ff0b00720c */ /* 0x000fe20003f86270 */
[----:B------:R-:W-:Y:S01]  /*7150*/  IMAD R5, R10, R6, R0 ;  /* 0x000000060a057224 */ /* 0x000fe200078e0200 */
[----:B------:R0:W-:Y:S01]  /*7160*/  STL [R1+0x294], R2 ;  /* 0x0002940201007387 */ /* 0x0001e20000100800 */
[----:B------:R-:W-:Y:S01]  /*7170*/  IMAD.MOV.U32 R7, RZ, RZ, R14 ;  /* 0x000000ffff077224 */ /* 0x000fe200078e000e */
[----:B------:R-:W-:Y:S01]  /*7180*/  LOP3.LUT R0, R13, 0x146, RZ, 0xfc, !PT ;  /* 0x000001460d007812 */ /* 0x000fe200078efcff */
[--C-:B------:R-:W-:Y:S01]  /*7190*/  @!P3 IMAD.IADD R8, R8, 0x1, -R10.reuse ;  /* 0x000000010808b824 */ /* 0x100fe200078e0a0a */
[----:B------:R-:W-:Y:S01]  /*71a0*/  ISETP.GE.AND P3, PT, R17, RZ, PT ;  /* 0x000000ff1100720c */ /* 0x000fe20003f66270 */
[C---:B------:R-:W-:Y:S01]  /*71b0*/  IMAD R3, R10.reuse, R4, R3 ;  /* 0x000000040a037224 */ /* 0x040fe200078e0203 */
[----:B------:R-:W-:Y:S01]  /*71c0*/  LOP3.LUT R4, R13, 0x148, RZ, 0xfc, !PT ;  /* 0x000001480d047812 */ /* 0x000fe200078efcff */
[----:B------:R-:W-:Y:S01]  /*71d0*/  @!P0 IMAD.MOV R7, RZ, RZ, -R7 ;  /* 0x000000ffff078224 */ /* 0x000fe200078e0a07 */
[C---:B------:R-:W-:Y:S01]  /*71e0*/  ISETP.GT.U32.AND P0, PT, R10.reuse, R5, PT ;  /* 0x000000050a00720c */ /* 0x040fe20003f04070 */
[----:B------:R-:W-:Y:S01]  /*71f0*/  @!P5 IMAD.IADD R19, R19, 0x1, -R10 ;  /* 0x000000011313d824 */ /* 0x000fe200078e0a0a */
[----:B------:R-:W-:Y:S01]  /*7200*/  ISETP.GT.U32.AND P1, PT, R10, R8, PT ;  /* 0x000000080a00720c */ /* 0x000fe20003f24070 */
[----:B0-----:R-:W-:Y:S01]  /*7210*/  IMAD.MOV.U32 R2, RZ, RZ, R18 ;  /* 0x000000ffff027224 */ /* 0x001fe200078e0012 */
[----:B------:R-:W-:Y:S01]  /*7220*/  ISETP.GE.AND P5, PT, R12, RZ, PT ;  /* 0x000000ff0c00720c */ /* 0x000fe20003fa6270 */
[----:B------:R0:W-:Y:S01]  /*7230*/  STL [R1+0x290], R7 ;  /* 0x0002900701007387 */ /* 0x0001e20000100800 */
[C---:B------:R-:W-:Y:S01]  /*7240*/  ISETP.GT.U32.AND P2, PT, R10.reuse, R19, PT ;  /* 0x000000130a00720c */ /* 0x040fe20003f44070 */
[----:B------:R-:W-:Y:S01]  /*7250*/  @!P6 IMAD.MOV R2, RZ, RZ, -R2 ;  /* 0x000000ffff02e224 */ /* 0x000fe200078e0a02 */
[----:B------:R-:W-:-:S02]  /*7260*/  ISETP.GT.U32.AND P6, PT, R10, R3, PT ;  /* 0x000000030a00720c */ /* 0x000fc40003fc4070 */
[----:B------:R-:W-:Y:S02]  /*7270*/  IABS R6, R0 ;  /* 0x0000000000067213 */ /* 0x000fe40000000000 */
[----:B------:R-:W-:Y:S01]  /*7280*/  IABS R12, R4 ;  /* 0x00000004000c7213 */ /* 0x000fe20000000000 */
[--C-:B------:R-:W-:Y:S01]  /*7290*/  @!P0 IMAD.IADD R5, R5, 0x1, -R10.reuse ;  /* 0x0000000105058824 */ /* 0x100fe200078e0a0a */
[----:B------:R1:W-:Y:S01]  /*72a0*/  STL [R1+0x26c], R2 ;  /* 0x00026c0201007387 */ /* 0x0003e20000100800 */
[----:B------:R-:W-:Y:S01]  /*72b0*/  @!P1 IMAD.IADD R8, R8, 0x1, -R10 ;  /* 0x0000000108089824 */ /* 0x000fe200078e0a0a */
[----:B------:R-:W-:Y:S01]  /*72c0*/  ISETP.GE.AND P1, PT, R4, RZ, PT ;  /* 0x000000ff0400720c */ /* 0x000fe20003f26270 */
[----:B------:R-:W-:Y:S01]  /*72d0*/  IMAD.MOV.U32 R4, RZ, RZ, R6 ;  /* 0x000000ffff047224 */ /* 0x000fe200078e0006 */
[----:B------:R-:W-:Y:S01]  /*72e0*/  ISETP.GE.AND P0, PT, R0, RZ, PT ;  /* 0x000000ff0000720c */ /* 0x000fe20003f06270 */
[----:B------:R-:W-:Y:S01]  /*72f0*/  IMAD.HI.U32 R6, R15, R12, RZ ;  /* 0x0000000c0f067227 */ /* 0x000fe200078e00ff */
[----:B------:R-:W-:-:S02]  /*7300*/  LOP3.LUT R11, R13, 0x144, RZ, 0xfc, !PT ;  /* 0x000001440d0b7812 */ /* 0x000fc400078efcff */
[----:B0-----:R-:W-:Y:S01]  /*7310*/  LOP3.LUT R7, R13, 0x142, RZ, 0xfc, !PT ;  /* 0x000001420d077812 */ /* 0x001fe200078efcff */
[--C-:B------:R-:W-:Y:S01]  /*7320*/  @!P6 IMAD.IADD R3, R3, 0x1, -R10.reuse ;  /* 0x000000010303e824 */ /* 0x100fe200078e0a0a */
[C---:B------:R-:W-:Y:S01]  /*7330*/  ISETP.GT.U32.AND P6, PT, R10.reuse, R5, PT ;  /* 0x000000050a00720c */ /* 0x040fe20003fc4070 */
[----:B------:R-:W-:Y:S01]  /*7340*/  @!P2 IMAD.IADD R19, R19, 0x1, -R10 ;  /* 0x000000011313a824 */ /* 0x000fe200078e0a0a */
[----:B------:R-:W-:Y:S01]  /*7350*/  ISETP.GE.AND P2, PT, R9, RZ, PT ;  /* 0x000000ff0900720c */ /* 0x000fe20003f46270 */
[----:B------:R-:W-:Y:S01]  /*7360*/  IMAD.MOV R6, RZ, RZ, -R6 ;  /* 0x000000ffff067224 */ /* 0x000fe200078e0a06 */
[C---:B------:R-:W-:Y:S01]  /*7370*/  LOP3.LUT R9, R13.reuse, 0x140, RZ, 0xfc, !PT ;  /* 0x000001400d097812 */ /* 0x040fe200078efcff */
[----:B-1----:R-:W-:Y:S01]  /*7380*/  IMAD.MOV.U32 R2, RZ, RZ, R19 ;  /* 0x000000ffff027224 */ /* 0x002fe200078e0013 */
[----:B------:R-:W-:Y:S01]  /*7390*/  LOP3.LUT R19, R13, 0x13c, RZ, 0xfc, !PT ;  /* 0x0000013c0d137812 */ /* 0x000fe200078efcff */
[----:B------:R-:W-:Y:S01]  /*73a0*/  IMAD R12, R10, R6, R12 ;  /* 0x000000060a0c7224 */ /* 0x000fe200078e020c */
[----:B------:R-:W-:Y:S01]  /*73b0*/  IABS R14, R16 ;  /* 0x00000010000e7213 */ /* 0x000fe20000000000 */
[----:B------:R-:W-:-:S04]  /*73c0*/  IMAD.HI.U32 R0, R15, R4, RZ ;  /* 0x000000040f007227 */ /* 0x000fc800078e00ff */
[----:B------:R-:W-:Y:S01]  /*73d0*/  @!P4 IMAD.MOV R2, RZ, RZ, -R2 ;  /* 0x000000ffff02c224 */ /* 0x000fe200078e0a02 */
[C---:B------:R-:W-:Y:S01]  /*73e0*/  ISETP.GT.U32.AND P4, PT, R10.reuse, R3, PT ;  /* 0x000000030a00720c */ /* 0x040fe20003f84070 */
[----:B------:R-:W-:Y:S01]  /*73f0*/  @!P6 IMAD.IADD R5, R5, 0x1, -R10 ;  /* 0x000000010505e824 */ /* 0x000fe200078e0a0a */
[C---:B------:R-:W-:Y:S01]  /*7400*/  ISETP.GT.U32.AND P6, PT, R10.reuse, R12, PT ;  /* 0x0000000c0a00720c */ /* 0x040fe20003fc4070 */
[----:B------:R-:W-:Y:S01]  /*7410*/  IMAD.MOV R0, RZ, RZ, -R0 ;  /* 0x000000ffff007224 */ /* 0x000fe200078e0a00 */
[----:B------:R0:W-:Y:S03]  /*7420*/  STL [R1+0x270], R2 ;  /* 0x0002700201007387 */ /* 0x0001e60000100800 */
[----:B------:R-:W-:Y:S01]  /*7430*/  IMAD R4, R10, R0, R4 ;  /* 0x000000000a047224 */ /* 0x000fe200078e0204 */
[----:B------:R-:W-:-:S05]  /*7440*/  LOP3.LUT R0, R13, 0x13e, RZ, 0xfc, !PT ;  /* 0x0000013e0d007812 */ /* 0x000fca00078efcff */
[----:B------:R-:W-:Y:S01]  /*7450*/  @!P4 IMAD.IADD R3, R3, 0x1, -R10 ;  /* 0x000000010303c824 */ /* 0x000fe200078e0a0a */
[----:B------:R-:W-:Y:S01]  /*7460*/  ISETP.GE.AND P4, PT, R7, RZ, PT ;  /* 0x000000ff0700720c */ /* 0x000fe20003f86270 */
[----:B0-----:R-:W-:Y:S01]  /*7470*/  IMAD.MOV.U32 R2, RZ, RZ, R8 ;  /* 0x000000ffff027224 */ /* 0x001fe200078e0008 */
[----:B------:R-:W-:Y:S01]  /*7480*/  IABS R7, R7 ;  /* 0x0000000700077213 */ /* 0x000fe20000000000 */
[----:B------:R-:W-:Y:S02]  /*7490*/  IMAD.MOV.U32 R8, RZ, RZ, R5 ;  /* 0x000000ffff087224 */ /* 0x000fe400078e0005 */
[----:B------:R-:W-:Y:S01]  /*74a0*/  @!P5 IMAD.MOV R2, RZ, RZ, -R2 ;  /* 0x000000ffff02d224 */ /* 0x000fe200078e0a02 */
[----:B------:R-:W-:Y:S01]  /*74b0*/  ISETP.GE.AND P5, PT, R11, RZ, PT ;  /* 0x000000ff0b00720c */ /* 0x000fe20003fa6270 */
[----:B------:R-:W-:Y:S01]  /*74c0*/  @!P3 IMAD.MOV R8, RZ, RZ, -R8 ;  /* 0x000000ffff08b224 */ /* 0x000fe200078e0a08 */
[----:B------:R-:W-:Y:S01]  /*74d0*/  ISETP.GT.U32.AND P3, PT, R10, R4, PT ;  /* 0x000000040a00720c */ /* 0x000fe20003f64070 */
[----:B------:R-:W-:Y:S01]  /*74e0*/  @!P6 IMAD.IADD R12, R12, 0x1, -R10 ;  /* 0x000000010c0ce824 */ /* 0x000fe200078e0a0a */
[----:B------:R-:W-:Y:S01]  /*74f0*/  IABS R11, R11 ;  /* 0x0000000b000b7213 */ /* 0x000fe20000000000 */
[----:B------:R0:W-:Y:S03]  /*7500*/  STL [R1+0x278], R2 ;  /* 0x0002780201007387 */ /* 0x0001e60000100800 */
[----:B------:R-:W-:Y:S01]  /*7510*/  ISETP.GT.U32.AND P6, PT, R10, R12, PT ;  /* 0x0000000c0a00720c */ /* 0x000fe20003fc4070 */
[----:B------:R-:W-:Y:S01]  /*7520*/  IMAD.HI.U32 R6, R15, R11, RZ ;  /* 0x0000000b0f067227 */ /* 0x000fe200078e00ff */
[----:B------:R1:W-:Y:S03]  /*7530*/  STL [R1+0x280], R8 ;  /* 0x0002800801007387 */ /* 0x0003e60000100800 */
[----:B------:R-:W-:-:S02]  /*7540*/  IMAD.MOV R5, RZ, RZ, -R6 ;  /* 0x000000ffff057224 */ /* 0x000fc400078e0a06 */
[----:B0-----:R-:W-:Y:S02]  /*7550*/  IMAD.MOV.U32 R2, RZ, RZ, R3 ;  /* 0x000000ffff027224 */ /* 0x001fe400078e0003 */
[----:B------:R-:W-:Y:S02]  /*7560*/  @!P3 IMAD.IADD R4, R4, 0x1, -R10 ;  /* 0x000000010404b824 */ /* 0x000fe400078e0a0a */
[----:B------:R-:W-:Y:S01]  /*7570*/  @!P2 IMAD.MOV R2, RZ, RZ, -R2 ;  /* 0x000000ffff02a224 */ /* 0x000fe200078e0a02 */
[----:B------:R-:W-:Y:S01]  /*7580*/  ISETP.GE.AND P2, PT, R9, RZ, PT ;  /* 0x000000ff0900720c */ /* 0x000fe20003f46270 */
[----:B------:R-:W-:Y:S01]  /*7590*/  IMAD R11, R10, R5, R11 ;  /* 0x000000050a0b7224 */ /* 0x000fe200078e020b */
[----:B------:R-:W-:Y:S01]  /*75a0*/  IABS R9, R9 ;  /* 0x0000000900097213 */ /* 0x000fe20000000000 */
[----:B------:R-:W-:Y:S01]  /*75b0*/  @!P6 IMAD.IADD R12, R12, 0x1, -R10 ;  /* 0x000000010c0ce824 */ /* 0x000fe200078e0a0a */
[----:B-1----:R-:W-:Y:S01]  /*75c0*/  IABS R8, R0 ;  /* 0x0000000000087213 */ /* 0x002fe20000000000 */
[C---:B------:R-:W-:Y:S01]  /*75d0*/  IMAD.HI.U32 R3, R15.reuse, R7, RZ ;  /* 0x000000070f037227 */ /* 0x040fe200078e00ff */
[C---:B------:R-:W-:Y:S01]  /*75e0*/  ISETP.GT.U32.AND P3, PT, R10.reuse, R4, PT ;  /* 0x000000040a00720c */ /* 0x040fe20003f64070 */
[----:B------:R0:W-:Y:S01]  /*75f0*/  STL [R1+0x28c], R2 ;  /* 0x00028c0201007387 */ /* 0x0001e20000100800 */
[----:B------:R-:W-:Y:S01]  /*7600*/  ISETP.GT.U32.AND P6, PT, R10, R11, PT ;  /* 0x0000000b0a00720c */ /* 0x000fe20003fc4070 */
[----:B------:R-:W-:-:S04]  /*7610*/  IMAD.HI.U32 R5, R15, R9, RZ ;  /* 0x000000090f057227 */ /* 0x000fc800078e00ff */
[----:B------:R-:W-:-:S04]  /*7620*/  IMAD.HI.U32 R6, R15, R8, RZ ;  /* 0x000000080f067227 */ /* 0x000fc800078e00ff */
[----:B------:R-:W-:Y:S02]  /*7630*/  IMAD.MOV R5, RZ, RZ, -R5 ;  /* 0x000000ffff057224 */ /* 0x000fe400078e0a05 */
[----:B------:R-:W-:Y:S02]  /*7640*/  IMAD.MOV R3, RZ, RZ, -R3 ;  /* 0x000000ffff037224 */ /* 0x000fe400078e0a03 */
[----:B------:R-:W-:Y:S02]  /*7650*/  IMAD.MOV R6, RZ, RZ, -R6 ;  /* 0x000000ffff067224 */ /* 0x000fe400078e0a06 */
[C---:B------:R-:W-:Y:S02]  /*7660*/  IMAD R9, R10.reuse, R5, R9 ;  /* 0x000000050a097224 */ /* 0x040fe400078e0209 */
[----:B------:R-:W-:Y:S01]  /*7670*/  IMAD R7, R10, R3, R7 ;  /* 0x000000030a077224 */ /* 0x000fe200078e0207 */
[----:B------:R-:W-:Y:S01]  /*7680*/  IABS R3, R19 ;  /* 0x0000001300037213 */ /* 0x000fe20000000000 */
[----:B0-----:R-:W-:-:S02]  /*7690*/  IMAD.MOV.U32 R2, RZ, RZ, R12 ;  /* 0x000000ffff027224 */ /* 0x001fc400078e000c */
[----:B------:R-:W-:Y:S01]  /*76a0*/  IMAD R8, R10, R6, R8 ;  /* 0x000000060a087224 */ /* 0x000fe200078e0208 */
[----:B------:R-:W-:Y:S01]  /*76b0*/  LOP3.LUT R6, R13, 0x138, RZ, 0xfc, !PT ;  /* 0x000001380d067812 */ /* 0x000fe200078efcff */
[----:B------:R-:W-:Y:S01]  /*76c0*/  @!P3 IMAD.IADD R4, R4, 0x1, -R10 ;  /* 0x000000010404b824 */ /* 0x000fe200078e0a0a */
[C---:B------:R-:W-:Y:S01]  /*76d0*/  ISETP.GT.U32.AND P3, PT, R10.reuse, R9, PT ;  /* 0x000000090a00720c */ /* 0x040fe20003f64070 */
[----:B------:R-:W-:Y:S01]  /*76e0*/  @!P1 IMAD.MOV R2, RZ, RZ, -R2 ;  /* 0x000000ffff029224 */ /* 0x000fe200078e0a02 */
[C---:B------:R-:W-:Y:S01]  /*76f0*/  ISETP.GT.U32.AND P1, PT, R10.reuse, R7, PT ;  /* 0x000000070a00720c */ /* 0x040fe20003f24070 */
[----:B------:R-:W-:Y:S01]  /*7700*/  @!P6 IMAD.IADD R11, R11, 0x1, -R10 ;  /* 0x000000010b0be824 */ /* 0x000fe200078e0a0a */
[----:B------:R-:W-:Y:S01]  /*7710*/  ISETP.GT.U32.AND P6, PT, R10, R8, PT ;  /* 0x000000080a00720c */ /* 0x000fe20003fc4070 */
[----:B------:R-:W-:Y:S01]  /*7720*/  IMAD.HI.U32 R5, R15, R3, RZ ;  /* 0x000000030f057227 */ /* 0x000fe200078e00ff */
[----:B------:R0:W-:Y:S01]  /*7730*/  STL [R1+0x288], R2 ;  /* 0x0002880201007387 */ /* 0x0001e20000100800 */
[----:B------:R-:W-:-:S02]  /*7740*/  IABS R18, R6 ;  /* 0x0000000600127213 */ /* 0x000fc40000000000 */
[----:B------:R-:W-:-:S03]  /*7750*/  IMAD.MOV R5, RZ, RZ, -R5 ;  /* 0x000000ffff057224 */ /* 0x000fc600078e0a05 */
[----:B------:R-:W-:-:S04]  /*7760*/  IMAD.HI.U32 R12, R15, R18, RZ ;  /* 0x000000120f0c7227 */ /* 0x000fc800078e00ff */
[--C-:B------:R-:W-:Y:S02]  /*7770*/  @!P3 IMAD.IADD R9, R9, 0x1, -R10.reuse ;  /* 0x000000010909b824 */ /* 0x100fe400078e0a0a */
[--C-:B------:R-:W-:Y:S01]  /*7780*/  @!P1 IMAD.IADD R7, R7, 0x1, -R10.reuse ;  /* 0x0000000107079824 */ /* 0x100fe200078e0a0a */
[----:B------:R-:W-:Y:S01]  /*7790*/  ISETP.GT.U32.AND P1, PT, R10, R11, PT ;  /* 0x0000000b0a00720c */ /* 0x000fe20003f24070 */
[----:B------:R-:W-:Y:S01]  /*77a0*/  @!P6 IMAD.IADD R8, R8, 0x1, -R10 ;  /* 0x000000010808e824 */ /* 0x000fe200078e0a0a */
[C---:B------:R-:W-:Y:S01]  /*77b0*/  ISETP.GT.U32.AND P6, PT, R10.reuse, R9, PT ;  /* 0x000000090a00720c */ /* 0x040fe20003fc4070 */
[----:B0-----:R-:W-:Y:S01]  /*77c0*/  IMAD.MOV.U32 R2, RZ, RZ, R4 ;  /* 0x000000ffff027224 */ /* 0x001fe200078e0004 */
[----:B------:R-:W-:Y:S01]  /*77d0*/  ISETP.GT.U32.AND P3, PT, R10, R7, PT ;  /* 0x000000070a00720c */ /* 0x000fe20003f64070 */
[----:B------:R-:W-:-:S04]  /*77e0*/  IMAD.HI.U32 R4, R15, R14, RZ ;  /* 0x0000000e0f047227 */ /* 0x000fc800078e00ff */
[----:B------:R-:W-:Y:S02]  /*77f0*/  IMAD.MOV R4, RZ, RZ, -R4 ;  /* 0x000000ffff047224 */ /* 0x000fe400078e0a04 */
[----:B------:R-:W-:Y:S01]  /*7800*/  @!P0 IMAD.MOV R2, RZ, RZ, -R2 ;  /* 0x000000ffff028224 */ /* 0x000fe200078e0a02 */
[C---:B------:R-:W-:Y:S01]  /*7810*/  ISETP.GT.U32.AND P0, PT, R10.reuse, R8, PT ;  /* 0x000000080a00720c */ /* 0x040fe20003f04070 */
[C---:B------:R-:W-:Y:S01]  /*7820*/  IMAD R3, R10.reuse, R5, R3 ;  /* 0x000000050a037224 */ /* 0x040fe200078e0203 */
[C---:B------:R-:W-:Y:S01]  /*7830*/  LOP3.LUT R5, R13.reuse, 0x136, RZ, 0xfc, !PT ;  /* 0x000001360d057812 */ /* 0x040fe200078efcff */
[C---:B------:R-:W-:Y:S01]  /*7840*/  IMAD R14, R10.reuse, R4, R14 ;  /* 0x000000040a0e7224 */ /* 0x040fe200078e020e */
[----:B------:R-:W-:Y:S01]  /*7850*/  LOP3.LUT R4, R13, 0x134, RZ, 0xfc, !PT ;  /* 0x000001340d047812 */ /* 0x000fe200078efcff */
[--C-:B------:R-:W-:Y:S01]  /*7860*/  @!P1 IMAD.IADD R11, R11, 0x1, -R10.reuse ;  /* 0x000000010b0b9824 */ /* 0x100fe200078e0a0a */
[C---:B------:R-:W-:Y:S01]  /*7870*/  ISETP.GT.U32.AND P1, PT, R10.reuse, R3, PT ;  /* 0x000000030a00720c */ /* 0x040fe20003f24070 */
[--C-:B------:R-:W-:Y:S01]  /*7880*/  @!P6 IMAD.IADD R9, R9, 0x1, -R10.reuse ;  /* 0x000000010909e824 */ /* 0x100fe200078e0a0a */
[----:B------:R-:W-:Y:S01]  /*7890*/  ISETP.GT.U32.AND P6, PT, R10, R14, PT ;  /* 0x0000000e0a00720c */ /* 0x000fe20003fc4070 */
[--C-:B------:R-:W-:Y:S01]  /*78a0*/  @!P3 IMAD.IADD R7, R7, 0x1, -R10.reuse ;  /* 0x000000010707b824 */ /* 0x100fe200078e0a0a */
[----:B------:R0:W-:Y:S01]  /*78b0*/  STL [R1+0x284], R2 ;  /* 0x0002840201007387 */ /* 0x0001e20000100800 */
[----:B------:R-:W-:Y:S01]  /*78c0*/  IMAD.MOV.U32 R20, RZ, RZ, R11 ;  /* 0x000000ffff147224 */ /* 0x000fe200078e000b */
[----:B------:R-:W-:Y:S01]  /*78d0*/  IABS R17, R5 ;  /* 0x0000000500117213 */ /* 0x000fe20000000000 */
[----:B------:R-:W-:Y:S01]  /*78e0*/  @!P0 IMAD.IADD R8, R8, 0x1, -R10 ;  /* 0x0000000108088824 */ /* 0x000fe200078e0a0a */
[----:B------:R-:W-:Y:S01]  /*78f0*/  ISETP.GE.AND P0, PT, R19, RZ, PT ;  /* 0x000000ff1300720c */ /* 0x000fe20003f06270 */
[----:B------:R-:W-:Y:S01]  /*7900*/  IMAD.MOV R12, RZ, RZ, -R12 ;  /* 0x000000ffff0c7224 */ /* 0x000fe200078e0a0c */
[----:B------:R-:W-:Y:S01]  /*7910*/  IABS R19, R4 ;  /* 0x0000000400137213 */ /* 0x000fe20000000000 */
[----:B------:R-:W-:Y:S01]  /*7920*/  @!P5 IMAD.MOV R20, RZ, RZ, -R20 ;  /* 0x000000ffff14d224 */ /* 0x000fe200078e0a14 */
[----:B------:R-:W-:Y:S01]  /*7930*/  ISETP.GE.AND P3, PT, R0, RZ, PT ;  /* 0x000000ff0000720c */ /* 0x000fe20003f66270 */
[--C-:B------:R-:W-:Y:S01]  /*7940*/  @!P1 IMAD.IADD R3, R3, 0x1, -R10.reuse ;  /* 0x0000000103039824 */ /* 0x100fe200078e0a0a */
[----:B------:R-:W-:Y:S01]  /*7950*/  ISETP.GE.AND P1, PT, R16, RZ, PT ;  /* 0x000000ff1000720c */ /* 0x000fe20003f26270 */
[----:B------:R-:W-:Y:S01]  /*7960*/  @!P6 IMAD.IADD R14, R14, 0x1, -R10 ;  /* 0x000000010e0ee824 */ /* 0x000fe200078e0a0a */
[----:B------:R-:W-:Y:S01]  /*7970*/  STL [R1+0x258], R20 ;  /* 0x0002581401007387 */ /* 0x000fe20000100800 */
[----:B0-----:R-:W-:Y:S01]  /*7980*/  IMAD.MOV.U32 R2, RZ, RZ, R7 ;  /* 0x000000ffff027224 */ /* 0x001fe200078e0007 */
[----:B------:R-:W-:Y:S01]  /*7990*/  ISETP.GT.U32.AND P5, PT, R10, R3, PT ;  /* 0x000000030a00720c */ /* 0x000fe20003fa4070 */
[----:B------:R-:W-:-:S02]  /*79a0*/  IMAD.MOV.U32 R16, RZ, RZ, R19 ;  /* 0x000000ffff107224 */ /* 0x000fc400078e0013 */
[----:B------:R-:W-:Y:S01]  /*79b0*/  @!P4 IMAD.MOV R2, RZ, RZ, -R2 ;  /* 0x000000ffff02c224 */ /* 0x000fe200078e0a02 */
[----:B------:R-:W-:Y:S01]  /*79c0*/  ISETP.GT.U32.AND P4, PT, R10, R14, PT ;  /* 0x0000000e0a00720c */ /* 0x000fe20003f84070 */
[----:B------:R-:W-:-:S03]  /*79d0*/  IMAD.HI.U32 R11, R15, R16, RZ ;  /* 0x000000100f0b7227 */ /* 0x000fc600078e00ff */
[----:B------:R0:W-:Y:S01]  /*79e0*/  STL [R1+0x25c], R2 ;  /* 0x00025c0201007387 */ /* 0x0001e20000100800 */
[----:B------:R-:W-:Y:S02]  /*79f0*/  IMAD.MOV R7, RZ, RZ, -R11 ;  /* 0x000000ffff077224 */ /* 0x000fe400078e0a0b */
[C---:B------:R-:W-:Y:S02]  /*7a00*/  IMAD R18, R10.reuse, R12, R18 ;  /* 0x0000000c0a127224 */ /* 0x040fe400078e0212 */
[C---:B------:R-:W-:Y:S02]  /*7a10*/  IMAD R16, R10.reuse, R7, R16 ;  /* 0x000000070a107224 */ /* 0x040fe400078e0210 */
[----:B------:R-:W-:Y:S01]  /*7a20*/  IMAD.HI.U32 R0, R15, R17, RZ ;  /* 0x000000110f007227 */ /* 0x000fe200078e00ff */
[----:B------:R-:W-:-:S03]  /*7a30*/  ISETP.GT.U32.AND P6, PT, R10, R18, PT ;  /* 0x000000120a00720c */ /* 0x000fc60003fc4070 */
[----:B------:R-:W-:Y:S01]  /*7a40*/  @!P4 IMAD.IADD R14, R14, 0x1, -R10 ;  /* 0x000000010e0ec824 */ /* 0x000fe200078e0a0a */
[C---:B------:R-:W-:Y:S01]  /*7a50*/  ISETP.GT.U32.AND P4, PT, R10.reuse, R16, PT ;  /* 0x000000100a00720c */ /* 0x040fe20003f84070 */
[----:B------:R-:W-:Y:S02]  /*7a60*/  IMAD.MOV R0, RZ, RZ, -R0 ;  /* 0x000000ffff007224 */ /* 0x000fe400078e0a00 */
[----:B0-----:R-:W-:Y:S01]  /*7a70*/  IMAD.MOV.U32 R2, RZ, RZ, R8 ;  /* 0x000000ffff027224 */ /* 0x001fe200078e0008 */
[C---:B------:R-:W-:Y:S01]  /*7a80*/  LOP3.LUT R8, R13.reuse, 0x12e, RZ, 0xfc, !PT ;  /* 0x0000012e0d087812 */ /* 0x040fe200078efcff */
[C---:B------:R-:W-:Y:S01]  /*7a90*/  IMAD R17, R10.reuse, R0, R17 ;  /* 0x000000000a117224 */ /* 0x040fe200078e0211 */
[----:B------:R-:W-:Y:S01]  /*7aa0*/  LOP3.LUT R0, R13, 0x132, RZ, 0xfc, !PT ;  /* 0x000001320d007812 */ /* 0x000fe200078efcff */
[----:B------:R-:W-:Y:S01]  /*7ab0*/  @!P3 IMAD.MOV R2, RZ, RZ, -R2 ;  /* 0x000000ffff02b224 */ /* 0x000fe200078e0a02 */
[----:B------:R-:W-:Y:S01]  /*7ac0*/  IABS R12, R8 ;  /* 0x00000008000c7213 */ /* 0x000fe20000000000 */
[--C-:B------:R-:W-:Y:S01]  /*7ad0*/  @!P5 IMAD.IADD R3, R3, 0x1, -R10.reuse ;  /* 0x000000010303d824 */ /* 0x100fe200078e0a0a */
[----:B------:R-:W-:Y:S01]  /*7ae0*/  ISETP.GT.U32.AND P3, PT, R10, R17, PT ;  /* 0x000000110a00720c */ /* 0x000fe20003f64070 */
[--C-:B------:R-:W-:Y:S01]  /*7af0*/  @!P6 IMAD.IADD R18, R18, 0x1, -R10.reuse ;  /* 0x000000011212e824 */ /* 0x100fe200078e0a0a */
[----:B------:R-:W-:Y:S01]  /*7b00*/  ISETP.GE.AND P5, PT, R5, RZ, PT ;  /* 0x000000ff0500720c */ /* 0x000fe20003fa6270 */
[----:B------:R-:W-:Y:S01]  /*7b10*/  @!P4 IMAD.IADD R16, R16, 0x1, -R10 ;  /* 0x000000011010c824 */ /* 0x000fe200078e0a0a */
[----:B------:R-:W-:Y:S01]  /*7b20*/  LOP3.LUT R5, R13, 0x130, RZ, 0xfc, !PT ;  /* 0x000001300d057812 */ /* 0x000fe200078efcff */
[----:B------:R-:W-:Y:S01]  /*7b30*/  @!P2 IMAD.MOV R9, RZ, RZ, -R9 ;  /* 0x000000ffff09a224 */ /* 0x000fe200078e0a09 */
[----:B------:R-:W-:Y:S01]  /*7b40*/  ISETP.GE.AND P6, PT, R4, RZ, PT ;  /* 0x000000ff0400720c */ /* 0x000fe20003fc6270 */
[----:B------:R-:W-:Y:S01]  /*7b50*/  IMAD.MOV.U32 R20, RZ, RZ, R14 ;  /* 0x000000ffff147224 */ /* 0x000fe200078e000e */
[----:B------:R-:W-:Y:S01]  /*7b60*/  IABS R4, R5 ;  /* 0x0000000500047213 */ /* 0x000fe20000000000 */
[C---:B------:R-:W-:Y:S01]  /*7b70*/  IMAD.HI.U32 R19, R15.reuse, R12, RZ ;  /* 0x0000000c0f137227 */ /* 0x040fe200078e00ff */
[----:B------:R-:W-:Y:S01]  /*7b80*/  ISETP.GE.AND P2, PT, R6, RZ, PT ;  /* 0x000000ff0600720c */ /* 0x000fe20003f46270 */
[----:B------:R0:W-:Y:S01]  /*7b90*/  STL [R1+0x260], R9 ;  /* 0x0002600901007387 */ /* 0x0001e20000100800 */
[C---:B------:R-:W-:Y:S01]  /*7ba0*/  ISETP.GT.U32.AND P4, PT, R10.reuse, R16, PT ;  /* 0x000000100a00720c */ /* 0x040fe20003f84070 */
[----:B------:R-:W-:Y:S01]  /*7bb0*/  IMAD.HI.U32 R6, R15, R4, RZ ;  /* 0x000000040f067227 */ /* 0x000fe200078e00ff */
[----:B------:R-:W-:Y:S01]  /*7bc0*/  IABS R11, R0 ;  /* 0x00000000000b7213 */ /* 0x000fe20000000000 */
[----:B------:R1:W-:Y:S02]  /*7bd0*/  STL [R1+0x264], R2 ;  /* 0x0002640201007387 */ /* 0x0003e40000100800 */
[----:B------:R-:W-:Y:S01]  /*7be0*/  @!P3 IMAD.IADD R17, R17, 0x1, -R10 ;  /* 0x000000011111b824 */ /* 0x000fe200078e0a0a */
[----:B------:R-:W-:Y:S01]  /*7bf0*/  ISETP.GT.U32.AND P3, PT, R10, R18, PT ;  /* 0x000000120a00720c */ /* 0x000fe20003f64070 */
[----:B------:R-:W-:-:S02]  /*7c00*/  IMAD.MOV R6, RZ, RZ, -R6 ;  /* 0x000000ffff067224 */ /* 0x000fc400078e0a06 */
[----:B------:R-:W-:-:S04]  /*7c10*/  IMAD.HI.U32 R7, R15, R11, RZ ;  /* 0x0000000b0f077227 */ /* 0x000fc800078e00ff */
[----:B------:R-:W-:Y:S01]  /*7c20*/  IMAD R4, R10, R6, R4 ;  /* 0x000000060a047224 */ /* 0x000fe200078e0204 */
[C---:B------:R-:W-:Y:S01]  /*7c30*/  LOP3.LUT R6, R13.reuse, 0x12a, RZ, 0xfc, !PT ;  /* 0x0000012a0d067812 */ /* 0x040fe200078efcff */
[----:B------:R-:W-:Y:S02]  /*7c40*/  IMAD.MOV R7, RZ, RZ, -R7 ;  /* 0x000000ffff077224 */ /* 0x000fe400078e0a07 */
[--C-:B------:R-:W-:Y:S01]  /*7c50*/  @!P4 IMAD.IADD R16, R16, 0x1, -R10.reuse ;  /* 0x000000011010c824 */ /* 0x100fe200078e0a0a */
[C---:B------:R-:W-:Y:S01]  /*7c60*/  ISETP.GT.U32.AND P4, PT, R10.reuse, R4, PT ;  /* 0x000000040a00720c */ /* 0x040fe20003f84070 */
[----:B------:R-:W-:Y:S01]  /*7c70*/  IMAD R11, R10, R7, R11 ;  /* 0x000000070a0b7224 */ /* 0x000fe200078e020b */
[----:B0-----:R-:W-:Y:S01]  /*7c80*/  IABS R9, R6 ;  /* 0x0000000600097213 */ /* 0x001fe20000000000 */
[----:B-1----:R-:W-:Y:S01]  /*7c90*/  IMAD.MOV.U32 R2, RZ, RZ, R3 ;  /* 0x000000ffff027224 */ /* 0x002fe200078e0003 */
        /* <DEDUP_REMOVED lines=8> */
[----:B------:R-:W-:Y:S02]  /*7d20*/  @!P4 IMAD.IADD R4, R4, 0x1, -R10 ;  /* 0x000000010404c824 */ /* 0x000fe400078e0a0a */
[----:B------:R-:W-:Y:S02]  /*7d30*/  @!P1 IMAD.MOV R20, RZ, RZ, -R20 ;  /* 0x000000ffff149224 */ /* 0x000fe400078e0a14 */
[----:B------:R-:W-:Y:S01]  /*7d40*/  IMAD.MOV R14, RZ, RZ, -R14 ;  /* 0x000000ffff0e7224 */ /* 0x000fe200078e0a0e */
[----:B------:R-:W-:Y:S01]  /*7d50*/  ISETP.GT.U32.AND P4, PT, R10, R4, PT ;  /* 0x000000040a00720c */ /* 0x000fe20003f84070 */
[--C-:B------:R-:W-:Y:S01]  /*7d60*/  @!P3 IMAD.IADD R11, R11, 0x1, -R10.reuse ;  /* 0x000000010b0bb824 */ /* 0x100fe200078e0a0a */
[----:B------:R-:W-:Y:S01]  /*7d70*/  STL [R1+0x1e4], R20 ;  /* 0x0001e41401007387 */ /* 0x000fe20000100800 */
[----:B------:R-:W-:Y:S01]  /*7d80*/  @!P0 IMAD.IADD R17, R17, 0x1, -R10 ;  /* 0x0000000111118824 */ /* 0x000fe200078e0a0a */
[----:B------:R-:W-:Y:S01]  /*7d90*/  ISETP.GE.AND P0, PT, R0, RZ, PT ;  /* 0x000000ff0000720c */ /* 0x000fe20003f06270 */
[----:B0-----:R-:W-:Y:S01]  /*7da0*/  IMAD.MOV.U32 R2, RZ, RZ, R18 ;  /* 0x000000ffff027224 */ /* 0x001fe200078e0012 */
[----:B------:R-:W-:Y:S01]  /*7db0*/  ISETP.GT.U32.AND P1, PT, R10, R11, PT ;  /* 0x0000000b0a00720c */ /* 0x000fe20003f24070 */
[----:B------:R-:W-:Y:S01]  /*7dc0*/  IMAD.HI.U32 R0, R15, R7, RZ ;  /* 0x000000070f007227 */ /* 0x000fe200078e00ff */
[----:B------:R-:W-:-:S02]  /*7dd0*/  ISETP.GE.AND P3, PT, R5, RZ, PT ;  /* 0x000000ff0500720c */ /* 0x000fc40003f66270 */
[----:B------:R-:W-:Y:S01]  /*7de0*/  LOP3.LUT R5, R13, 0x128, RZ, 0xfc, !PT ;  /* 0x000001280d057812 */ /* 0x000fe200078efcff */
[----:B------:R-:W-:Y:S02]  /*7df0*/  @!P2 IMAD.MOV R2, RZ, RZ, -R2 ;  /* 0x000000ffff02a224 */ /* 0x000fe400078e0a02 */
[----:B------:R-:W-:Y:S02]  /*7e00*/  IMAD.MOV R19, RZ, RZ, -R19 ;  /* 0x000000ffff137224 */ /* 0x000fe400078e0a13 */
[----:B------:R-:W-:Y:S01]  /*7e10*/  @!P5 IMAD.MOV R17, RZ, RZ, -R17 ;  /* 0x000000ffff11d224 */ /* 0x000fe200078e0a11 */
[----:B------:R-:W-:Y:S01]  /*7e20*/  ISETP.GE.AND P5, PT, R8, RZ, PT ;  /* 0x000000ff0800720c */ /* 0x000fe20003fa6270 */
[C---:B------:R-:W-:Y:S01]  /*7e30*/  IMAD R8, R10.reuse, R14, R9 ;  /* 0x0000000e0a087224 */ /* 0x040fe200078e0209 */
[----:B------:R0:W-:Y:S01]  /*7e40*/  STL [R1+0x1e8], R2 ;  /* 0x0001e80201007387 */ /* 0x0001e20000100800 */
[----:B------:R-:W-:Y:S02]  /*7e50*/  IMAD.MOV R0, RZ, RZ, -R0 ;  /* 0x000000ffff007224 */ /* 0x000fe400078e0a00 */
[----:B------:R-:W-:Y:S01]  /*7e60*/  IMAD R12, R10, R19, R12 ;  /* 0x000000130a0c7224 */ /* 0x000fe200078e020c */
[----:B------:R-:W-:Y:S01]  /*7e70*/  STL [R1+0x1f8], R17 ;  /* 0x0001f81101007387 */ /* 0x000fe20000100800 */
[--C-:B------:R-:W-:Y:S01]  /*7e80*/  @!P4 IMAD.IADD R4, R4, 0x1, -R10.reuse ;  /* 0x000000010404c824 */ /* 0x100fe200078e0a0a */
[C---:B------:R-:W-:Y:S01]  /*7e90*/  ISETP.GT.U32.AND P4, PT, R10.reuse, R8, PT ;  /* 0x000000080a00720c */ /* 0x040fe20003f84070 */
[C---:B------:R-:W-:Y:S01]  /*7ea0*/  IMAD R7, R10.reuse, R0, R7 ;  /* 0x000000000a077224 */ /* 0x040fe200078e0207 */
[----:B------:R-:W-:Y:S01]  /*7eb0*/  ISETP.GT.U32.AND P2, PT, R10, R12, PT ;  /* 0x0000000c0a00720c */ /* 0x000fe20003f44070 */
[----:B------:R-:W-:Y:S01]  /*7ec0*/  @!P1 IMAD.IADD R11, R11, 0x1, -R10 ;  /* 0x000000010b0b9824 */ /* 0x000fe200078e0a0a */
[----:B------:R-:W-:Y:S01]  /*7ed0*/  ISETP.GE.AND P1, PT, R3, RZ, PT ;  /* 0x000000ff0300720c */ /* 0x000fe20003f26270 */
[----:B0-----:R-:W-:Y:S01]  /*7ee0*/  IMAD.MOV.U32 R2, RZ, RZ, R16 ;  /* 0x000000ffff027224 */ /* 0x001fe200078e0010 */
[----:B------:R-:W-:-:S02]  /*7ef0*/  LOP3.LUT R3, R13, 0x126, RZ, 0xfc, !PT ;  /* 0x000001260d037812 */ /* 0x000fc400078efcff */
[----:B------:R-:W-:Y:S01]  /*7f00*/  IABS R0, R5 ;  /* 0x0000000500007213 */ /* 0x000fe20000000000 */
[----:B------:R-:W-:Y:S01]  /*7f10*/  @!P6 IMAD.MOV R2, RZ, RZ, -R2 ;  /* 0x000000ffff02e224 */ /* 0x000fe200078e0a02 */
[----:B------:R-:W-:Y:S02]  /*7f20*/  ISETP.GT.U32.AND P6, PT, R10, R7, PT ;  /* 0x000000070a00720c */ /* 0x000fe40003fc4070 */
[----:B------:R-:W-:Y:S01]  /*7f30*/  LOP3.LUT R19, R13, 0xfe, RZ, 0xfc, !PT ;  /* 0x000000fe0d137812 */ /* 0x000fe200078efcff */
[--C-:B------:R-:W-:Y:S01]  /*7f40*/  @!P4 IMAD.IADD R8, R8, 0x1, -R10.reuse ;  /* 0x000000010808c824 */ /* 0x100fe200078e0a0a */
[----:B------:R0:W-:Y:S01]  /*7f50*/  STL [R1+0x248], R2 ;  /* 0x0002480201007387 */ /* 0x0001e20000100800 */
[----:B------:R-:W-:Y:S01]  /*7f60*/  @!P2 IMAD.IADD R12, R12, 0x1, -R10 ;  /* 0x000000010c0ca824 */ /* 0x000fe200078e0a0a */
[----:B------:R-:W-:Y:S01]  /*7f70*/  ISETP.GE.AND P2, PT, R6, RZ, PT ;  /* 0x000000ff0600720c */ /* 0x000fe20003f46270 */
[----:B------:R-:W-:Y:S01]  /*7f80*/  IMAD.HI.U32 R9, R15, R0, RZ ;  /* 0x000000000f097227 */ /* 0x000fe200078e00ff */
[----:B------:R-:W-:-:S02]  /*7f90*/  ISETP.GT.U32.AND P4, PT, R10, R8, PT ;  /* 0x000000080a00720c */ /* 0x000fc40003f84070 */
[----:B------:R-:W-:Y:S01]  /*7fa0*/  LOP3.LUT R6, R13, 0x124, RZ, 0xfc, !PT ;  /* 0x000001240d067812 */ /* 0x000fe200078efcff */
[----:B------:R-:W-:Y:S01]  /*7fb0*/  IMAD.MOV R9, RZ, RZ, -R9 ;  /* 0x000000ffff097224 */ /* 0x000fe200078e0a09 */
[----:B------:R-:W-:Y:S01]  /*7fc0*/  IABS R20, R19 ;  /* 0x0000001300147213 */ /* 0x000fe20000000000 */
[----:B------:R-:W-:Y:S01]  /*7fd0*/  @!P6 IMAD.IADD R7, R7, 0x1, -R10 ;  /* 0x000000010707e824 */ /* 0x000fe200078e0a0a */
[C---:B------:R-:W-:Y:S01]  /*7fe0*/  ISETP.GT.U32.AND P6, PT, R10.reuse, R12, PT ;  /* 0x0000000c0a00720c */ /* 0x040fe20003fc4070 */
[----:B0-----:R-:W-:Y:S01]  /*7ff0*/  IMAD.MOV.U32 R2, RZ, RZ, R11 ;  /* 0x000000ffff027224 */ /* 0x001fe200078e000b */
[----:B------:R-:W-:Y:S01]  /*8000*/  IABS R11, R3 ;  /* 0x00000003000b7213 */ /* 0x000fe20000000000 */
[C---:B------:R-:W-:Y:S01]  /*8010*/  IMAD R0, R10.reuse, R9, R0 ;  /* 0x000000090a007224 */ /* 0x040fe200078e0200 */
[----:B------:R-:W-:Y:S01]  /*8020*/  IABS R9, R6 ;  /* 0x0000000600097213 */ /* 0x000fe20000000000 */
[----:B------:R-:W-:Y:S01]  /*8030*/  @!P0 IMAD.MOV R2, RZ, RZ, -R2 ;  /* 0x000000ffff028224 */ /* 0x000fe200078e0a02 */
[----:B------:R-:W-:Y:S01]  /*8040*/  ISETP.GT.U32.AND P0, PT, R10, R7, PT ;  /* 0x000000070a00720c */ /* 0x000fe20003f04070 */
[----:B------:R-:W-:-:S02]  /*8050*/  @!P4 IMAD.IADD R8, R8, 0x1, -R10 ;  /* 0x000000010808c824 */ /* 0x000fc400078e0a0a */
[C---:B------:R-:W-:Y:S01]  /*8060*/  IMAD.HI.U32 R16, R15.reuse, R9, RZ ;  /* 0x000000090f107227 */ /* 0x040fe200078e00ff */
[----:B------:R0:W-:Y:S03]  /*8070*/  STL [R1+0x24c], R2 ;  /* 0x00024c0201007387 */ /* 0x0001e60000100800 */
[----:B------:R-:W-:Y:S01]  /*8080*/  @!P6 IMAD.IADD R12, R12, 0x1, -R10 ;  /* 0x000000010c0ce824 */ /* 0x000fe200078e0a0a */
[----:B------:R-:W-:Y:S01]  /*8090*/  ISETP.GT.U32.AND P6, PT, R10, R0, PT ;  /* 0x000000000a00720c */ /* 0x000fe20003fc4070 */
[----:B------:R-:W-:Y:S02]  /*80a0*/  IMAD.MOV R16, RZ, RZ, -R16 ;  /* 0x000000ffff107224 */ /* 0x000fe400078e0a10 */
[----:B------:R-:W-:-:S04]  /*80b0*/  IMAD.HI.U32 R23, R15, R20, RZ ;  /* 0x000000140f177227 */ /* 0x000fc800078e00ff */
[----:B0-----:R-:W-:Y:S02]  /*80c0*/  IMAD.MOV.U32 R2, RZ, RZ, R4 ;  /* 0x000000ffff027224 */ /* 0x001fe400078e0004 */
[----:B------:R-:W-:-:S04]  /*80d0*/  IMAD.HI.U32 R4, R15, R11, RZ ;  /* 0x0000000b0f047227 */ /* 0x000fc800078e00ff */
[----:B------:R-:W-:Y:S02]  /*80e0*/  IMAD.MOV R4, RZ, RZ, -R4 ;  /* 0x000000ffff047224 */ /* 0x000fe400078e0a04 */
[----:B------:R-:W-:Y:S01]  /*80f0*/  @!P0 IMAD.IADD R7, R7, 0x1, -R10 ;  /* 0x0000000107078824 */ /* 0x000fe200078e0a0a */
[----:B------:R-:W-:Y:S01]  /*8100*/  ISETP.GE.AND P0, PT, R3, RZ, PT ;  /* 0x000000ff0300720c */ /* 0x000fe20003f06270 */
[----:B------:R-:W-:Y:S01]  /*8110*/  IMAD R11, R10, R4, R11 ;  /* 0x000000040a0b7224 */ /* 0x000fe200078e020b */
[----:B------:R-:W-:Y:S01]  /*8120*/  LOP3.LUT R3, R13, 0x122, RZ, 0xfc, !PT ;  /* 0x000001220d037812 */ /* 0x000fe200078efcff */
[----:B------:R-:W-:Y:S01]  /*8130*/  @!P3 IMAD.MOV R2, RZ, RZ, -R2 ;  /* 0x000000ffff02b224 */ /* 0x000fe200078e0a02 */
[----:B------:R-:W-:Y:S01]  /*8140*/  ISETP.GE.AND P3, PT, R5, RZ, PT ;  /* 0x000000ff0500720c */ /* 0x000fe20003f66270 */
[----:B------:R-:W-:Y:S01]  /*8150*/  @!P6 IMAD.IADD R0, R0, 0x1, -R10 ;  /* 0x000000010000e824 */ /* 0x000fe200078e0a0a */
[C---:B------:R-:W-:Y:S01]  /*8160*/  ISETP.GT.U32.AND P4, PT, R10.reuse, R11, PT ;  /* 0x0000000b0a00720c */ /* 0x040fe20003f84070 */
[----:B------:R-:W-:Y:S01]  /*8170*/  IMAD R9, R10, R16, R9 ;  /* 0x000000100a097224 */ /* 0x000fe200078e0209 */
[----:B------:R0:W-:Y:S01]  /*8180*/  STL [R1+0x254], R2 ;  /* 0x0002540201007387 */ /* 0x0001e20000100800 */
[----:B------:R-:W-:Y:S01]  /*8190*/  IABS R5, R3 ;  /* 0x0000000300057213 */ /* 0x000fe20000000000 */
[----:B------:R-:W-:Y:S01]  /*81a0*/  IMAD.MOV R23, RZ, RZ, -R23 ;  /* 0x000000ffff177224 */ /* 0x000fe200078e0a17 */
[----:B------:R-:W-:-:S02]  /*81b0*/  ISETP.GE.AND P6, PT, R6, RZ, PT ;  /* 0x000000ff0600720c */ /* 0x000fc40003fc6270 */
[----:B------:R-:W-:Y:S01]  /*81c0*/  LOP3.LUT R4, R13, 0x120, RZ, 0xfc, !PT ;  /* 0x000001200d047812 */ /* 0x000fe200078efcff */
[----:B------:R-:W-:-:S03]  /*81d0*/  IMAD.HI.U32 R6, R15, R5, RZ ;  /* 0x000000050f067227 */ /* 0x000fc600078e00ff */
[----:B------:R-:W-:Y:S01]  /*81e0*/  IABS R14, R4 ;  /* 0x00000004000e7213 */ /* 0x000fe20000000000 */
[----:B0-----:R-:W-:Y:S02]  /*81f0*/  IMAD.MOV.U32 R2, RZ, RZ, R12 ;  /* 0x000000ffff027224 */ /* 0x001fe400078e000c */
[----:B------:R-:W-:Y:S02]  /*8200*/  @!P4 IMAD.IADD R11, R11, 0x1, -R10 ;  /* 0x000000010b0bc824 */ /* 0x000fe400078e0a0a */
[----:B------:R-:W-:Y:S02]  /*8210*/  IMAD.MOV.U32 R12, RZ, RZ, R7 ;  /* 0x000000ffff0c7224 */ /* 0x000fe400078e0007 */
[----:B------:R-:W-:Y:S01]  /*8220*/  @!P5 IMAD.MOV R2, RZ, RZ, -R2 ;  /* 0x000000ffff02d224 */ /* 0x000fe200078e0a02 */
[C---:B------:R-:W-:Y:S01]  /*8230*/  ISETP.GT.U32.AND P4, PT, R10.reuse, R11, PT ;  /* 0x0000000b0a00720c */ /* 0x040fe20003f84070 */
[----:B------:R-:W-:Y:S01]  /*8240*/  @!P1 IMAD.MOV R12, RZ, RZ, -R12 ;  /* 0x000000ffff0c9224 */ /* 0x000fe200078e0a0c */
[C---:B------:R-:W-:Y:S01]  /*8250*/  ISETP.GT.U32.AND P5, PT, R10.reuse, R0, PT ;  /* 0x000000000a00720c */ /* 0x040fe20003fa4070 */
[----:B------:R-:W-:Y:S01]  /*8260*/  IMAD.MOV R6, RZ, RZ, -R6 ;  /* 0x000000ffff067224 */ /* 0x000fe200078e0a06 */
[C---:B------:R-:W-:Y:S01]  /*8270*/  ISETP.GT.U32.AND P1, PT, R10.reuse, R9, PT ;  /* 0x000000090a00720c */ /* 0x040fe20003f24070 */
[----:B------:R-:W-:Y:S01]  /*8280*/  IMAD.HI.U32 R7, R15, R14, RZ ;  /* 0x0000000e0f077227 */ /* 0x000fe200078e00ff */
[----:B------:R0:W-:Y:S03]  /*8290*/  STL [R1+0x250], R2 ;  /* 0x0002500201007387 */ /* 0x0001e60000100800 */
[----:B------:R-:W-:Y:S01]  /*82a0*/  IMAD R5, R10, R6, R5 ;  /* 0x000000060a057224 */ /* 0x000fe200078e0205 */
[----:B------:R1:W-:Y:S01]  /*82b0*/  STL [R1+0x22c], R12 ;  /* 0x00022c0c01007387 */ /* 0x0003e20000100800 */
[----:B------:R-:W-:-:S02]  /*82c0*/  IMAD.MOV R7, RZ, RZ, -R7 ;  /* 0x000000ffff077224 */ /* 0x000fc400078e0a07 */
[--C-:B------:R-:W-:Y:S01]  /*82d0*/  @!P4 IMAD.IADD R11, R11, 0x1, -R10.reuse ;  /* 0x000000010b0bc824 */ /* 0x100fe200078e0a0a */
[----:B------:R-:W-:Y:S01]  /*82e0*/  ISETP.GT.U32.AND P4, PT, R10, R5, PT ;  /* 0x000000050a00720c */ /* 0x000fe20003f84070 */
[--C-:B------:R-:W-:Y:S01]  /*82f0*/  @!P5 IMAD.IADD R0, R0, 0x1, -R10.reuse ;  /* 0x000000010000d824 */ /* 0x100fe200078e0a0a */
[----:B------:R-:W-:Y:S01]  /*8300*/  ISETP.GE.AND P5, PT, R4, RZ, PT ;  /* 0x000000ff0400720c */ /* 0x000fe20003fa6270 */
[----:B------:R-:W-:Y:S02]  /*8310*/  @!P1 IMAD.IADD R9, R9, 0x1, -R10 ;  /* 0x0000000109099824 */ /* 0x000fe400078e0a0a */
[----:B0-----:R-:W-:Y:S01]  /*8320*/  IMAD.MOV.U32 R2, RZ, RZ, R8 ;  /* 0x000000ffff027224 */ /* 0x001fe200078e0008 */
[C---:B------:R-:W-:Y:S01]  /*8330*/  LOP3.LUT R8, R13.reuse, 0x11e, RZ, 0xfc, !PT ;  /* 0x0000011e0d087812 */ /* 0x040fe200078efcff */
[C---:B------:R-:W-:Y:S01]  /*8340*/  IMAD R14, R10.reuse, R7, R14 ;  /* 0x000000070a0e7224 */ /* 0x040fe200078e020e */
[C---:B------:R-:W-:Y:S01]  /*8350*/  ISETP.GT.U32.AND P1, PT, R10.reuse, R9, PT ;  /* 0x000000090a00720c */ /* 0x040fe20003f24070 */
[----:B-1----:R-:W-:Y:S01]  /*8360*/  IMAD.MOV.U32 R12, RZ, RZ, R0 ;  /* 0x000000ffff0c7224 */ /* 0x002fe200078e0000 */
[----:B------:R-:W-:Y:S01]  /*8370*/  LOP3.LUT R7, R13, 0x11c, RZ, 0xfc, !PT ;  /* 0x0000011c0d077812 */ /* 0x000fe200078efcff */
[----:B------:R-:W-:Y:S01]  /*8380*/  @!P2 IMAD.MOV R2, RZ, RZ, -R2 ;  /* 0x000000ffff02a224 */ /* 0x000fe200078e0a02 */
[----:B------:R-:W-:Y:S01]  /*8390*/  IABS R4, R8 ;  /* 0x0000000800047213 */ /* 0x000fe20000000000 */
[----:B------:R-:W-:Y:S01]  /*83a0*/  @!P3 IMAD.MOV R12, RZ, RZ, -R12 ;  /* 0x000000ffff0cb224 */ /* 0x000fe200078e0a0c */
[C---:B------:R-:W-:Y:S01]  /*83b0*/  ISETP.GT.U32.AND P3, PT, R10.reuse, R14, PT ;  /* 0x0000000e0a00720c */ /* 0x040fe20003f64070 */
[----:B------:R-:W-:Y:S01]  /*83c0*/  @!P4 IMAD.IADD R5, R5, 0x1, -R10 ;  /* 0x000000010505c824 */ /* 0x000fe200078e0a0a */
[----:B------:R0:W-:Y:S01]  /*83d0*/  STL [R1+0x230], R2 ;  /* 0x0002300201007387 */ /* 0x0001e20000100800 */
[----:B------:R-:W-:Y:S01]  /*83e0*/  IABS R6, R7 ;  /* 0x0000000700067213 */ /* 0x000fe20000000000 */
[C---:B------:R-:W-:Y:S01]  /*83f0*/  IMAD R20, R10.reuse, R23, R20 ;  /* 0x000000170a147224 */ /* 0x040fe200078e0214 */
[----:B------:R-:W-:Y:S01]  /*8400*/  ISETP.GE.AND P2, PT, R3, RZ, PT ;  /* 0x000000ff0300720c */ /* 0x000fe20003f46270 */
[----:B------:R-:W-:Y:S01]  /*8410*/  STL [R1+0x244], R12 ;  /* 0x0002440c01007387 */ /* 0x000fe20000100800 */
[----:B------:R-:W-:Y:S01]  /*8420*/  ISETP.GT.U32.AND P4, PT, R10, R5, PT ;  /* 0x000000050a00720c */ /* 0x000fe20003f84070 */
[----:B------:R-:W-:Y:S01]  /*8430*/  @!P1 IMAD.IADD R9, R9, 0x1, -R10 ;  /* 0x0000000109099824 */ /* 0x000fe200078e0a0a */
[----:B------:R-:W-:Y:S01]  /*8440*/  ISETP.GE.AND P1, PT, R7, RZ, PT ;  /* 0x000000ff0700720c */ /* 0x000fe20003f26270 */
[----:B------:R-:W-:Y:S01]  /*8450*/  IMAD.HI.U32 R7, R15, R6, RZ ;  /* 0x000000060f077227 */ /* 0x000fe200078e00ff */
[----:B------:R-:W-:-:S03]  /*8460*/  LOP3.LUT R3, R13, 0x11a, RZ, 0xfc, !PT ;  /* 0x0000011a0d037812 */ /* 0x000fc600078efcff */
[----:B0-----:R-:W-:Y:S01]  /*8470*/  IMAD.MOV.U32 R2, RZ, RZ, R11 ;  /* 0x000000ffff027224 */ /* 0x001fe200078e000b */
[----:B------:R-:W-:Y:S01]  /*8480*/  IABS R0, R3 ;  /* 0x0000000300007213 */ /* 0x000fe20000000000 */
[----:B------:R-:W-:Y:S02]  /*8490*/  @!P3 IMAD.IADD R14, R14, 0x1, -R10 ;  /* 0x000000010e0eb824 */ /* 0x000fe400078e0a0a */
[----:B------:R-:W-:Y:S01]  /*84a0*/  @!P0 IMAD.MOV R2, RZ, RZ, -R2 ;  /* 0x000000ffff028224 */ /* 0x000fe200078e0a02 */
[----:B------:R-:W-:Y:S01]  /*84b0*/  ISETP.GE.AND P0, PT, R8, RZ, PT ;  /* 0x000000ff0800720c */ /* 0x000fe20003f06270 */
[----:B------:R-:W-:Y:S01]  /*84c0*/  IMAD.HI.U32 R11, R15, R4, RZ ;  /* 0x000000040f0b7227 */ /* 0x000fe200078e00ff */
[----:B------:R-:W-:Y:S02]  /*84d0*/  ISETP.GT.U32.AND P3, PT, R10, R14, PT ;  /* 0x0000000e0a00720c */ /* 0x000fe40003f64070 */
[----:B------:R0:W-:Y:S01]  /*84e0*/  STL [R1+0x240], R2 ;  /* 0x0002400201007387 */ /* 0x0001e20000100800 */
[----:B------:R-:W-:-:S02]  /*84f0*/  IMAD.MOV R11, RZ, RZ, -R11 ;  /* 0x000000ffff0b7224 */ /* 0x000fc400078e0a0b */
[----:B------:R-:W-:Y:S02]  /*8500*/  IMAD.MOV R7, RZ, RZ, -R7 ;  /* 0x000000ffff077224 */ /* 0x000fe400078e0a07 */
[----:B------:R-:W-:Y:S02]  /*8510*/  @!P4 IMAD.IADD R5, R5, 0x1, -R10 ;  /* 0x000000010505c824 */ /* 0x000fe400078e0a0a */
[----:B------:R-:W-:Y:S02]  /*8520*/  IMAD R4, R10, R11, R4 ;  /* 0x0000000b0a047224 */ /* 0x000fe400078e0204 */
[----:B------:R-:W-:-:S03]  /*8530*/  IMAD.HI.U32 R8, R15, R0, RZ ;  /* 0x000000000f087227 */ /* 0x000fc600078e00ff */
[C---:B------:R-:W-:Y:S01]  /*8540*/  ISETP.GT.U32.AND P4, PT, R10.reuse, R4, PT ;  /* 0x000000040a00720c */ /* 0x040fe20003f84070 */
[----:B0-----:R-:W-:Y:S02]  /*8550*/  IMAD.MOV.U32 R2, RZ, RZ, R9 ;  /* 0x000000ffff027224 */ /* 0x001fe400078e0009 */
[----:B------:R-:W-:Y:S02]  /*8560*/  IMAD.MOV R8, RZ, RZ, -R8 ;  /* 0x000000ffff087224 */ /* 0x000fe400078e0a08 */
[----:B------:R-:W-:Y:S01]  /*8570*/  @!P6 IMAD.MOV R2, RZ, RZ, -R2 ;  /* 0x000000ffff02e224 */ /* 0x000fe200078e0a02 */
[----:B------:R-:W-:Y:S01]  /*8580*/  ISETP.GE.AND P6, PT, R3, RZ, PT ;  /* 0x000000ff0300720c */ /* 0x000fe20003fc6270 */
[----:B------:R-:W-:Y:S01]  /*8590*/  IMAD R3, R10, R7, R6 ;  /* 0x000000070a037224 */ /* 0x000fe200078e0206 */
[C---:B------:R-:W-:Y:S01]  /*85a0*/  LOP3.LUT R6, R13.reuse, 0x114, RZ, 0xfc, !PT ;  /* 0x000001140d067812 */ /* 0x040fe200078efcff */
[----:B------:R-:W-:Y:S01]  /*85b0*/  @!P3 IMAD.IADD R14, R14, 0x1, -R10 ;  /* 0x000000010e0eb824 */ /* 0x000fe200078e0a0a */
[----:B------:R0:W-:Y:S01]  /*85c0*/  STL [R1+0x238], R2 ;  /* 0x0002380201007387 */ /* 0x0001e20000100800 */
[----:B------:R-:W-:Y:S01]  /*85d0*/  IMAD R0, R10, R8, R0 ;  /* 0x000000080a007224 */ /* 0x000fe200078e0200 */
[----:B------:R-:W-:Y:S01]  /*85e0*/  LOP3.LUT R8, R13, 0x118, RZ, 0xfc, !PT ;  /* 0x000001180d087812 */ /* 0x000fe200078efcff */
[----:B------:R-:W-:Y:S01]  /*85f0*/  @!P4 IMAD.IADD R4, R4, 0x1, -R10 ;  /* 0x000000010404c824 */ /* 0x000fe200078e0a0a */
[----:B------:R-:W-:-:S02]  /*8600*/  IABS R11, R6 ;  /* 0x00000006000b7213 */ /* 0x000fc40000000000 */
[----:B------:R-:W-:Y:S02]  /*8610*/  ISETP.GE.AND P3, PT, R8, RZ, PT ;  /* 0x000000ff0800720c */ /* 0x000fe40003f66270 */
[----:B------:R-:W-:Y:S01]  /*8620*/  IABS R8, R8 ;  /* 0x0000000800087213 */ /* 0x000fe20000000000 */
[----:B------:R-:W-:Y:S01]  /*8630*/  IMAD.HI.U32 R17, R15, R11, RZ ;  /* 0x0000000b0f117227 */ /* 0x000fe200078e00ff */
[C---:B------:R-:W-:Y:S02]  /*8640*/  ISETP.GT.U32.AND P4, PT, R10.reuse, R4, PT ;  /* 0x000000040a00720c */ /* 0x040fe40003f84070 */
[C---:B------:R-:W-:Y:S01]  /*8650*/  LOP3.LUT R7, R13.reuse, 0x112, RZ, 0xfc, !PT ;  /* 0x000001120d077812 */ /* 0x040fe200078efcff */
[----:B0-----:R-:W-:Y:S01]  /*8660*/  IMAD.MOV.U32 R2, RZ, RZ, R5 ;  /* 0x000000ffff027224 */ /* 0x001fe200078e0005 */
[----:B------:R-:W-:Y:S01]  /*8670*/  LOP3.LUT R5, R13, 0x116, RZ, 0xfc, !PT ;  /* 0x000001160d057812 */ /* 0x000fe200078efcff */
[----:B------:R-:W-:Y:S01]  /*8680*/  IMAD.MOV R17, RZ, RZ, -R17 ;  /* 0x000000ffff117224 */ /* 0x000fe200078e0a11 */
[----:B------:R-:W-:Y:S01]  /*8690*/  IABS R12, R7 ;  /* 0x00000007000c7213 */ /* 0x000fe20000000000 */
[----:B------:R-:W-:Y:S01]  /*86a0*/  @!P2 IMAD.MOV R2, RZ, RZ, -R2 ;  /* 0x000000ffff02a224 */ /* 0x000fe200078e0a02 */
[----:B------:R-:W-:-:S02]  /*86b0*/  ISETP.GT.U32.AND P2, PT, R10, R3, PT ;  /* 0x000000030a00720c */ /* 0x000fc40003f44070 */
[----:B------:R-:W-:Y:S02]  /*86c0*/  IABS R9, R5 ;  /* 0x0000000500097213 */ /* 0x000fe40000000000 */
[----:B------:R0:W-:Y:S01]  /*86d0*/  STL [R1+0x23c], R2 ;  /* 0x00023c0201007387 */ /* 0x0001e20000100800 */
[----:B------:R-:W-:Y:S01]  /*86e0*/  @!P4 IMAD.IADD R4, R4, 0x1, -R10 ;  /* 0x000000010404c824 */ /* 0x000fe200078e0a0a */
[----:B------:R-:W-:Y:S01]  /*86f0*/  ISETP.GE.AND P4, PT, R5, RZ, PT ;  /* 0x000000ff0500720c */ /* 0x000fe20003f86270 */
[----:B------:R-:W-:Y:S01]  /*8700*/  IMAD.HI.U32 R16, R15, R9, RZ ;  /* 0x000000090f107227 */ /* 0x000fe200078e00ff */
[----:B------:R-:W-:-:S03]  /*8710*/  LOP3.LUT R5, R13, 0x110, RZ, 0xfc, !PT ;  /* 0x000001100d057812 */ /* 0x000fc600078efcff */
[----:B------:R-:W-:Y:S02]  /*8720*/  IMAD.MOV.U32 R18, RZ, RZ, R4 ;  /* 0x000000ffff127224 */ /* 0x000fe400078e0004 */
[----:B------:R-:W-:Y:S02]  /*8730*/  @!P2 IMAD.IADD R3, R3, 0x1, -R10 ;  /* 0x000000010303a824 */ /* 0x000fe400078e0a0a */
[----:B0-----:R-:W-:Y:S02]  /*8740*/  IMAD.MOV.U32 R2, RZ, RZ, R14 ;  /* 0x000000ffff027224 */ /* 0x001fe400078e000e */
[----:B------:R-:W-:Y:S01]  /*8750*/  IMAD.HI.U32 R14, R15, R8, RZ ;  /* 0x000000080f0e7227 */ /* 0x000fe200078e00ff */
[----:B------:R-:W-:-:S03]  /*8760*/  ISETP.GT.U32.AND P2, PT, R10, R3, PT ;  /* 0x000000030a00720c */ /* 0x000fc60003f44070 */
[----:B------:R-:W-:Y:S01]  /*8770*/  @!P5 IMAD.MOV R2, RZ, RZ, -R2 ;  /* 0x000000ffff02d224 */ /* 0x000fe200078e0a02 */
[C---:B------:R-:W-:Y:S01]  /*8780*/  ISETP.GT.U32.AND P5, PT, R10.reuse, R0, PT ;  /* 0x000000000a00720c */ /* 0x040fe20003fa4070 */
[----:B------:R-:W-:Y:S02]  /*8790*/  IMAD.MOV R14, RZ, RZ, -R14 ;  /* 0x000000ffff0e7224 */ /* 0x000fe400078e0a0e */
[----:B------:R-:W-:Y:S01]  /*87a0*/  @!P0 IMAD.MOV R18, RZ, RZ, -R18 ;  /* 0x000000ffff128224 */ /* 0x000fe200078e0a12 */
[----:B------:R0:W-:Y:S01]  /*87b0*/  STL [R1+0x234], R2 ;  /* 0x0002340201007387 */ /* 0x0001e20000100800 */
[C---:B------:R-:W-:Y:S02]  /*87c0*/  IMAD R8, R10.reuse, R14, R8 ;  /* 0x0000000e0a087224 */ /* 0x040fe400078e0208 */
[----:B------:R-:W-:Y:S01]  /*87d0*/  IMAD.HI.U32 R14, R15, R12, RZ ;  /* 0x0000000c0f0e7227 */ /* 0x000fe200078e00ff */
[----:B------:R-:W-:Y:S03]  /*87e0*/  STL [R1+0x228], R18 ;  /* 0x0002281201007387 */ /* 0x000fe60000100800 */
[--C-:B------:R-:W-:Y:S01]  /*87f0*/  @!P2 IMAD.IADD R3, R3, 0x1, -R10.reuse ;  /* 0x000000010303a824 */ /* 0x100fe200078e0a0a */
[----:B------:R-:W-:Y:S01]  /*8800*/  ISETP.GT.U32.AND P2, PT, R10, R8, PT ;  /* 0x000000080a00720c */ /* 0x000fe20003f44070 */
[----:B------:R-:W-:-:S02]  /*8810*/  @!P5 IMAD.IADD R0, R0, 0x1, -R10 ;  /* 0x000000010000d824 */ /* 0x000fc400078e0a0a */
[----:B0-----:R-:W-:Y:S02]  /*8820*/  IMAD.MOV.U32 R2, RZ, RZ, R3 ;  /* 0x000000ffff027224 */ /* 0x001fe400078e0003 */
[C---:B------:R-:W-:Y:S01]  /*8830*/  IMAD R4, R10.reuse, R17, R11 ;  /* 0x000000110a047224 */ /* 0x040fe200078e020b */
[----:B------:R-:W-:Y:S01]  /*8840*/  ISETP.GT.U32.AND P5, PT, R10, R0, PT ;  /* 0x000000000a00720c */ /* 0x000fe20003fa4070 */
[----:B------:R-:W-:Y:S01]  /*8850*/  @!P1 IMAD.MOV R2, RZ, RZ, -R2 ;  /* 0x000000ffff029224 */ /* 0x000fe200078e0a02 */
[----:B------:R-:W-:Y:S01]  /*8860*/  ISETP.GE.AND P1, PT, R6, RZ, PT ;  /* 0x000000ff0600720c */ /* 0x000fe20003f26270 */
[----:B------:R-:W-:Y:S01]  /*8870*/  IMAD.MOV R14, RZ, RZ, -R14 ;  /* 0x000000ffff0e7224 */ /* 0x000fe200078e0a0e */
[C---:B------:R-:W-:Y:S01]  /*8880*/  LOP3.LUT R11, R13.reuse, 0x10c, RZ, 0xfc, !PT ;  /* 0x0000010c0d0b7812 */ /* 0x040fe200078efcff */
[----:B------:R-:W-:Y:S01]  /*8890*/  IMAD.MOV R16, RZ, RZ, -R16 ;  /* 0x000000ffff107224 */ /* 0x000fe200078e0a10 */
[----:B------:R0:W-:Y:S01]  /*88a0*/  STL [R1+0x224], R2 ;  /* 0x0002240201007387 */ /* 0x0001e20000100800 */
[----:B------:R-:W-:Y:S01]  /*88b0*/  IMAD R3, R10, R14, R12 ;  /* 0x0000000e0a037224 */ /* 0x000fe200078e020c */
[----:B------:R-:W-:Y:S01]  /*88c0*/  LOP3.LUT R6, R13, 0x10e, RZ, 0xfc, !PT ;  /* 0x0000010e0d067812 */ /* 0x000fe200078efcff */
[--C-:B------:R-:W-:Y:S01]  /*88d0*/  @!P2 IMAD.IADD R8, R8, 0x1, -R10.reuse ;  /* 0x000000010808a824 */ /* 0x100fe200078e0a0a */
[----:B------:R-:W-:Y:S01]  /*88e0*/  IABS R14, R11 ;  /* 0x0000000b000e7213 */ /* 0x000fe20000000000 */
[----:B------:R-:W-:Y:S01]  /*88f0*/  IMAD R9, R10, R16, R9 ;  /* 0x000000100a097224 */ /* 0x000fe200078e0209 */
[----:B------:R-:W-:Y:S01]  /*8900*/  IABS R12, R5 ;  /* 0x00000005000c7213 */ /* 0x000fe20000000000 */
[----:B------:R-:W-:Y:S01]  /*8910*/  @!P5 IMAD.IADD R0, R0, 0x1, -R10 ;  /* 0x000000010000d824 */ /* 0x000fe200078e0a0a */
[----:B------:R-:W-:-:S02]  /*8920*/  ISETP.GT.U32.AND P5, PT, R10, R4, PT ;  /* 0x000000040a00720c */ /* 0x000fc40003fa4070 */
[C---:B------:R-:W-:Y:S01]  /*8930*/  ISETP.GT.U32.AND P2, PT, R10.reuse, R8, PT ;  /* 0x000000080a00720c */ /* 0x040fe20003f44070 */
[----:B0-----:R-:W-:Y:S01]  /*8940*/  IMAD.MOV.U32 R2, RZ, RZ, R0 ;  /* 0x000000ffff027224 */ /* 0x001fe200078e0000 */
[----:B------:R-:W-:Y:S01]  /*8950*/  ISETP.GT.U32.AND P0, PT, R10, R9, PT ;  /* 0x000000090a00720c */ /* 0x000fe20003f04070 */
[----:B------:R-:W-:Y:S01]  /*8960*/  IMAD.HI.U32 R16, R15, R12, RZ ;  /* 0x0000000c0f107227 */ /* 0x000fe200078e00ff */
[----:B------:R-:W-:-:S03]  /*8970*/  IABS R0, R6 ;  /* 0x0000000600007213 */ /* 0x000fc60000000000 */
[----:B------:R-:W-:Y:S01]  /*8980*/  @!P6 IMAD.MOV R2, RZ, RZ, -R2 ;  /* 0x000000ffff02e224 */ /* 0x000fe200078e0a02 */
[----:B------:R-:W-:Y:S01]  /*8990*/  ISETP.GT.U32.AND P6, PT, R10, R3, PT ;  /* 0x000000030a00720c */ /* 0x000fe20003fc4070 */
[----:B------:R-:W-:Y:S02]  /*89a0*/  IMAD.MOV R16, RZ, RZ, -R16 ;  /* 0x000000ffff107224 */ /* 0x000fe400078e0a10 */
[--C-:B------:R-:W-:Y:S01]  /*89b0*/  @!P5 IMAD.IADD R4, R4, 0x1, -R10.reuse ;  /* 0x000000010404d824 */ /* 0x100fe200078e0a0a */
[----:B------:R0:W-:Y:S01]  /*89c0*/  STL [R1+0x220], R2 ;  /* 0x0002200201007387 */ /* 0x0001e20000100800 */
[--C-:B------:R-:W-:Y:S01]  /*89d0*/  @!P2 IMAD.IADD R8, R8, 0x1, -R10.reuse ;  /* 0x000000010808a824 */ /* 0x100fe200078e0a0a */
[----:B------:R-:W-:Y:S01]  /*89e0*/  ISETP.GE.AND P2, PT, R7, RZ, PT ;  /* 0x000000ff0700720c */ /* 0x000fe20003f46270 */
[----:B------:R-:W-:Y:S01]  /*89f0*/  @!P0 IMAD.IADD R9, R9, 0x1, -R10 ;  /* 0x0000000109098824 */ /* 0x000fe200078e0a0a */
[----:B------:R-:W-:Y:S01]  /*8a00*/  ISETP.GT.U32.AND P5, PT, R10, R4, PT ;  /* 0x000000040a00720c */ /* 0x000fe20003fa4070 */
[----:B------:R-:W-:-:S02]  /*8a10*/  IMAD.MOV.U32 R7, RZ, RZ, R14 ;  /* 0x000000ffff077224 */ /* 0x000fc400078e000e */
[----:B------:R-:W-:Y:S01]  /*8a20*/  IMAD.HI.U32 R14, R15, R0, RZ ;  /* 0x000000000f0e7227 */ /* 0x000fe200078e00ff */
[----:B------:R-:W-:-:S03]  /*8a30*/  ISETP.GT.U32.AND P0, PT, R10, R9, PT ;  /* 0x000000090a00720c */ /* 0x000fc60003f04070 */
[----:B------:R-:W-:Y:S02]  /*8a40*/  @!P6 IMAD.IADD R3, R3, 0x1, -R10 ;  /* 0x000000010303e824 */ /* 0x000fe400078e0a0a */
[----:B------:R-:W-:Y:S02]  /*8a50*/  IMAD.MOV R14, RZ, RZ, -R14 ;  /* 0x000000ffff0e7224 */ /* 0x000fe400078e0a0e */
[C---:B------:R-:W-:Y:S01]  /*8a60*/  IMAD R12, R10.reuse, R16, R12 ;  /* 0x000000100a0c7224 */ /* 0x040fe200078e020c */
[----:B------:R-:W-:Y:S01]  /*8a70*/  ISETP.GT.U32.AND P6, PT, R10, R3, PT ;  /* 0x000000030a00720c */ /* 0x000fe20003fc4070 */
[----:B------:R-:W-:Y:S01]  /*8a80*/  @!P5 IMAD.IADD R4, R4, 0x1, -R10 ;  /* 0x000000010404d824 */ /* 0x000fe200078e0a0a */
[----:B------:R-:W-:Y:S01]  /*8a90*/  ISETP.GE.AND P5, PT, R11, RZ, PT ;  /* 0x000000ff0b00720c */ /* 0x000fe20003fa6270 */
[C---:B------:R-:W-:Y:S01]  /*8aa0*/  IMAD R11, R10.reuse, R14, R0 ;  /* 0x0000000e0a0b7224 */ /* 0x040fe200078e0200 */
[----:B------:R-:W-:Y:S01]  /*8ab0*/  LOP3.LUT R0, R13, 0x10a, RZ, 0xfc, !PT ;  /* 0x0000010a0d007812 */ /* 0x000fe200078efcff */
[----:B------:R-:W-:Y:S01]  /*8ac0*/  @!P0 IMAD.IADD R9, R9, 0x1, -R10 ;  /* 0x0000000109098824 */ /* 0x000fe200078e0a0a */
[----:B------:R-:W-:Y:S01]  /*8ad0*/  ISETP.GT.U32.AND P0, PT, R10, R12, PT ;  /* 0x0000000c0a00720c */ /* 0x000fe20003f04070 */
[----:B------:R-:W-:Y:S01]  /*8ae0*/  IMAD.MOV.U32 R17, RZ, RZ, R8 ;  /* 0x000000ffff117224 */ /* 0x000fe200078e0008 */
[----:B------:R-:W-:Y:S01]  /*8af0*/  IABS R16, R0 ;  /* 0x0000000000107213 */ /* 0x000fe20000000000 */
[----:B0-----:R-:W-:-:S02]  /*8b00*/  IMAD.MOV.U32 R2, RZ, RZ, R9 ;  /* 0x000000ffff027224 */ /* 0x001fc400078e0009 */
[----:B------:R-:W-:Y:S01]  /*8b10*/  @!P3 IMAD.MOV R17, RZ, RZ, -R17 ;  /* 0x000000ffff11b224 */ /* 0x000fe200078e0a11 */
[----:B------:R-:W-:Y:S01]  /*8b20*/  ISETP.GE.AND P3, PT, R5, RZ, PT ;  /* 0x000000ff0500720c */ /* 0x000fe20003f66270 */
[--C-:B------:R-:W-:Y:S01]  /*8b30*/  @!P6 IMAD.IADD R3, R3, 0x1, -R10.reuse ;  /* 0x000000010303e824 */ /* 0x100fe200078e0a0a */
[----:B------:R-:W-:Y:S01]  /*8b40*/  ISETP.GT.U32.AND P6, PT, R10, R11, PT ;  /* 0x0000000b0a00720c */ /* 0x000fe20003fc4070 */
[----:B------:R-:W-:Y:S01]  /*8b50*/  IMAD.HI.U32 R9, R15, R16, RZ ;  /* 0x000000100f097227 */ /* 0x000fe200078e00ff */
[----:B------:R0:W-:Y:S03]  /*8b60*/  STL [R1+0x21c], R17 ;  /* 0x00021c1101007387 */ /* 0x0001e60000100800 */
[----:B------:R-:W-:Y:S02]  /*8b70*/  @!P0 IMAD.IADD R12, R12, 0x1, -R10 ;  /* 0x000000010c0c8824 */ /* 0x000fe400078e0a0a */
[----:B------:R-:W-:Y:S01]  /*8b80*/  @!P4 IMAD.MOV R2, RZ, RZ, -R2 ;  /* 0x000000ffff02c224 */ /* 0x000fe200078e0a02 */
[----:B------:R-:W-:Y:S01]  /*8b90*/  ISETP.GE.AND P4, PT, R6, RZ, PT ;  /* 0x000000ff0600720c */ /* 0x000fe20003f86270 */
[----:B------:R-:W-:Y:S01]  /*8ba0*/  IMAD.MOV.U32 R5, RZ, RZ, R4 ;  /* 0x000000ffff057224 */ /* 0x000fe200078e0004 */
[C---:B------:R-:W-:Y:S01]  /*8bb0*/  ISETP.GT.U32.AND P0, PT, R10.reuse, R12, PT ;  /* 0x0000000c0a00720c */ /* 0x040fe20003f04070 */
[----:B------:R-:W-:Y:S01]  /*8bc0*/  IMAD.MOV R9, RZ, RZ, -R9 ;  /* 0x000000ffff097224 */ /* 0x000fe200078e0a09 */
[----:B------:R-:W-:Y:S01]  /*8bd0*/  LOP3.LUT R4, R13, 0x108, RZ, 0xfc, !PT ;  /* 0x000001080d047812 */ /* 0x000fe200078efcff */
[----:B------:R-:W-:Y:S01]  /*8be0*/  @!P6 IMAD.IADD R11, R11, 0x1, -R10 ;  /* 0x000000010b0be824 */ /* 0x000fe200078e0a0a */
[----:B------:R1:W-:Y:S01]  /*8bf0*/  STL [R1+0x1fc], R2 ;  /* 0x0001fc0201007387 */ /* 0x0003e20000100800 */
[C---:B------:R-:W-:Y:S01]  /*8c00*/  IMAD R16, R10.reuse, R9, R16 ;  /* 0x000000090a107224 */ /* 0x040fe200078e0210 */
[----:B------:R-:W-:Y:S01]  /*8c10*/  LOP3.LUT R6, R13, 0x104, RZ, 0xfc, !PT ;  /* 0x000001040d067812 */ /* 0x000fe200078efcff */
[----:B------:R-:W-:Y:S01]  /*8c20*/  IMAD.HI.U32 R8, R15, R7, RZ ;  /* 0x000000070f087227 */ /* 0x000fe200078e00ff */
[----:B------:R-:W-:-:S02]  /*8c30*/  ISETP.GT.U32.AND P6, PT, R10, R11, PT ;  /* 0x0000000b0a00720c */ /* 0x000fc40003fc4070 */
[C---:B0-----:R-:W-:Y:S01]  /*8c40*/  LOP3.LUT R17, R13.reuse, 0x100, RZ, 0xfc, !PT ;  /* 0x000001000d117812 */ /* 0x041fe200078efcff */
[----:B------:R-:W-:Y:S01]  /*8c50*/  @!P1 IMAD.MOV R5, RZ, RZ, -R5 ;  /* 0x000000ffff059224 */ /* 0x000fe200078e0a05 */
[----:B------:R-:W-:Y:S01]  /*8c60*/  ISETP.GE.AND P1, PT, R0, RZ, PT ;  /* 0x000000ff0000720c */ /* 0x000fe20003f26270 */
[----:B------:R-:W-:Y:S01]  /*8c70*/  @!P0 IMAD.IADD R12, R12, 0x1, -R10 ;  /* 0x000000010c0c8824 */ /* 0x000fe200078e0a0a */
[----:B------:R-:W-:Y:S01]  /*8c80*/  LOP3.LUT R0, R13, 0x106, RZ, 0xfc, !PT ;  /* 0x000001060d007812 */ /* 0x000fe200078efcff */
[----:B-1----:R-:W-:Y:S01]  /*8c90*/  IMAD.MOV.U32 R2, RZ, RZ, R3 ;  /* 0x000000ffff027224 */ /* 0x002fe200078e0003 */
[----:B------:R-:W-:Y:S01]  /*8ca0*/  IABS R3, R4 ;  /* 0x0000000400037213 */ /* 0x000fe20000000000 */
[----:B------:R-:W-:Y:S01]  /*8cb0*/  IMAD.MOV R8, RZ, RZ, -R8 ;  /* 0x000000ffff087224 */ /* 0x000fe200078e0a08 */
[----:B------:R0:W-:Y:S01]  /*8cc0*/  STL [R1+0x208], R5 ;  /* 0x0002080501007387 */ /* 0x0001e20000100800 */
[----:B------:R-:W-:Y:S01]  /*8cd0*/  @!P2 IMAD.MOV R2, RZ, RZ, -R2 ;  /* 0x000000ffff02a224 */ /* 0x000fe200078e0a02 */
[----:B------:R-:W-:Y:S01]  /*8ce0*/  ISETP.GE.AND P2, PT, R4, RZ, PT ;  /* 0x000000ff0400720c */ /* 0x000fe20003f46270 */
[----:B------:R-:W-:Y:S01]  /*8cf0*/  @!P6 IMAD.IADD R11, R11, 0x1, -R10 ;  /* 0x000000010b0be824 */ /* 0x000fe200078e0a0a */
[----:B------:R-:W-:Y:S01]  /*8d00*/  ISETP.GT.U32.AND P6, PT, R10, R16, PT ;  /* 0x000000100a00720c */ /* 0x000fe20003fc4070 */
[----:B------:R-:W-:Y:S01]  /*8d10*/  IMAD.HI.U32 R4, R15, R3, RZ ;  /* 0x000000030f047227 */ /* 0x000fe200078e00ff */
[----:B------:R1:W-:Y:S01]  /*8d20*/  STL [R1+0x20c], R2 ;  /* 0x00020c0201007387 */ /* 0x0003e20000100800 */
[----:B------:R-:W-:-:S02]  /*8d30*/  IABS R22, R17 ;  /* 0x0000001100167213 */ /* 0x000fc40000000000 */
[----:B------:R-:W-:Y:S01]  /*8d40*/  IMAD.MOV R4, RZ, RZ, -R4 ;  /* 0x000000ffff047224 */ /* 0x000fe200078e0a04 */
[----:B0-----:R-:W-:Y:S01]  /*8d50*/  IABS R5, R0 ;  /* 0x0000000000057213 */ /* 0x001fe20000000000 */
[----:B------:R-:W-:Y:S01]  /*8d60*/  IMAD.MOV.U32 R14, RZ, RZ, R12 ;  /* 0x000000ffff0e7224 */ /* 0x000fe200078e000c */
[----:B------:R-:W-:Y:S01]  /*8d70*/  LOP3.LUT R12, R13, 0xfc, RZ, 0xfc, !PT ;  /* 0x000000fc0d0c7812 */ /* 0x000fe200078efcff */
[C---:B------:R-:W-:Y:S02]  /*8d80*/  IMAD R3, R10.reuse, R4, R3 ;  /* 0x000000040a037224 */ /* 0x040fe400078e0203 */
[C---:B------:R-:W-:Y:S01]  /*8d90*/  IMAD R7, R10.reuse, R8, R7 ;  /* 0x000000080a077224 */ /* 0x040fe200078e0207 */
[----:B------:R-:W-:Y:S01]  /*8da0*/  IABS R8, R6 ;  /* 0x0000000600087213 */ /* 0x000fe20000000000 */
[----:B------:R-:W-:Y:S01]  /*8db0*/  @!P3 IMAD.MOV R14, RZ, RZ, -R14 ;  /* 0x000000ffff0eb224 */ /* 0x000fe200078e0a0e */
[----:B------:R-:W-:Y:S01]  /*8dc0*/  ISETP.GT.U32.AND P3, PT, R10, R3, PT ;  /* 0x000000030a00720c */ /* 0x000fe20003f64070 */
[----:B------:R-:W-:Y:S01]  /*8dd0*/  @!P6 IMAD.IADD R16, R16, 0x1, -R10 ;  /* 0x000000011010e824 */ /* 0x000fe200078e0a0a */
[C---:B------:R-:W-:Y:S01]  /*8de0*/  ISETP.GT.U32.AND P0, PT, R10.reuse, R7, PT ;  /* 0x000000070a00720c */ /* 0x040fe20003f04070 */
[----:B------:R-:W-:Y:S01]  /*8df0*/  IMAD.HI.U32 R9, R15, R5, RZ ;  /* 0x000000050f097227 */ /* 0x000fe200078e00ff */
[----:B------:R0:W-:Y:S02]  /*8e00*/  STL [R1+0x200], R14 ;  /* 0x0002000e01007387 */ /* 0x0001e40000100800 */
[----:B------:R-:W-:Y:S01]  /*8e10*/  ISETP.GT.U32.AND P6, PT, R10, R16, PT ;  /* 0x000000100a00720c */ /* 0x000fe20003fc4070 */
[----:B-1----:R-:W-:-:S02]  /*8e20*/  IMAD.MOV.U32 R2, RZ, RZ, R11 ;  /* 0x000000ffff027224 */ /* 0x002fc400078e000b */
[----:B------:R-:W-:Y:S02]  /*8e30*/  IMAD.MOV R9, RZ, RZ, -R9 ;  /* 0x000000ffff097224 */ /* 0x000fe400078e0a09 */
[----:B------:R-:W-:Y:S01]  /*8e40*/  @!P4 IMAD.MOV R2, RZ, RZ, -R2 ;  /* 0x000000ffff02c224 */ /* 0x000fe200078e0a02 */
[----:B------:R-:W-:Y:S01]  /*8e50*/  ISETP.GE.AND P4, PT, R0, RZ, PT ;  /* 0x000000ff0000720c */ /* 0x000fe20003f86270 */
[----:B------:R-:W-:Y:S01]  /*8e60*/  IMAD R0, R10, R9, R5 ;  /* 0x000000090a007224 */ /* 0x000fe200078e0205 */
[----:B------:R-:W-:Y:S01]  /*8e70*/  LOP3.LUT R5, R13, 0x102, RZ, 0xfc, !PT ;  /* 0x000001020d057812 */ /* 0x000fe200078efcff */
[--C-:B------:R-:W-:Y:S01]  /*8e80*/  @!P3 IMAD.IADD R3, R3, 0x1, -R10.reuse ;  /* 0x000000010303b824 */ /* 0x100fe200078e0a0a */
[----:B------:R1:W-:Y:S01]  /*8e90*/  STL [R1+0x204], R2 ;  /* 0x0002040201007387 */ /* 0x0003e20000100800 */
[--C-:B------:R-:W-:Y:S01]  /*8ea0*/  @!P0 IMAD.IADD R7, R7, 0x1, -R10.reuse ;  /* 0x0000000107078824 */ /* 0x100fe200078e0a0a */
[----:B0-----:R-:W-:Y:S01]  /*8eb0*/  IABS R14, R5 ;  /* 0x00000005000e7213 */ /* 0x001fe20000000000 */
[----:B------:R-:W-:Y:S01]  /*8ec0*/  @!P6 IMAD.IADD R16, R16, 0x1, -R10 ;  /* 0x000000011010e824 */ /* 0x000fe200078e0a0a */
[C---:B------:R-:W-:Y:S01]  /*8ed0*/  ISETP.GT.U32.AND P3, PT, R10.reuse, R3, PT ;  /* 0x000000030a00720c */ /* 0x040fe20003f64070 */
[----:B------:R-:W-:Y:S01]  /*8ee0*/  IMAD.HI.U32 R4, R15, R8, RZ ;  /* 0x000000080f047227 */ /* 0x000fe200078e00ff */
[----:B------:R-:W-:-:S02]  /*8ef0*/  ISETP.GT.U32.AND P0, PT, R10, R7, PT ;  /* 0x000000070a00720c */ /* 0x000fc40003f04070 */
[----:B------:R-:W-:Y:S01]  /*8f00*/  ISETP.GT.U32.AND P6, PT, R10, R0, PT ;  /* 0x000000000a00720c */ /* 0x000fe20003fc4070 */
[----:B------:R-:W-:-:S04]  /*8f10*/  IMAD.HI.U32 R9, R15, R14, RZ ;  /* 0x0000000e0f097227 */ /* 0x000fc800078e00ff */
[----:B------:R-:W-:Y:S02]  /*8f20*/  IMAD.MOV R4, RZ, RZ, -R4 ;  /* 0x000000ffff047224 */ /* 0x000fe400078e0a04 */
[----:B------:R-:W-:Y:S02]  /*8f30*/  IMAD.MOV R9, RZ, RZ, -R9 ;  /* 0x000000ffff097224 */ /* 0x000fe400078e0a09 */
[C---:B------:R-:W-:Y:S01]  /*8f40*/  IMAD R8, R10.reuse, R4, R8 ;  /* 0x000000040a087224 */ /* 0x040fe200078e0208 */
[----:B------:R-:W-:Y:S01]  /*8f50*/  IABS R4, R12 ;  /* 0x0000000c00047213 */ /* 0x000fe20000000000 */
[C---:B------:R-:W-:Y:S02]  /*8f60*/  IMAD R14, R10.reuse, R9, R14 ;  /* 0x000000090a0e7224 */ /* 0x040fe400078e020e */
[--C-:B------:R-:W-:Y:S01]  /*8f70*/  @!P3 IMAD.IADD R3, R3, 0x1, -R10.reuse ;  /* 0x000000010303b824 */ /* 0x100fe200078e0a0a */
[----:B------:R-:W-:Y:S01]  /*8f80*/  ISETP.GT.U32.AND P3, PT, R10, R8, PT ;  /* 0x000000080a00720c */ /* 0x000fe20003f64070 */
[--C-:B------:R-:W-:Y:S01]  /*8f90*/  @!P0 IMAD.IADD R7, R7, 0x1, -R10.reuse ;  /* 0x0000000107078824 */ /* 0x100fe200078e0a0a */
[----:B------:R-:W-:Y:S01]  /*8fa0*/  ISETP.GE.AND P0, PT, R6, RZ, PT ;  /* 0x000000ff0600720c */ /* 0x000fe20003f06270 */
[----:B------:R-:W-:Y:S01]  /*8fb0*/  @!P6 IMAD.IADD R0, R0, 0x1, -R10 ;  /* 0x000000010000e824 */ /* 0x000fe200078e0a0a */
[----:B------:R-:W-:Y:S01]  /*8fc0*/  ISETP.GT.U32.AND P6, PT, R10, R14, PT ;  /* 0x0000000e0a00720c */ /* 0x000fe20003fc4070 */
[----:B------:R-:W-:Y:S01]  /*8fd0*/  IMAD.HI.U32 R21, R15, R22, RZ ;  /* 0x000000160f157227 */ /* 0x000fe200078e00ff */
[----:B------:R-:W-:-:S03]  /*8fe0*/  LOP3.LUT R6, R13, 0xfa, RZ, 0xfc, !PT ;  /* 0x000000fa0d067812 */ /* 0x000fc600078efcff */
[----:B-1----:R-:W-:Y:S01]  /*8ff0*/  IMAD.MOV.U32 R2, RZ, RZ, R7 ;  /* 0x000000ffff027224 */ /* 0x002fe200078e0007 */
[----:B------:R-:W-:Y:S01]  /*9000*/  IABS R11, R6 ;  /* 0x00000006000b7213 */ /* 0x000fe20000000000 */
[----:B------:R-:W-:Y:S01]  /*9010*/  IMAD.MOV R21, RZ, RZ, -R21 ;  /* 0x000000ffff157224 */ /* 0x000fe200078e0a15 */
[----:B------:R-:W-:Y:S01]  /*9020*/  LOP3.LUT R7, R13, 0xf6, RZ, 0xfc, !PT ;  /* 0x000000f60d077812 */ /* 0x000fe200078efcff */
[----:B------:R-:W-:Y:S02]  /*9030*/  @!P5 IMAD.MOV R2, RZ, RZ, -R2 ;  /* 0x000000ffff02d224 */ /* 0x000fe400078e0a02 */
[----:B------:R-:W-:Y:S02]  /*9040*/  IMAD R21, R10, R21, R22 ;  /* 0x000000150a157224 */ /* 0x000fe400078e0216 */
[--C-:B------:R-:W-:Y:S01]  /*9050*/  @!P3 IMAD.IADD R8, R8, 0x1, -R10.reuse ;  /* 0x000000010808b824 */ /* 0x100fe200078e0a0a */
[----:B------:R0:W-:Y:S01]  /*9060*/  STL [R1+0x1f4], R2 ;  /* 0x0001f40201007387 */ /* 0x0001e20000100800 */
[----:B------:R-:W-:Y:S01]  /*9070*/  @!P6 IMAD.IADD R14, R14, 0x1, -R10 ;  /* 0x000000010e0ee824 */ /* 0x000fe200078e0a0a */
[C---:B------:R-:W-:Y:S01]  /*9080*/  ISETP.GT.U32.AND P3, PT, R10.reuse, R21, PT ;  /* 0x000000150a00720c */ /* 0x040fe20003f64070 */
[----:B------:R-:W-:Y:S01]  /*9090*/  IMAD.HI.U32 R18, R15, R4, RZ ;  /* 0x000000040f127227 */ /* 0x000fe200078e00ff */
[----:B------:R-:W-:-:S02]  /*90a0*/  ISETP.GT.U32.AND P6, PT, R10, R0, PT ;  /* 0x000000000a00720c */ /* 0x000fc40003fc4070 */
[----:B------:R-:W-:Y:S01]  /*90b0*/  ISETP.GT.U32.AND P5, PT, R10, R8, PT ;  /* 0x000000080a00720c */ /* 0x000fe20003fa4070 */
[----:B------:R-:W-:-:S04]  /*90c0*/  IMAD.HI.U32 R9, R15, R11, RZ ;  /* 0x0000000b0f097227 */ /* 0x000fc800078e00ff */
[----:B0-----:R-:W-:Y:S01]  /*90d0*/  IMAD.MOV.U32 R2, RZ, RZ, R16 ;  /* 0x000000ffff027224 */ /* 0x001fe200078e0010 */
[----:B------:R-:W-:Y:S01]  /*90e0*/  IABS R16, R7 ;  /* 0x0000000700107213 */ /* 0x000fe20000000000 */
[----:B------:R-:W-:Y:S02]  /*90f0*/  IMAD.MOV R18, RZ, RZ, -R18 ;  /* 0x000000ffff127224 */ /* 0x000fe400078e0a12 */
[----:B------:R-:W-:Y:S01]  /*9100*/  @!P1 IMAD.MOV R2, RZ, RZ, -R2 ;  /* 0x000000ffff029224 */ /* 0x000fe200078e0a02 */
[C---:B------:R-:W-:Y:S01]  /*9110*/  ISETP.GT.U32.AND P1, PT, R10.reuse, R14, PT ;  /* 0x0000000e0a00720c */ /* 0x040fe20003f24070 */
[----:B------:R-:W-:Y:S02]  /*9120*/  IMAD.MOV R9, RZ, RZ, -R9 ;  /* 0x000000ffff097224 */ /* 0x000fe400078e0a09 */
[C---:B------:R-:W-:Y:S01]  /*9130*/  IMAD R4, R10.reuse, R18, R4 ;  /* 0x000000120a047224 */ /* 0x040fe200078e0204 */
[----:B------:R0:W-:Y:S01]  /*9140*/  STL [R1+0x1f0], R2 ;  /* 0x0001f00201007387 */ /* 0x0001e20000100800 */
[----:B------:R-:W-:Y:S01]  /*9150*/  @!P3 IMAD.IADD R21, R21, 0x1, -R10 ;  /* 0x000000011515b824 */ /* 0x000fe200078e0a0a */
[----:B------:R-:W-:Y:S01]  /*9160*/  LOP3.LUT R18, R13, 0xf8, RZ, 0xfc, !PT ;  /* 0x000000f80d127812 */ /* 0x000fe200078efcff */
[----:B------:R-:W-:-:S02]  /*9170*/  IMAD R9, R10, R9, R11 ;  /* 0x000000090a097224 */ /* 0x000fc400078e020b */
[--C-:B------:R-:W-:Y:S01]  /*9180*/  @!P6 IMAD.IADD R0, R0, 0x1, -R10.reuse ;  /* 0x000000010000e824 */ /* 0x100fe200078e0a0a */
[----:B------:R-:W-:Y:S01]  /*9190*/  ISETP.GT.U32.AND P6, PT, R10, R4, PT ;  /* 0x000000040a00720c */ /* 0x000fe20003fc4070 */
[--C-:B------:R-:W-:Y:S01]  /*91a0*/  @!P5 IMAD.IADD R8, R8, 0x1, -R10.reuse ;  /* 0x000000010808d824 */ /* 0x100fe200078e0a0a */
[----:B------:R-:W-:Y:S01]  /*91b0*/  ISETP.GT.U32.AND P3, PT, R10, R21, PT ;  /* 0x000000150a00720c */ /* 0x000fe20003f64070 */
[----:B------:R-:W-:Y:S01]  /*91c0*/  @!P1 IMAD.IADD R14, R14, 0x1, -R10 ;  /* 0x000000010e0e9824 */ /* 0x000fe200078e0a0a */
[C---:B------:R-:W-:Y:S01]  /*91d0*/  ISETP.GT.U32.AND P1, PT, R10.reuse, R9, PT ;  /* 0x000000090a00720c */ /* 0x040fe20003f24070 */
[----:B0-----:R-:W-:Y:S01]  /*91e0*/  IMAD.MOV.U32 R2, RZ, RZ, R3 ;  /* 0x000000ffff027224 */ /* 0x001fe200078e0003 */
[----:B------:R-:W-:Y:S01]  /*91f0*/  IABS R11, R18 ;  /* 0x00000012000b7213 */ /* 0x000fe20000000000 */
[----:B------:R-:W-:Y:S01]  /*9200*/  IMAD.MOV.U32 R22, RZ, RZ, R0 ;  /* 0x000000ffff167224 */ /* 0x000fe200078e0000 */
[----:B------:R-:W-:Y:S01]  /*9210*/  ISETP.GE.AND P5, PT, R5, RZ, PT ;  /* 0x000000ff0500720c */ /* 0x000fe20003fa6270 */
[----:B------:R-:W-:Y:S01]  /*9220*/  @!P2 IMAD.MOV R2, RZ, RZ, -R2 ;  /* 0x000000ffff02a224 */ /* 0x000fe200078e0a02 */
[----:B------:R-:W-:Y:S01]  /*9230*/  ISETP.GT.U32.AND P2, PT, R10, R20, PT ;  /* 0x000000140a00720c */ /* 0x000fe20003f44070 */
[----:B------:R-:W-:Y:S01]  /*9240*/  IMAD.HI.U32 R3, R15, R11, RZ ;  /* 0x0000000b0f037227 */ /* 0x000fe200078e00ff */
[----:B------:R-:W-:-:S02]  /*9250*/  LOP3.LUT R0, R13, 0xf4, RZ, 0xfc, !PT ;  /* 0x000000f40d007812 */ /* 0x000fc400078efcff */
[----:B------:R0:W-:Y:S01]  /*9260*/  STL [R1+0x1ec], R2 ;  /* 0x0001ec0201007387 */ /* 0x0001e20000100800 */
[--C-:B------:R-:W-:Y:S01]  /*9270*/  @!P6 IMAD.IADD R4, R4, 0x1, -R10.reuse ;  /* 0x000000010404e824 */ /* 0x100fe200078e0a0a */
[----:B------:R-:W-:Y:S01]  /*9280*/  ISETP.GE.AND P6, PT, R12, RZ, PT ;  /* 0x000000ff0c00720c */ /* 0x000fe20003fc6270 */
[--C-:B------:R-:W-:Y:S01]  /*9290*/  @!P3 IMAD.IADD R21, R21, 0x1, -R10.reuse ;  /* 0x000000011515b824 */ /* 0x100fe200078e0a0a */
[----:B------:R-:W-:Y:S01]  /*92a0*/  ISETP.GE.AND P3, PT, R17, RZ, PT ;  /* 0x000000ff1100720c */ /* 0x000fe20003f66270 */
[----:B------:R-:W-:Y:S01]  /*92b0*/  @!P1 IMAD.IADD R9, R9, 0x1, -R10 ;  /* 0x0000000109099824 */ /* 0x000fe200078e0a0a */
[----:B------:R-:W-:Y:S01]  /*92c0*/  IABS R12, R0 ;  /* 0x00000000000c7213 */ /* 0x000fe20000000000 */
[----:B------:R-:W-:Y:S01]  /*92d0*/  @!P4 IMAD.MOV R22, RZ, RZ, -R22 ;  /* 0x000000ffff16c224 */ /* 0x000fe200078e0a16 */
[----:B------:R-:W-:Y:S01]  /*92e0*/  ISETP.GT.U32.AND P4, PT, R10, R4, PT ;  /* 0x000000040a00720c */ /* 0x000fe20003f84070 */
[----:B------:R-:W-:Y:S01]  /*92f0*/  @!P2 IMAD.IADD R20, R20, 0x1, -R10 ;  /* 0x000000011414a824 */ /* 0x000fe200078e0a0a */
[----:B------:R-:W-:Y:S01]  /*9300*/  ISETP.GE.AND P2, PT, R19, RZ, PT ;  /* 0x000000ff1300720c */ /* 0x000fe20003f46270 */
[----:B0-----:R-:W-:Y:S01]  /*9310*/  IMAD.MOV.U32 R2, RZ, RZ, R8 ;  /* 0x000000ffff027224 */ /* 0x001fe200078e0008 */
[----:B------:R-:W-:Y:S01]  /*9320*/  STL [R1+0x1e0], R22 ;  /* 0x0001e01601007387 */ /* 0x000fe20000100800 */
[----:B------:R-:W-:Y:S01]  /*9330*/  IMAD.MOV R3, RZ, RZ, -R3 ;  /* 0x000000ffff037224 */ /* 0x000fe200078e0a03 */
[----:B------:R-:W-:Y:S01]  /*9340*/  ISETP.GT.U32.AND P1, PT, R10, R20, PT ;  /* 0x000000140a00720c */ /* 0x000fe20003f24070 */
[----:B------:R-:W-:Y:S01]  /*9350*/  IMAD.HI.U32 R5, R15, R16, RZ ;  /* 0x000000100f057227 */ /* 0x000fe200078e00ff */
[----:B------:R-:W-:-:S03]  /*9360*/  LOP3.LUT R8, R13, 0xf2, RZ, 0xfc, !PT ;  /* 0x000000f20d087812 */ /* 0x000fc600078efcff */
[----:B------:R-:W-:Y:S01]  /*9370*/  @!P0 IMAD.MOV R2, RZ, RZ, -R2 ;  /* 0x000000ffff028224 */ /* 0x000fe200078e0a02 */
[C---:B------:R-:W-:Y:S01]  /*9380*/  ISETP.GT.U32.AND P0, PT, R10.reuse, R9, PT ;  /* 0x000000090a00720c */ /* 0x040fe20003f04070 */
[C---:B------:R-:W-:Y:S01]  /*9390*/  IMAD R3, R10.reuse, R3, R11 ;  /* 0x000000030a037224 */ /* 0x040fe200078e020b */
[----:B------:R-:W-:Y:S01]  /*93a0*/  IABS R17, R8 ;  /* 0x0000000800117213 */ /* 0x000fe20000000000 */
[----:B------:R-:W-:Y:S01]  /*93b0*/  IMAD.MOV R5, RZ, RZ, -R5 ;  /* 0x000000ffff057224 */ /* 0x000fe200078e0a05 */
[----:B------:R0:W-:Y:S01]  /*93c0*/  STL [R1+0x1dc], R2 ;  /* 0x0001dc0201007387 */ /* 0x0001e20000100800 */
[----:B------:R-:W-:Y:S01]  /*93d0*/  IMAD.MOV.U32 R11, RZ, RZ, R14 ;  /* 0x000000ffff0b7224 */ /* 0x000fe200078e000e */
[----:B------:R-:W-:Y:S01]  /*93e0*/  LOP3.LUT R14, R13, 0xf0, RZ, 0xfc, !PT ;  /* 0x000000f00d0e7812 */ /* 0x000fe200078efcff */
[C---:B------:R-:W-:Y:S02]  /*93f0*/  IMAD R5, R10.reuse, R5, R16 ;  /* 0x000000050a057224 */ /* 0x040fe400078e0210 */
[----:B------:R-:W-:Y:S01]  /*9400*/  @!P5 IMAD.MOV R11, RZ, RZ, -R11 ;  /* 0x000000ffff0bd224 */ /* 0x000fe200078e0a0b */
[----:B------:R-:W-:Y:S01]  /*9410*/  ISETP.GT.U32.AND P5, PT, R10, R3, PT ;  /* 0x000000030a00720c */ /* 0x000fe20003fa4070 */
[--C-:B------:R-:W-:Y:S01]  /*9420*/  @!P1 IMAD.IADD R20, R20, 0x1, -R10.reuse ;  /* 0x0000000114149824 */ /* 0x100fe200078e0a0a */
[----:B------:R-:W-:Y:S01]  /*9430*/  ISETP.GT.U32.AND P1, PT, R10, R5, PT ;  /* 0x000000050a00720c */ /* 0x000fe20003f24070 */
[--C-:B------:R-:W-:Y:S01]  /*9440*/  @!P4 IMAD.IADD R4, R4, 0x1, -R10.reuse ;  /* 0x000000010404c824 */ /* 0x100fe200078e0a0a */
[----:B------:R1:W-:Y:S01]  /*9450*/  STL [R1+0x1d8], R11 ;  /* 0x0001d80b01007387 */ /* 0x0003e20000100800 */
[----:B0-----:R-:W-:Y:S01]  /*9460*/  IMAD.MOV.U32 R2, RZ, RZ, R21 ;  /* 0x000000ffff027224 */ /* 0x001fe200078e0015 */
[----:B------:R-:W-:Y:S01]  /*9470*/  ISETP.GE.AND P4, PT, R18, RZ, PT ;  /* 0x000000ff1200720c */ /* 0x000fe20003f86270 */
[----:B------:R-:W-:Y:S01]  /*9480*/  @!P0 IMAD.IADD R9, R9, 0x1, -R10 ;  /* 0x0000000109098824 */ /* 0x000fe200078e0a0a */
[----:B------:R-:W-:Y:S01]  /*9490*/  ISETP.GE.AND P0, PT, R7, RZ, PT ;  /* 0x000000ff0700720c */ /* 0x000fe20003f06270 */
[----:B------:R-:W-:Y:S01]  /*94a0*/  @!P3 IMAD.MOV R2, RZ, RZ, -R2 ;  /* 0x000000ffff02b224 */ /* 0x000fe200078e0a02 */
[----:B------:R-:W-:Y:S01]  /*94b0*/  ISETP.GE.AND P3, PT, R6, RZ, PT ;  /* 0x000000ff0600720c */ /* 0x000fe20003f66270 */
[----:B------:R-:W-:-:S03]  /*94c0*/  IMAD.HI.U32 R6, R15, R12, RZ ;  /* 0x0000000c0f067227 */ /* 0x000fc600078e00ff */
[----:B------:R0:W-:Y:S01]  /*94d0*/  STL [R1+0x1d4], R2 ;  /* 0x0001d40201007387 */ /* 0x0001e20000100800 */
[----:B-1----:R-:W-:Y:S02]  /*94e0*/  IMAD.MOV.U32 R11, RZ, RZ, R20 ;  /* 0x000000ffff0b7224 */ /* 0x002fe400078e0014 */
[----:B------:R-:W-:Y:S01]  /*94f0*/  @!P5 IMAD.IADD R3, R3, 0x1, -R10 ;  /* 0x000000010303d824 */ /* 0x000fe200078e0a0a */
[----:B------:R-:W-:Y:S01]  /*9500*/  ISETP.GE.AND P5, PT, R0, RZ, PT ;  /* 0x000000ff0000720c */ /* 0x000fe20003fa6270 */
[----:B------:R-:W-:Y:S02]  /*9510*/  @!P2 IMAD.MOV R11, RZ, RZ, -R11 ;  /* 0x000000ffff0ba224 */ /* 0x000fe400078e0a0b */
[----:B------:R-:W-:Y:S02]  /*9520*/  IMAD.MOV R6, RZ, RZ, -R6 ;  /* 0x000000ffff067224 */ /* 0x000fe400078e0a06 */
[----:B------:R-:W-:Y:S01]  /*9530*/  @!P1 IMAD.IADD R5, R5, 0x1, -R10 ;  /* 0x0000000105059824 */ /* 0x000fe200078e0a0a */
[----:B------:R-:W-:Y:S01]  /*9540*/  STL [R1+0x1d0], R11 ;  /* 0x0001d00b01007387 */ /* 0x000fe20000100800 */
[----:B0-----:R-:W-:Y:S01]  /*9550*/  IMAD.MOV.U32 R2, RZ, RZ, R4 ;  /* 0x000000ffff027224 */ /* 0x001fe200078e0004 */
[C---:B------:R-:W-:Y:S01]  /*9560*/  ISETP.GT.U32.AND P1, PT, R10.reuse, R3, PT ;  /* 0x000000030a00720c */ /* 0x040fe20003f24070 */
[C---:B------:R-:W-:Y:S01]  /*9570*/  IMAD R12, R10.reuse, R6, R12 ;  /* 0x000000060a0c7224 */ /* 0x040fe200078e020c */
[----:B------:R-:W-:Y:S01]  /*9580*/  ISETP.GT.U32.AND P2, PT, R10, R5, PT ;  /* 0x000000050a00720c */ /* 0x000fe20003f44070 */
[----:B------:R-:W-:Y:S01]  /*9590*/  @!P6 IMAD.MOV R2, RZ, RZ, -R2 ;  /* 0x000000ffff02e224 */ /* 0x000fe200078e0a02 */
[----:B------:R-:W-:Y:S01]  /*95a0*/  LOP3.LUT R4, R13, 0xee, RZ, 0xfc, !PT ;  /* 0x000000ee0d047812 */ /* 0x000fe200078efcff */
[----:B------:R-:W-:Y:S01]  /*95b0*/  IMAD.HI.U32 R0, R15, R17, RZ ;  /* 0x000000110f007227 */ /* 0x000fe200078e00ff */
[----:B------:R-:W-:-:S02]  /*95c0*/  ISETP.GE.AND P6, PT, R8, RZ, PT ;  /* 0x000000ff0800720c */ /* 0x000fc40003fc6270 */
[----:B------:R0:W-:Y:S01]  /*95d0*/  STL [R1+0x1cc], R2 ;  /* 0x0001cc0201007387 */ /* 0x0001e20000100800 */
[----:B------:R-:W-:Y:S01]  /*95e0*/  IMAD.MOV R0, RZ, RZ, -R0 ;  /* 0x000000ffff007224 */ /* 0x000fe200078e0a00 */
[----:B------:R-:W-:-:S03]  /*95f0*/  IABS R8, R4 ;  /* 0x0000000400087213 */ /* 0x000fc60000000000 */
[--C-:B------:R-:W-:Y:S01]  /*9600*/  @!P1 IMAD.IADD R3, R3, 0x1, -R10.reuse ;  /* 0x0000000103039824 */ /* 0x100fe200078e0a0a */
[----:B------:R-:W-:Y:S01]  /*9610*/  ISETP.GE.AND P1, PT, R14, RZ, PT ;  /* 0x000000ff0e00720c */ /* 0x000fe20003f26270 */
[C---:B------:R-:W-:Y:S01]  /*9620*/  IMAD R17, R10.reuse, R0, R17 ;  /* 0x000000000a117224 */ /* 0x040fe200078e0211 */
[----:B------:R-:W-:Y:S01]  /*9630*/  IABS R14, R14 ;  /* 0x0000000e000e7213 */ /* 0x000fe20000000000 */
[----:B------:R-:W-:Y:S01]  /*9640*/  @!P2 IMAD.IADD R5, R5, 0x1, -R10 ;  /* 0x000000010505a824 */ /* 0x000fe200078e0a0a */
[----:B------:R-:W-:Y:S01]  /*9650*/  LOP3.LUT R0, R13, 0xec, RZ, 0xfc, !PT ;  /* 0x000000ec0d007812 */ /* 0x000fe200078efcff */
[----:B0-----:R-:W-:Y:S01]  /*9660*/  IMAD.MOV.U32 R2, RZ, RZ, R9 ;  /* 0x000000ffff027224 */ /* 0x001fe200078e0009 */
[C---:B------:R-:W-:Y:S01]  /*9670*/  ISETP.GT.U32.AND P2, PT, R10.reuse, R17, PT ;  /* 0x000000110a00720c */ /* 0x040fe20003f44070 */
[----:B------:R-:W-:Y:S01]  /*9680*/  IMAD.HI.U32 R6, R15, R14, RZ ;  /* 0x0000000e0f067227 */ /* 0x000fe200078e00ff */
[----:B------:R-:W-:Y:S02]  /*9690*/  IABS R7, R0 ;  /* 0x0000000000077213 */ /* 0x000fe40000000000 */
[----:B------:R-:W-:Y:S01]  /*96a0*/  LOP3.LUT R9, R13, 0xe8, RZ, 0xfc, !PT ;  /* 0x000000e80d097812 */ /* 0x000fe200078efcff */
[----:B------:R-:W-:Y:S01]  /*96b0*/  @!P3 IMAD.MOV R2, RZ, RZ, -R2 ;  /* 0x000000ffff02b224 */ /* 0x000fe200078e0a02 */
[----:B------:R-:W-:Y:S01]  /*96c0*/  ISETP.GT.U32.AND P3, PT, R10, R12, PT ;  /* 0x0000000c0a00720c */ /* 0x000fe20003f64070 */
[----:B------:R-:W-:Y:S01]  /*96d0*/  IMAD.MOV R6, RZ, RZ, -R6 ;  /* 0x000000ffff067224 */ /* 0x000fe200078e0a06 */
[----:B------:R-:W-:-:S02]  /*96e0*/  IABS R16, R9 ;  /* 0x0000000900107213 */ /* 0x000fc40000000000 */
[----:B------:R0:W-:Y:S01]  /*96f0*/  STL [R1+0x1c8], R2 ;  /* 0x0001c80201007387 */ /* 0x0001e20000100800 */
[----:B------:R-:W-:Y:S01]  /*9700*/  IMAD R14, R10, R6, R14 ;  /* 0x000000060a0e7224 */ /* 0x000fe200078e020e */
[----:B------:R-:W-:Y:S01]  /*9710*/  LOP3.LUT R6, R13, 0xe6, RZ, 0xfc, !PT ;  /* 0x000000e60d067812 */ /* 0x000fe200078efcff */
[----:B------:R-:W-:-:S03]  /*9720*/  @!P2 IMAD.IADD R17, R17, 0x1, -R10 ;  /* 0x000000011111a824 */ /* 0x000fc600078e0a0a */
[----:B------:R-:W-:Y:S02]  /*9730*/  IABS R11, R6 ;  /* 0x00000006000b7213 */ /* 0x000fe40000000000 */
[----:B------:R-:W-:Y:S01]  /*9740*/  ISETP.GT.U32.AND P2, PT, R10, R17, PT ;  /* 0x000000110a00720c */ /* 0x000fe20003f44070 */
[----:B------:R-:W-:Y:S01]  /*9750*/  @!P3 IMAD.IADD R12, R12, 0x1, -R10 ;  /* 0x000000010c0cb824 */ /* 0x000fe200078e0a0a */
[----:B------:R-:W-:Y:S01]  /*9760*/  ISETP.GE.AND P3, PT, R4, RZ, PT ;  /* 0x000000ff0400720c */ /* 0x000fe20003f66270 */
[----:B0-----:R-:W-:Y:S02]  /*9770*/  IMAD.MOV.U32 R2, RZ, RZ, R3 ;  /* 0x000000ffff027224 */ /* 0x001fe400078e0003 */
[----:B------:R-:W-:-:S04]  /*9780*/  IMAD.HI.U32 R4, R15, R8, RZ ;  /* 0x000000080f047227 */ /* 0x000fc800078e00ff */
[----:B------:R-:W-:Y:S01]  /*9790*/  @!P4 IMAD.MOV R2, RZ, RZ, -R2 ;  /* 0x000000ffff02c224 */ /* 0x000fe200078e0a02 */
[----:B------:R-:W-:Y:S01]  /*97a0*/  ISETP.GT.U32.AND P4, PT, R10, R12, PT ;  /* 0x0000000c0a00720c */ /* 0x000fe20003f84070 */
[----:B------:R-:W-:-:S03]  /*97b0*/  IMAD.HI.U32 R3, R15, R7, RZ ;  /* 0x000000070f037227 */ /* 0x000fc600078e00ff */
[----:B------:R0:W-:Y:S01]  /*97c0*/  STL [R1+0x16c], R2 ;  /* 0x00016c0201007387 */ /* 0x0001e20000100800 */
[----:B------:R-:W-:Y:S02]  /*97d0*/  IMAD.MOV R4, RZ, RZ, -R4 ;  /* 0x000000ffff047224 */ /* 0x000fe400078e0a04 */
[----:B------:R-:W-:Y:S02]  /*97e0*/  IMAD.MOV R3, RZ, RZ, -R3 ;  /* 0x000000ffff037224 */ /* 0x000fe400078e0a03 */
[C---:B------:R-:W-:Y:S02]  /*97f0*/  IMAD R8, R10.reuse, R4, R8 ;  /* 0x000000040a087224 */ /* 0x040fe400078e0208 */
[----:B------:R-:W-:Y:S01]  /*9800*/  IMAD R7, R10, R3, R7 ;  /* 0x000000030a077224 */ /* 0x000fe200078e0207 */
[----:B------:R-:W-:Y:S01]  /*9810*/  LOP3.LUT R3, R13, 0xe4, RZ, 0xfc, !PT ;  /* 0x000000e40d037812 */ /* 0x000fe200078efcff */
[--C-:B------:R-:W-:Y:S01]  /*9820*/  @!P4 IMAD.IADD R12, R12, 0x1, -R10.reuse ;  /* 0x000000010c0cc824 */ /* 0x100fe200078e0a0a */
[C---:B------:R-:W-:Y:S01]  /*9830*/  ISETP.GT.U32.AND P4, PT, R10.reuse, R14, PT ;  /* 0x0000000e0a00720c */ /* 0x040fe20003f84070 */
[----:B0-----:R-:W-:Y:S01]  /*9840*/  IMAD.MOV.U32 R2, RZ, RZ, R5 ;  /* 0x000000ffff027224 */ /* 0x001fe200078e0005 */
[----:B------:R-:W-:Y:S01]  /*9850*/  IABS R5, R3 ;  /* 0x0000000300057213 */ /* 0x000fe20000000000 */
[----:B------:R-:W-:Y:S01]  /*9860*/  @!P2 IMAD.IADD R17, R17, 0x1, -R10 ;  /* 0x000000011111a824 */ /* 0x000fe200078e0a0a */
[----:B------:R-:W-:Y:S01]  /*9870*/  ISETP.GT.U32.AND P2, PT, R10, R8, PT ;  /* 0x000000080a00720c */ /* 0x000fe20003f44070 */
[----:B------:R-:W-:Y:S01]  /*9880*/  @!P0 IMAD.MOV R2, RZ, RZ, -R2 ;  /* 0x000000ffff028224 */ /* 0x000fe200078e0a02 */
[----:B------:R-:W-:-:S02]  /*9890*/  ISETP.GE.AND P0, PT, R0, RZ, PT ;  /* 0x000000ff0000720c */ /* 0x000fc40003f06270 */
[----:B------:R-:W-:Y:S02]  /*98a0*/  LOP3.LUT R0, R13, 0xea, RZ, 0xfc, !PT ;  /* 0x000000ea0d007812 */ /* 0x000fe400078efcff */
[----:B------:R0:W-:Y:S02]  /*98b0*/  STL [R1+0x1c4], R2 ;  /* 0x0001c40201007387 */ /* 0x0001e40000100800 */
[----:B------:R-:W-:Y:S01]  /*98c0*/  IABS R4, R0 ;  /* 0x0000000000047213 */ /* 0x000fe20000000000 */
[----:B------:R-:W-:-:S04]  /*98d0*/  @!P4 IMAD.IADD R14, R14, 0x1, -R10 ;  /* 0x000000010e0ec824 */ /* 0x000fc800078e0a0a */
[----:B------:R-:W-:Y:S01]  /*98e0*/  @!P2 IMAD.IADD R8, R8, 0x1, -R10 ;  /* 0x000000010808a824 */ /* 0x000fe200078e0a0a */
[C---:B------:R-:W-:Y:S01]  /*98f0*/  ISETP.GT.U32.AND P4, PT, R10.reuse, R14, PT ;  /* 0x0000000e0a00720c */ /* 0x040fe20003f84070 */
[----:B0-----:R-:W-:Y:S02]  /*9900*/  IMAD.MOV.U32 R2, RZ, RZ, R12 ;  /* 0x000000ffff027224 */ /* 0x001fe400078e000c */
[----:B------:R-:W-:Y:S01]  /*9910*/  IMAD.HI.U32 R12, R15, R4, RZ ;  /* 0x000000040f0c7227 */ /* 0x000fe200078e00ff */
[----:B------:R-:W-:-:S03]  /*9920*/  ISETP.GT.U32.AND P2, PT, R10, R8, PT ;  /* 0x000000080a00720c */ /* 0x000fc60003f44070 */
[----:B------:R-:W-:Y:S01]  /*9930*/  @!P5 IMAD.MOV R2, RZ, RZ, -R2 ;  /* 0x000000ffff02d224 */ /* 0x000fe200078e0a02 */
[----:B------:R-:W-:Y:S01]  /*9940*/  ISETP.GT.U32.AND P5, PT, R10, R7, PT ;  /* 0x000000070a00720c */ /* 0x000fe20003fa4070 */
[----:B------:R-:W-:-:S03]  /*9950*/  IMAD.MOV R12, RZ, RZ, -R12 ;  /* 0x000000ffff0c7224 */ /* 0x000fc600078e0a0c */
[----:B------:R0:W-:Y:S01]  /*9960*/  STL [R1+0x180], R2 ;  /* 0x0001800201007387 */ /* 0x0001e20000100800 */
[----:B------:R-:W-:-:S04]  /*9970*/  @!P4 IMAD.IADD R14, R14, 0x1, -R10 ;  /* 0x000000010e0ec824 */ /* 0x000fc800078e0a0a */
[----:B------:R-:W-:Y:S01]  /*9980*/  @!P2 IMAD.IADD R8, R8, 0x1, -R10 ;  /* 0x000000010808a824 */ /* 0x000fe200078e0a0a */
[----:B------:R-:W-:-:S03]  /*9990*/  ISETP.GE.AND P2, PT, R9, RZ, PT ;  /* 0x000000ff0900720c */ /* 0x000fc60003f46270 */
[----:B------:R-:W-:Y:S02]  /*99a0*/  @!P5 IMAD.IADD R7, R7, 0x1, -R10 ;  /* 0x000000010707d824 */ /* 0x000fe400078e0a0a */
[----:B0-----:R-:W-:Y:S02]  /*99b0*/  IMAD.MOV.U32 R2, RZ, RZ, R17 ;  /* 0x000000ffff027224 */ /* 0x001fe400078e0011 */
[----:B------:R-:W-:Y:S01]  /*99c0*/  IMAD.HI.U32 R17, R15, R16, RZ ;  /* 0x000000100f117227 */ /* 0x000fe200078e00ff */
[----:B------:R-:W-:-:S03]  /*99d0*/  ISETP.GT.U32.AND P5, PT, R10, R7, PT ;  /* 0x000000070a00720c */ /* 0x000fc60003fa4070 */
[----:B------:R-:W-:Y:S01]  /*99e0*/  @!P6 IMAD.MOV R2, RZ, RZ, -R2 ;  /* 0x000000ffff02e224 */ /* 0x000fe200078e0a02 */
[----:B------:R-:W-:Y:S01]  /*99f0*/  ISETP.GE.AND P6, PT, R0, RZ, PT ;  /* 0x000000ff0000720c */ /* 0x000fe20003fc6270 */
[C---:B------:R-:W-:Y:S02]  /*9a00*/  IMAD R0, R10.reuse, R12, R4 ;  /* 0x0000000c0a007224 */ /* 0x040fe400078e0204 */
[C---:B------:R-:W-:Y:S01]  /*9a10*/  IMAD.HI.U32 R4, R15.reuse, R11, RZ ;  /* 0x0000000b0f047227 */ /* 0x040fe200078e00ff */
[----:B------:R0:W-:Y:S02]  /*9a20*/  STL [R1+0x1c0], R2 ;  /* 0x0001c00201007387 */ /* 0x0001e40000100800 */
[----:B------:R-:W-:Y:S01]  /*9a30*/  ISETP.GT.U32.AND P4, PT, R10, R0, PT ;  /* 0x000000000a00720c */ /* 0x000fe20003f84070 */
[----:B------:R-:W-:Y:S02]  /*9a40*/  IMAD.MOV R4, RZ, RZ, -R4 ;  /* 0x000000ffff047224 */ /* 0x000fe400078e0a04 */
[----:B------:R-:W-:-:S04]  /*9a50*/  IMAD.HI.U32 R12, R15, R5, RZ ;  /* 0x000000050f0c7227 */ /* 0x000fc800078e00ff */
[----:B------:R-:W-:Y:S02]  /*9a60*/  IMAD.MOV R17, RZ, RZ, -R17 ;  /* 0x000000ffff117224 */ /* 0x000fe400078e0a11 */
[----:B0-----:R-:W-:Y:S02]  /*9a70*/  IMAD.MOV.U32 R2, RZ, RZ, R14 ;  /* 0x000000ffff027224 */ /* 0x001fe400078e000e */
[----:B------:R-:W-:Y:S01]  /*9a80*/  IMAD R11, R10, R4, R11 ;  /* 0x000000040a0b7224 */ /* 0x000fe200078e020b */
[----:B------:R-:W-:Y:S01]  /*9a90*/  LOP3.LUT R4, R13, 0xe2, RZ, 0xfc, !PT ;  /* 0x000000e20d047812 */ /* 0x000fe200078efcff */
[----:B------:R-:W-:Y:S02]  /*9aa0*/  @!P4 IMAD.IADD R0, R0, 0x1, -R10 ;  /* 0x000000010000c824 */ /* 0x000fe400078e0a0a */
[----:B------:R-:W-:Y:S02]  /*9ab0*/  @!P1 IMAD.MOV R2, RZ, RZ, -R2 ;  /* 0x000000ffff029224 */ /* 0x000fe400078e0a02 */
[----:B------:R-:W-:Y:S01]  /*9ac0*/  IMAD.MOV R12, RZ, RZ, -R12 ;  /* 0x000000ffff0c7224 */ /* 0x000fe200078e0a0c */
[C---:B------:R-:W-:Y:S01]  /*9ad0*/  ISETP.GT.U32.AND P1, PT, R10.reuse, R0, PT ;  /* 0x000000000a00720c */ /* 0x040fe20003f24070 */
[----:B------:R-:W-:Y:S01]  /*9ae0*/  @!P5 IMAD.IADD R7, R7, 0x1, -R10 ;  /* 0x000000010707d824 */ /* 0x000fe200078e0a0a */
[----:B------:R0:W-:Y:S01]  /*9af0*/  STL [R1+0x1a8], R2 ;  /* 0x0001a80201007387 */ /* 0x0001e20000100800 */
[C---:B------:R-:W-:Y:S01]  /*9b00*/  IMAD R9, R10.reuse, R17, R16 ;  /* 0x000000110a097224 */ /* 0x040fe200078e0210 */
[C---:B------:R-:W-:Y:S01]  /*9b10*/  ISETP.GT.U32.AND P5, PT, R10.reuse, R11, PT ;  /* 0x0000000b0a00720c */ /* 0x040fe20003fa4070 */
[C---:B------:R-:W-:Y:S01]  /*9b20*/  IMAD R5, R10.reuse, R12, R5 ;  /* 0x0000000c0a057224 */ /* 0x040fe200078e0205 */
[----:B------:R-:W-:Y:S01]  /*9b30*/  IABS R12, R4 ;  /* 0x00000004000c7213 */ /* 0x000fe20000000000 */
[----:B------:R-:W-:Y:S01]  /*9b40*/  IMAD.MOV.U32 R14, RZ, RZ, R8 ;  /* 0x000000ffff0e7224 */ /* 0x000fe200078e0008 */
[----:B------:R-:W-:-:S03]  /*9b50*/  ISETP.GT.U32.AND P4, PT, R10, R9, PT ;  /* 0x000000090a00720c */ /* 0x000fc60003f84070 */
[----:B------:R-:W-:Y:S01]  /*9b60*/  @!P3 IMAD.MOV R14, RZ, RZ, -R14 ;  /* 0x000000ffff0eb224 */ /* 0x000fe200078e0a0e */
[----:B------:R-:W-:Y:S01]  /*9b70*/  ISETP.GE.AND P3, PT, R6, RZ, PT ;  /* 0x000000ff0600720c */ /* 0x000fe20003f66270 */
[----:B0-----:R-:W-:Y:S01]  /*9b80*/  IMAD.MOV.U32 R2, RZ, RZ, R7 ;  /* 0x000000ffff027224 */ /* 0x001fe200078e0007 */
[----:B------:R-:W-:Y:S01]  /*9b90*/  LOP3.LUT R6, R13, 0xe0, RZ, 0xfc, !PT ;  /* 0x000000e00d067812 */ /* 0x000fe200078efcff */
[----:B------:R-:W-:Y:S01]  /*9ba0*/  @!P1 IMAD.IADD R0, R0, 0x1, -R10 ;  /* 0x0000000100009824 */ /* 0x000fe200078e0a0a */
[----:B------:R-:W-:Y:S01]  /*9bb0*/  STL [R1+0x1b4], R14 ;  /* 0x0001b40e01007387 */ /* 0x000fe20000100800 */
[----:B------:R-:W-:Y:S01]  /*9bc0*/  @!P0 IMAD.MOV R2, RZ, RZ, -R2 ;  /* 0x000000ffff028224 */ /* 0x000fe200078e0a02 */
[----:B------:R-:W-:Y:S01]  /*9bd0*/  ISETP.GT.U32.AND P0, PT, R10, R5, PT ;  /* 0x000000050a00720c */ /* 0x000fe20003f04070 */
[----:B------:R-:W-:Y:S01]  /*9be0*/  IMAD.MOV.U32 R8, RZ, RZ, R12 ;  /* 0x000000ffff087224 */ /* 0x000fe200078e000c */
[----:B------:R-:W-:Y:S01]  /*9bf0*/  IABS R12, R6 ;  /* 0x00000006000c7213 */ /* 0x000fe20000000000 */
[--C-:B------:R-:W-:Y:S01]  /*9c00*/  @!P5 IMAD.IADD R11, R11, 0x1, -R10.reuse ;  /* 0x000000010b0bd824 */ /* 0x100fe200078e0a0a */
[----:B------:R0:W-:Y:S01]  /*9c10*/  STL [R1+0x1b8], R2 ;  /* 0x0001b80201007387 */ /* 0x0001e20000100800 */
[----:B------:R-:W-:Y:S01]  /*9c20*/  @!P4 IMAD.IADD R9, R9, 0x1, -R10 ;  /* 0x000000010909c824 */ /* 0x000fe200078e0a0a */
[----:B------:R-:W-:Y:S01]  /*9c30*/  ISETP.GE.AND P4, PT, R4, RZ, PT ;  /* 0x000000ff0400720c */ /* 0x000fe20003f86270 */
[----:B------:R-:W-:Y:S01]  /*9c40*/  IMAD.HI.U32 R4, R15, R12, RZ ;  /* 0x0000000c0f047227 */ /* 0x000fe200078e00ff */
[----:B------:R-:W-:-:S02]  /*9c50*/  ISETP.GE.AND P1, PT, R3, RZ, PT ;  /* 0x000000ff0300720c */ /* 0x000fc40003f26270 */
[----:B------:R-:W-:Y:S01]  /*9c60*/  ISETP.GT.U32.AND P5, PT, R10, R9, PT ;  /* 0x000000090a00720c */ /* 0x000fe20003fa4070 */
[----:B------:R-:W-:Y:S01]  /*9c70*/  IMAD.HI.U32 R7, R15, R8, RZ ;  /* 0x000000080f077227 */ /* 0x000fe200078e00ff */
[----:B------:R-:W-:-:S03]  /*9c80*/  LOP3.LUT R3, R13, 0xde, RZ, 0xfc, !PT ;  /* 0x000000de0d037812 */ /* 0x000fc600078efcff */
[----:B0-----:R-:W-:Y:S01]  /*9c90*/  IMAD.MOV.U32 R2, RZ, RZ, R0 ;  /* 0x000000ffff027224 */ /* 0x001fe200078e0000 */
[----:B------:R-:W-:Y:S01]  /*9ca0*/  LOP3.LUT R0, R13, 0xdc, RZ, 0xfc, !PT ;  /* 0x000000dc0d007812 */ /* 0x000fe200078efcff */
[----:B------:R-:W-:Y:S01]  /*9cb0*/  @!P0 IMAD.IADD R5, R5, 0x1, -R10 ;  /* 0x0000000105058824 */ /* 0x000fe200078e0a0a */
[----:B------:R-:W-:Y:S01]  /*9cc0*/  IABS R14, R3 ;  /* 0x00000003000e7213 */ /* 0x000fe20000000000 */
[----:B------:R-:W-:Y:S01]  /*9cd0*/  @!P6 IMAD.MOV R2, RZ, RZ, -R2 ;  /* 0x000000ffff02e224 */ /* 0x000fe200078e0a02 */
[C---:B------:R-:W-:Y:S01]  /*9ce0*/  ISETP.GT.U32.AND P6, PT, R10.reuse, R11, PT ;  /* 0x0000000b0a00720c */ /* 0x040fe20003fc4070 */
[----:B------:R-:W-:Y:S01]  /*9cf0*/  IMAD.MOV R4, RZ, RZ, -R4 ;  /* 0x000000ffff047224 */ /* 0x000fe200078e0a04 */
[C---:B------:R-:W-:Y:S01]  /*9d00*/  ISETP.GT.U32.AND P0, PT, R10.reuse, R5, PT ;  /* 0x000000050a00720c */ /* 0x040fe20003f04070 */
[----:B------:R-:W-:Y:S01]  /*9d10*/  IMAD.MOV R7, RZ, RZ, -R7 ;  /* 0x000000ffff077224 */ /* 0x000fe200078e0a07 */
[----:B------:R0:W-:Y:S01]  /*9d20*/  STL [R1+0x1bc], R2 ;  /* 0x0001bc0201007387 */ /* 0x0001e20000100800 */
[C---:B------:R-:W-:Y:S01]  /*9d30*/  IMAD R12, R10.reuse, R4, R12 ;  /* 0x000000040a0c7224 */ /* 0x040fe200078e020c */
[----:B------:R-:W-:Y:S01]  /*9d40*/  IABS R4, R0 ;  /* 0x0000000000047213 */ /* 0x000fe20000000000 */
[----:B------:R-:W-:Y:S01]  /*9d50*/  IMAD R8, R10, R7, R8 ;  /* 0x000000070a087224 */ /* 0x000fe200078e0208 */
[----:B------:R-:W-:Y:S01]  /*9d60*/  LOP3.LUT R7, R13, 0xda, RZ, 0xfc, !PT ;  /* 0x000000da0d077812 */ /* 0x000fe200078efcff */
[----:B------:R-:W-:-:S02]  /*9d70*/  @!P5 IMAD.IADD R9, R9, 0x1, -R10 ;  /* 0x000000010909d824 */ /* 0x000fc400078e0a0a */
[----:B------:R-:W-:Y:S01]  /*9d80*/  IMAD.HI.U32 R17, R15, R4, RZ ;  /* 0x000000040f117227 */ /* 0x000fe200078e00ff */
[----:B------:R-:W-:Y:S02]  /*9d90*/  IABS R16, R7 ;  /* 0x0000000700107213 */ /* 0x000fe40000000000 */
[C---:B------:R-:W-:Y:S01]  /*9da0*/  ISETP.GT.U32.AND P5, PT, R10.reuse, R8, PT ;  /* 0x000000080a00720c */ /* 0x040fe20003fa4070 */
[--C-:B------:R-:W-:Y:S01]  /*9db0*/  @!P6 IMAD.IADD R11, R11, 0x1, -R10.reuse ;  /* 0x000000010b0be824 */ /* 0x100fe200078e0a0a */
[----:B------:R-:W-:Y:S01]  /*9dc0*/  ISETP.GT.U32.AND P6, PT, R10, R12, PT ;  /* 0x0000000c0a00720c */ /* 0x000fe20003fc4070 */
[----:B------:R-:W-:Y:S01]  /*9dd0*/  @!P0 IMAD.IADD R5, R5, 0x1, -R10 ;  /* 0x0000000105058824 */ /* 0x000fe200078e0a0a */
[----:B------:R-:W-:Y:S01]  /*9de0*/  ISETP.GE.AND P0, PT, R6, RZ, PT ;  /* 0x000000ff0600720c */ /* 0x000fe20003f06270 */
[----:B------:R-:W-:Y:S02]  /*9df0*/  IMAD.MOV.U32 R6, RZ, RZ, R16 ;  /* 0x000000ffff067224 */ /* 0x000fe400078e0010 */
[----:B------:R-:W-:-:S04]  /*9e00*/  IMAD.HI.U32 R16, R15, R14, RZ ;  /* 0x0000000e0f107227 */ /* 0x000fc800078e00ff */
[----:B0-----:R-:W-:Y:S02]  /*9e10*/  IMAD.MOV.U32 R2, RZ, RZ, R9 ;  /* 0x000000ffff027224 */ /* 0x001fe400078e0009 */
[----:B------:R-:W-:Y:S02]  /*9e20*/  IMAD.MOV R16, RZ, RZ, -R16 ;  /* 0x000000ffff107224 */ /* 0x000fe400078e0a10 */
[----:B------:R-:W-:Y:S02]  /*9e30*/  @!P6 IMAD.IADD R12, R12, 0x1, -R10 ;  /* 0x000000010c0ce824 */ /* 0x000fe400078e0a0a */
[----:B------:R-:W-:Y:S02]  /*9e40*/  @!P2 IMAD.MOV R2, RZ, RZ, -R2 ;  /* 0x000000ffff02a224 */ /* 0x000fe400078e0a02 */
[----:B------:R-:W-:Y:S01]  /*9e50*/  IMAD.MOV R9, RZ, RZ, -R17 ;  /* 0x000000ffff097224 */ /* 0x000fe200078e0a11 */
[C---:B------:R-:W-:Y:S01]  /*9e60*/  ISETP.GT.U32.AND P6, PT, R10.reuse, R12, PT ;  /* 0x0000000c0a00720c */ /* 0x040fe20003fc4070 */
[----:B------:R-:W-:Y:S01]  /*9e70*/  IMAD R14, R10, R16, R14 ;  /* 0x000000100a0e7224 */ /* 0x000fe200078e020e */
[----:B------:R0:W-:Y:S01]  /*9e80*/  STL [R1+0x1ac], R2 ;  /* 0x0001ac0201007387 */ /* 0x0001e20000100800 */
[----:B------:R-:W-:Y:S01]  /*9e90*/  @!P5 IMAD.IADD R8, R8, 0x1, -R10 ;  /* 0x000000010808d824 */ /* 0x000fe200078e0a0a */
[----:B------:R-:W-:Y:S01]  /*9ea0*/  ISETP.GE.AND P5, PT, R3, RZ, PT ;  /* 0x000000ff0300720c */ /* 0x000fe20003fa6270 */
[----:B------:R-:W-:Y:S01]  /*9eb0*/  IMAD.HI.U32 R3, R15, R6, RZ ;  /* 0x000000060f037227 */ /* 0x000fe200078e00ff */
[----:B------:R-:W-:-:S02]  /*9ec0*/  LOP3.LUT R16, R13, 0xd8, RZ, 0xfc, !PT ;  /* 0x000000d80d107812 */ /* 0x000fc400078efcff */
[C---:B------:R-:W-:Y:S01]  /*9ed0*/  ISETP.GT.U32.AND P2, PT, R10.reuse, R8, PT ;  /* 0x000000080a00720c */ /* 0x040fe20003f44070 */
[C---:B------:R-:W-:Y:S02]  /*9ee0*/  IMAD R4, R10.reuse, R9, R4 ;  /* 0x000000090a047224 */ /* 0x040fe400078e0204 */
[----:B------:R-:W-:Y:S01]  /*9ef0*/  @!P3 IMAD.MOV R11, RZ, RZ, -R11 ;  /* 0x000000ffff0bb224 */ /* 0x000fe200078e0a0b */
[C---:B------:R-:W-:Y:S01]  /*9f00*/  ISETP.GT.U32.AND P3, PT, R10.reuse, R14, PT ;  /* 0x0000000e0a00720c */ /* 0x040fe20003f64070 */
[----:B0-----:R-:W-:Y:S02]  /*9f10*/  IMAD.MOV.U32 R2, RZ, RZ, R5 ;  /* 0x000000ffff027224 */ /* 0x001fe400078e0005 */
[----:B------:R-:W-:Y:S01]  /*9f20*/  IMAD.MOV R3, RZ, RZ, -R3 ;  /* 0x000000ffff037224 */ /* 0x000fe200078e0a03 */
[----:B------:R-:W-:Y:S01]  /*9f30*/  STL [R1+0x19c], R11 ;  /* 0x00019c0b01007387 */ /* 0x000fe20000100800 */
[----:B------:R-:W-:Y:S01]  /*9f40*/  @!P1 IMAD.MOV R2, RZ, RZ, -R2 ;  /* 0x000000ffff029224 */ /* 0x000fe200078e0a02 */
[C---:B------:R-:W-:Y:S01]  /*9f50*/  ISETP.GT.U32.AND P1, PT, R10.reuse, R4, PT ;  /* 0x000000040a00720c */ /* 0x040fe20003f24070 */
[----:B------:R-:W-:Y:S01]  /*9f60*/  IMAD R6, R10, R3, R6 ;  /* 0x000000030a067224 */ /* 0x000fe200078e0206 */
[----:B------:R-:W-:Y:S01]  /*9f70*/  IABS R3, R16 ;  /* 0x0000001000037213 */ /* 0x000fe20000000000 */
[--C-:B------:R-:W-:Y:S01]  /*9f80*/  @!P6 IMAD.IADD R12, R12, 0x1, -R10.reuse ;  /* 0x000000010c0ce824 */ /* 0x100fe200078e0a0a */
[----:B------:R0:W-:Y:S01]  /*9f90*/  STL [R1+0x1a0], R2 ;  /* 0x0001a00201007387 */ /* 0x0001e20000100800 */
[--C-:B------:R-:W-:Y:S01]  /*9fa0*/  @!P2 IMAD.IADD R8, R8, 0x1, -R10.reuse ;  /* 0x000000010808a824 */ /* 0x100fe200078e0a0a */
[----:B------:R-:W-:Y:S01]  /*9fb0*/  ISETP.GT.U32.AND P6, PT, R10, R6, PT ;  /* 0x000000060a00720c */ /* 0x000fe20003fc4070 */
[----:B------:R-:W-:Y:S01]  /*9fc0*/  @!P3 IMAD.IADD R14, R14, 0x1, -R10 ;  /* 0x000000010e0eb824 */ /* 0x000fe200078e0a0a */
[----:B------:R-:W-:Y:S01]  /*9fd0*/  ISETP.GE.AND P2, PT, R0, RZ, PT ;  /* 0x000000ff0000720c */ /* 0x000fe20003f46270 */
[----:B------:R-:W-:Y:S01]  /*9fe0*/  IMAD.HI.U32 R9, R15, R3, RZ ;  /* 0x000000030f097227 */ /* 0x000fe200078e00ff */
[----:B------:R-:W-:-:S02]  /*9ff0*/  LOP3.LUT R0, R13, 0xd6, RZ, 0xfc, !PT ;  /* 0x000000d60d007812 */ /* 0x000fc400078efcff */
[----:B------:R-:W-:Y:S01]  /*a000*/  ISETP.GE.AND P3, PT, R7, RZ, PT ;  /* 0x000000ff0700720c */ /* 0x000fe20003f66270 */
[----:B------:R-:W-:Y:S01]  /*a010*/  @!P1 IMAD.IADD R4, R4, 0x1, -R10 ;  /* 0x0000000104049824 */ /* 0x000fe200078e0a0a */
[----:B------:R-:W-:Y:S01]  /*a020*/  ISETP.GT.U32.AND P1, PT, R10, R14, PT ;  /* 0x0000000e0a00720c */ /* 0x000fe20003f24070 */
[----:B------:R-:W-:Y:S01]  /*a030*/  IMAD.MOV R9, RZ, RZ, -R9 ;  /* 0x000000ffff097224 */ /* 0x000fe200078e0a09 */
[----:B------:R-:W-:Y:S01]  /*a040*/  IABS R5, R0 ;  /* 0x0000000000057213 */ /* 0x000fe20000000000 */
[----:B0-----:R-:W-:Y:S01]  /*a050*/  IMAD.MOV.U32 R2, RZ, RZ, R8 ;  /* 0x000000ffff027224 */ /* 0x001fe200078e0008 */
[----:B------:R-:W-:Y:S01]  /*a060*/  LOP3.LUT R7, R13, 0xd4, RZ, 0xfc, !PT ;  /* 0x000000d40d077812 */ /* 0x000fe200078efcff */
[----:B------:R-:W-:Y:S01]  /*a070*/  @!P6 IMAD.IADD R6, R6, 0x1, -R10 ;  /* 0x000000010606e824 */ /* 0x000fe200078e0a0a */
[----:B------:R-:W-:Y:S01]  /*a080*/  ISETP.GT.U32.AND P6, PT, R10, R4, PT ;  /* 0x000000040a00720c */ /* 0x000fe20003fc4070 */
[----:B------:R-:W-:Y:S01]  /*a090*/  IMAD.HI.U32 R8, R15, R5, RZ ;  /* 0x000000050f087227 */ /* 0x000fe200078e00ff */
[----:B------:R-:W-:-:S02]  /*a0a0*/  IABS R18, R7 ;  /* 0x0000000700127213 */ /* 0x000fc40000000000 */
[C---:B------:R-:W-:Y:S01]  /*a0b0*/  LOP3.LUT R11, R13.reuse, 0xd0, RZ, 0xfc, !PT ;  /* 0x000000d00d0b7812 */ /* 0x040fe200078efcff */
[----:B------:R-:W-:Y:S01]  /*a0c0*/  IMAD R3, R10, R9, R3 ;  /* 0x000000090a037224 */ /* 0x000fe200078e0203 */
[----:B------:R-:W-:Y:S01]  /*a0d0*/  LOP3.LUT R9, R13, 0xd2, RZ, 0xfc, !PT ;  /* 0x000000d20d097812 */ /* 0x000fe200078efcff */
[----:B------:R-:W-:Y:S02]  /*a0e0*/  IMAD.MOV R8, RZ, RZ, -R8 ;  /* 0x000000ffff087224 */ /* 0x000fe400078e0a08 */
[----:B------:R-:W-:Y:S01]  /*a0f0*/  @!P1 IMAD.IADD R14, R14, 0x1, -R10 ;  /* 0x000000010e0e9824 */ /* 0x000fe200078e0a0a */
[C---:B------:R-:W-:Y:S01]  /*a100*/  ISETP.GT.U32.AND P1, PT, R10.reuse, R3, PT ;  /* 0x000000030a00720c */ /* 0x040fe20003f24070 */
[C---:B------:R-:W-:Y:S01]  /*a110*/  IMAD R5, R10.reuse, R8, R5 ;  /* 0x000000080a057224 */ /* 0x040fe200078e0205 */
[----:B------:R-:W-:Y:S01]  /*a120*/  IABS R8, R9 ;  /* 0x0000000900087213 */ /* 0x000fe20000000000 */
[----:B------:R-:W-:Y:S01]  /*a130*/  @!P4 IMAD.MOV R2, RZ, RZ, -R2 ;  /* 0x000000ffff02c224 */ /* 0x000fe200078e0a02 */
[----:B------:R-:W-:Y:S01]  /*a140*/  ISETP.GT.U32.AND P4, PT, R10, R6, PT ;  /* 0x000000060a00720c */ /* 0x000fe20003f84070 */
[----:B------:R-:W-:Y:S01]  /*a150*/  @!P6 IMAD.IADD R4, R4, 0x1, -R10 ;  /* 0x000000010404e824 */ /* 0x000fe200078e0a0a */
[----:B------:R-:W-:Y:S01]  /*a160*/  ISETP.GT.U32.AND P6, PT, R10, R5, PT ;  /* 0x000000050a00720c */ /* 0x000fe20003fc4070 */
[----:B------:R-:W-:Y:S01]  /*a170*/  IMAD.HI.U32 R19, R15, R18, RZ ;  /* 0x000000120f137227 */ /* 0x000fe200078e00ff */
[----:B------:R0:W-:Y:S03]  /*a180*/  STL [R1+0x1a4], R2 ;  /* 0x0001a40201007387 */ /* 0x0001e60000100800 */
[----:B------:R-:W-:-:S02]  /*a190*/  IMAD.MOV R19, RZ, RZ, -R19 ;  /* 0x000000ffff137224 */ /* 0x000fc400078e0a13 */
[----:B------:R-:W-:Y:S01]  /*a1a0*/  @!P1 IMAD.IADD R3, R3, 0x1, -R10 ;  /* 0x0000000103039824 */ /* 0x000fe200078e0a0a */
[----:B------:R-:W-:Y:S01]  /*a1b0*/  ISETP.GE.AND P1, PT, R0, RZ, PT ;  /* 0x000000ff0000720c */ /* 0x000fe20003f26270 */
[C---:B------:R-:W-:Y:S02]  /*a1c0*/  IMAD R0, R10.reuse, R19, R18 ;  /* 0x000000130a007224 */ /* 0x040fe400078e0212 */
[----:B------:R-:W-:Y:S01]  /*a1d0*/  @!P0 IMAD.MOV R12, RZ, RZ, -R12 ;  /* 0x000000ffff0c8224 */ /* 0x000fe200078e0a0c */
[----:B------:R-:W-:Y:S01]  /*a1e0*/  ISETP.GT.U32.AND P0, PT, R10, R3, PT ;  /* 0x000000030a00720c */ /* 0x000fe20003f04070 */
[----:B0-----:R-:W-:Y:S02]  /*a1f0*/  IMAD.MOV.U32 R2, RZ, RZ, R14 ;  /* 0x000000ffff027224 */ /* 0x001fe400078e000e */
[----:B------:R-:W-:Y:S01]  /*a200*/  @!P4 IMAD.IADD R6, R6, 0x1, -R10 ;  /* 0x000000010606c824 */ /* 0x000fe200078e0a0a */
[----:B------:R-:W-:Y:S01]  /*a210*/  STL [R1+0x190], R12 ;  /* 0x0001900c01007387 */ /* 0x000fe20000100800 */
        /* <DEDUP_REMOVED lines=8> */
[C---:B------:R-:W-:Y:S01]  /*a2a0*/  ISETP.GT.U32.AND P5, PT, R10.reuse, R5, PT ;  /* 0x000000050a00720c */ /* 0x040fe20003fa4070 */
[----:B------:R-:W-:Y:S01]  /*a2b0*/  @!P2 IMAD.MOV R4, RZ, RZ, -R4 ;  /* 0x000000ffff04a224 */ /* 0x000fe200078e0a04 */
[----:B------:R-:W-:Y:S01]  /*a2c0*/  ISETP.GE.AND P2, PT, R7, RZ, PT ;  /* 0x000000ff0700720c */ /* 0x000fe20003f46270 */
[----:B------:R-:W-:Y:S01]  /*a2d0*/  IMAD R8, R10, R17, R8 ;  /* 0x000000110a087224 */ /* 0x000fe200078e0208 */
[----:B------:R-:W-:Y:S01]  /*a2e0*/  LOP3.LUT R7, R13, 0xcc, RZ, 0xfc, !PT ;  /* 0x000000cc0d077812 */ /* 0x000fe200078efcff */
[----:B------:R-:W-:Y:S01]  /*a2f0*/  @!P0 IMAD.IADD R3, R3, 0x1, -R10 ;  /* 0x0000000103038824 */ /* 0x000fe200078e0a0a */
[----:B------:R1:W-:Y:S01]  /*a300*/  STL [R1+0x188], R4 ;  /* 0x0001880401007387 */ /* 0x0003e20000100800 */
[----:B0-----:R-:W-:Y:S01]  /*a310*/  IMAD.MOV.U32 R2, RZ, RZ, R6 ;  /* 0x000000ffff027224 */ /* 0x001fe200078e0006 */
[----:B------:R-:W-:Y:S01]  /*a320*/  LOP3.LUT R6, R13, 0xce, RZ, 0xfc, !PT ;  /* 0x000000ce0d067812 */ /* 0x000fe200078efcff */
[----:B------:R-:W-:Y:S01]  /*a330*/  @!P6 IMAD.IADD R0, R0, 0x1, -R10 ;  /* 0x000000010000e824 */ /* 0x000fe200078e0a0a */
[----:B------:R-:W-:Y:S01]  /*a340*/  ISETP.GT.U32.AND P0, PT, R10, R8, PT ;  /* 0x000000080a00720c */ /* 0x000fe20003f04070 */
[----:B------:R-:W-:Y:S01]  /*a350*/  @!P3 IMAD.MOV R2, RZ, RZ, -R2 ;  /* 0x000000ffff02b224 */ /* 0x000fe200078e0a02 */
[----:B------:R-:W-:Y:S01]  /*a360*/  IABS R18, R6 ;  /* 0x0000000600127213 */ /* 0x000fe20000000000 */
[----:B------:R-:W-:Y:S01]  /*a370*/  @!P5 IMAD.IADD R5, R5, 0x1, -R10 ;  /* 0x000000010505d824 */ /* 0x000fe200078e0a0a */
[----:B------:R-:W-:-:S02]  /*a380*/  ISETP.GE.AND P6, PT, R6, RZ, PT ;  /* 0x000000ff0600720c */ /* 0x000fc40003fc6270 */
[----:B------:R0:W-:Y:S01]  /*a390*/  STL [R1+0x184], R2 ;  /* 0x0001840201007387 */ /* 0x0001e20000100800 */
[----:B-1----:R-:W-:Y:S01]  /*a3a0*/  IMAD.HI.U32 R4, R15, R16, RZ ;  /* 0x000000100f047227 */ /* 0x002fe200078e00ff */
[----:B------:R-:W-:Y:S02]  /*a3b0*/  LOP3.LUT R6, R13, 0xca, RZ, 0xfc, !PT ;  /* 0x000000ca0d067812 */ /* 0x000fe400078efcff */
[----:B------:R-:W-:Y:S01]  /*a3c0*/  IABS R12, R7 ;  /* 0x00000007000c7213 */ /* 0x000fe20000000000 */
[----:B------:R-:W-:Y:S01]  /*a3d0*/  IMAD.MOV R4, RZ, RZ, -R4 ;  /* 0x000000ffff047224 */ /* 0x000fe200078e0a04 */
[----:B------:R-:W-:Y:S01]  /*a3e0*/  ISETP.GE.AND P3, PT, R9, RZ, PT ;  /* 0x000000ff0900720c */ /* 0x000fe20003f66270 */
[----:B------:R-:W-:Y:S01]  /*a3f0*/  @!P0 IMAD.IADD R8, R8, 0x1, -R10 ;  /* 0x0000000108088824 */ /* 0x000fe200078e0a0a */
[----:B------:R-:W-:Y:S01]  /*a400*/  IABS R17, R6 ;  /* 0x0000000600117213 */ /* 0x000fe20000000000 */
[C---:B------:R-:W-:Y:S01]  /*a410*/  IMAD R19, R10.reuse, R4, R16 ;  /* 0x000000040a137224 */ /* 0x040fe200078e0210 */
[----:B------:R-:W-:Y:S01]  /*a420*/  LOP3.LUT R4, R13, 0xc8, RZ, 0xfc, !PT ;  /* 0x000000c80d047812 */ /* 0x000fe200078efcff */
[----:B0-----:R-:W-:Y:S01]  /*a430*/  IMAD.MOV.U32 R2, RZ, RZ, R3 ;  /* 0x000000ffff027224 */ /* 0x001fe200078e0003 */
[----:B------:R-:W-:Y:S01]  /*a440*/  ISETP.GT.U32.AND P0, PT, R10, R8, PT ;  /* 0x000000080a00720c */ /* 0x000fe20003f04070 */
[----:B------:R-:W-:Y:S01]  /*a450*/  IMAD.HI.U32 R3, R15, R18, RZ ;  /* 0x000000120f037227 */ /* 0x000fe200078e00ff */
[----:B------:R-:W-:-:S02]  /*a460*/  IABS R16, R4 ;  /* 0x0000000400107213 */ /* 0x000fc40000000000 */
[----:B------:R-:W-:Y:S01]  /*a470*/  ISETP.GE.AND P5, PT, R11, RZ, PT ;  /* 0x000000ff0b00720c */ /* 0x000fe20003fa6270 */
[----:B------:R-:W-:Y:S01]  /*a480*/  @!P4 IMAD.MOV R2, RZ, RZ, -R2 ;  /* 0x000000ffff02c224 */ /* 0x000fe200078e0a02 */
[C---:B------:R-:W-:Y:S01]  /*a490*/  ISETP.GT.U32.AND P4, PT, R10.reuse, R0, PT ;  /* 0x000000000a00720c */ /* 0x040fe20003f84070 */
[----:B------:R-:W-:Y:S01]  /*a4a0*/  IMAD.MOV R3, RZ, RZ, -R3 ;  /* 0x000000ffff037224 */ /* 0x000fe200078e0a03 */
[----:B------:R-:W-:Y:S02]  /*a4b0*/  LOP3.LUT R11, R13, 0xc0, RZ, 0xfc, !PT ;  /* 0x000000c00d0b7812 */ /* 0x000fe400078efcff */
[----:B------:R0:W-:Y:S01]  /*a4c0*/  STL [R1+0x17c], R2 ;  /* 0x00017c0201007387 */ /* 0x0001e20000100800 */
[----:B------:R-:W-:Y:S02]  /*a4d0*/  IMAD R18, R10, R3, R18 ;  /* 0x000000030a127224 */ /* 0x000fe400078e0212 */
[----:B------:R-:W-:-:S04]  /*a4e0*/  IMAD.HI.U32 R3, R15, R12, RZ ;  /* 0x0000000c0f037227 */ /* 0x000fc800078e00ff */
[--C-:B------:R-:W-:Y:S01]  /*a4f0*/  @!P0 IMAD.IADD R8, R8, 0x1, -R10.reuse ;  /* 0x0000000108088824 */ /* 0x100fe200078e0a0a */
[----:B------:R-:W-:Y:S01]  /*a500*/  ISETP.GE.AND P0, PT, R7, RZ, PT ;  /* 0x000000ff0700720c */ /* 0x000fe20003f06270 */
[----:B------:R-:W-:Y:S01]  /*a510*/  @!P4 IMAD.IADD R0, R0, 0x1, -R10 ;  /* 0x000000010000c824 */ /* 0x000fe200078e0a0a */
[----:B------:R-:W-:Y:S01]  /*a520*/  ISETP.GT.U32.AND P4, PT, R10, R18, PT ;  /* 0x000000120a00720c */ /* 0x000fe20003f84070 */
[----:B0-----:R-:W-:Y:S02]  /*a530*/  IMAD.MOV.U32 R2, RZ, RZ, R5 ;  /* 0x000000ffff027224 */ /* 0x001fe400078e0005 */
[----:B------:R-:W-:-:S04]  /*a540*/  IMAD.HI.U32 R5, R15, R17, RZ ;  /* 0x000000110f057227 */ /* 0x000fc800078e00ff */
[----:B------:R-:W-:Y:S01]  /*a550*/  @!P1 IMAD.MOV R2, RZ, RZ, -R2 ;  /* 0x000000ffff029224 */ /* 0x000fe200078e0a02 */
[----:B------:R-:W-:Y:S01]  /*a560*/  ISETP.GT.U32.AND P1, PT, R10, R19, PT ;  /* 0x000000130a00720c */ /* 0x000fe20003f24070 */
[----:B------:R-:W-:Y:S02]  /*a570*/  IMAD.MOV R7, RZ, RZ, -R3 ;  /* 0x000000ffff077224 */ /* 0x000fe400078e0a03 */
[----:B------:R-:W-:Y:S01]  /*a580*/  IMAD.HI.U32 R3, R15, R16, RZ ;  /* 0x000000100f037227 */ /* 0x000fe200078e00ff */
[----:B------:R0:W-:Y:S03]  /*a590*/  STL [R1+0x178], R2 ;  /* 0x0001780201007387 */ /* 0x0001e60000100800 */
[----:B------:R-:W-:Y:S02]  /*a5a0*/  @!P4 IMAD.IADD R18, R18, 0x1, -R10 ;  /* 0x000000011212c824 */ /* 0x000fe400078e0a0a */
[----:B------:R-:W-:-:S02]  /*a5b0*/  IMAD.MOV R5, RZ, RZ, -R5 ;  /* 0x000000ffff057224 */ /* 0x000fc400078e0a05 */
[----:B------:R-:W-:Y:S01]  /*a5c0*/  IMAD R12, R10, R7, R12 ;  /* 0x000000070a0c7224 */ /* 0x000fe200078e020c */
[----:B------:R-:W-:Y:S01]  /*a5d0*/  LOP3.LUT R7, R13, 0xc6, RZ, 0xfc, !PT ;  /* 0x000000c60d077812 */ /* 0x000fe200078efcff */
[----:B------:R-:W-:Y:S01]  /*a5e0*/  @!P1 IMAD.IADD R19, R19, 0x1, -R10 ;  /* 0x0000000113139824 */ /* 0x000fe200078e0a0a */
[----:B------:R-:W-:Y:S01]  /*a5f0*/  ISETP.GE.AND P1, PT, R6, RZ, PT ;  /* 0x000000ff0600720c */ /* 0x000fe20003f26270 */
[----:B0-----:R-:W-:Y:S01]  /*a600*/  IMAD.MOV.U32 R2, RZ, RZ, R0 ;  /* 0x000000ffff027224 */ /* 0x001fe200078e0000 */
[----:B------:R-:W-:Y:S01]  /*a610*/  IABS R9, R7 ;  /* 0x0000000700097213 */ /* 0x000fe20000000000 */
[----:B------:R-:W-:Y:S01]  /*a620*/  IMAD.MOV.U32 R0, RZ, RZ, R8 ;  /* 0x000000ffff007224 */ /* 0x000fe200078e0008 */
[C---:B------:R-:W-:Y:S01]  /*a630*/  ISETP.GT.U32.AND P4, PT, R10.reuse, R19, PT ;  /* 0x000000130a00720c */ /* 0x040fe20003f84070 */
[----:B------:R-:W-:Y:S01]  /*a640*/  @!P2 IMAD.MOV R2, RZ, RZ, -R2 ;  /* 0x000000ffff02a224 */ /* 0x000fe200078e0a02 */
[C---:B------:R-:W-:Y:S01]  /*a650*/  ISETP.GT.U32.AND P2, PT, R10.reuse, R18, PT ;  /* 0x000000120a00720c */ /* 0x040fe20003f44070 */
[----:B------:R-:W-:Y:S01]  /*a660*/  IMAD.MOV R3, RZ, RZ, -R3 ;  /* 0x000000ffff037224 */ /* 0x000fe200078e0a03 */
[C---:B------:R-:W-:Y:S01]  /*a670*/  LOP3.LUT R8, R13.reuse, 0xc2, RZ, 0xfc, !PT ;  /* 0x000000c20d087812 */ /* 0x040fe200078efcff */
[C---:B------:R-:W-:Y:S01]  /*a680*/  IMAD R17, R10.reuse, R5, R17 ;  /* 0x000000050a117224 */ /* 0x040fe200078e0211 */
[----:B------:R-:W-:Y:S01]  /*a690*/  STL [R1+0x170], R2 ;  /* 0x0001700201007387 */ /* 0x000fe20000100800 */
[----:B------:R-:W-:Y:S01]  /*a6a0*/  @!P3 IMAD.MOV R0, RZ, RZ, -R0 ;  /* 0x000000ffff00b224 */ /* 0x000fe200078e0a00 */
[C---:B------:R-:W-:Y:S01]  /*a6b0*/  ISETP.GT.U32.AND P3, PT, R10.reuse, R12, PT ;  /* 0x0000000c0a00720c */ /* 0x040fe20003f64070 */
[----:B------:R-:W-:Y:S01]  /*a6c0*/  IMAD R16, R10, R3, R16 ;  /* 0x000000030a107224 */ /* 0x000fe200078e0210 */
[----:B------:R-:W-:Y:S01]  /*a6d0*/  LOP3.LUT R3, R13, 0xc4, RZ, 0xfc, !PT ;  /* 0x000000c40d037812 */ /* 0x000fe200078efcff */
[----:B------:R-:W-:Y:S01]  /*a6e0*/  IMAD.HI.U32 R14, R15, R9, RZ ;  /* 0x000000090f0e7227 */ /* 0x000fe200078e00ff */
[----:B------:R0:W-:Y:S01]  /*a6f0*/  STL [R1+0x174], R0 ;  /* 0x0001740001007387 */ /* 0x0001e20000100800 */
[----:B------:R-:W-:-:S02]  /*a700*/  IABS R6, R8 ;  /* 0x0000000800067213 */ /* 0x000fc40000000000 */
[--C-:B------:R-:W-:Y:S01]  /*a710*/  @!P4 IMAD.IADD R19, R19, 0x1, -R10.reuse ;  /* 0x000000011313c824 */ /* 0x100fe200078e0a0a */
[----:B------:R-:W-:Y:S01]  /*a720*/  ISETP.GT.U32.AND P4, PT, R10, R17, PT ;  /* 0x000000110a00720c */ /* 0x000fe20003f84070 */
[----:B------:R-:W-:Y:S01]  /*a730*/  @!P2 IMAD.IADD R18, R18, 0x1, -R10 ;  /* 0x000000011212a824 */ /* 0x000fe200078e0a0a */
[----:B------:R-:W-:Y:S01]  /*a740*/  ISETP.GT.U32.AND P2, PT, R10, R16, PT ;  /* 0x000000100a00720c */ /* 0x000fe20003f44070 */
[----:B------:R-:W-:Y:S01]  /*a750*/  IMAD.MOV R14, RZ, RZ, -R14 ;  /* 0x000000ffff0e7224 */ /* 0x000fe200078e0a0e */
[----:B------:R-:W-:Y:S01]  /*a760*/  IABS R5, R11 ;  /* 0x0000000b00057213 */ /* 0x000fe20000000000 */
[----:B------:R-:W-:Y:S01]  /*a770*/  @!P3 IMAD.IADD R12, R12, 0x1, -R10 ;  /* 0x000000010c0cb824 */ /* 0x000fe200078e0a0a */
[----:B0-----:R-:W-:Y:S01]  /*a780*/  IABS R0, R3 ;  /* 0x0000000300007213 */ /* 0x001fe20000000000 */
[----:B------:R-:W-:Y:S01]  /*a790*/  IMAD.MOV.U32 R2, RZ, RZ, R18 ;  /* 0x000000ffff027224 */ /* 0x000fe200078e0012 */
[----:B------:R-:W-:Y:S01]  /*a7a0*/  ISETP.GE.AND P3, PT, R4, RZ, PT ;  /* 0x000000ff0400720c */ /* 0x000fe20003f66270 */
[----:B------:R-:W-:-:S02]  /*a7b0*/  IMAD R9, R10, R14, R9 ;  /* 0x0000000e0a097224 */ /* 0x000fc400078e0209 */
[----:B------:R-:W-:-:S04]  /*a7c0*/  IMAD.HI.U32 R4, R15, R0, RZ ;  /* 0x000000000f047227 */ /* 0x000fc800078e00ff */
[--C-:B------:R-:W-:Y:S01]  /*a7d0*/  @!P4 IMAD.IADD R17, R17, 0x1, -R10.reuse ;  /* 0x000000011111c824 */ /* 0x100fe200078e0a0a */
[----:B------:R-:W-:Y:S01]  /*a7e0*/  ISETP.GT.U32.AND P4, PT, R10, R12, PT ;  /* 0x0000000c0a00720c */ /* 0x000fe20003f84070 */
[----:B------:R-:W-:Y:S02]  /*a7f0*/  @!P2 IMAD.IADD R16, R16, 0x1, -R10 ;  /* 0x000000011010a824 */ /* 0x000fe400078e0a0a */
[----:B------:R-:W-:Y:S01]  /*a800*/  IMAD.MOV R4, RZ, RZ, -R4 ;  /* 0x000000ffff047224 */ /* 0x000fe200078e0a04 */
[C---:B------:R-:W-:Y:S01]  /*a810*/  ISETP.GT.U32.AND P2, PT, R10.reuse, R17, PT ;  /* 0x000000110a00720c */ /* 0x040fe20003f44070 */
[----:B------:R-:W-:Y:S01]  /*a820*/  IMAD.MOV.U32 R20, RZ, RZ, R19 ;  /* 0x000000ffff147224 */ /* 0x000fe200078e0013 */
[----:B------:R-:W-:Y:S01]  /*a830*/  LOP3.LUT R19, R13, 0xb2, RZ, 0xfc, !PT ;  /* 0x000000b20d137812 */ /* 0x000fe200078efcff */
[----:B------:R-:W-:Y:S01]  /*a840*/  @!P6 IMAD.MOV R2, RZ, RZ, -R2 ;  /* 0x000000ffff02e224 */ /* 0x000fe200078e0a02 */
[----:B------:R-:W-:Y:S01]  /*a850*/  ISETP.GE.AND P6, PT, R7, RZ, PT ;  /* 0x000000ff0700720c */ /* 0x000fe20003fc6270 */
[----:B------:R-:W-:Y:S01]  /*a860*/  IMAD R0, R10, R4, R0 ;  /* 0x000000040a007224 */ /* 0x000fe200078e0200 */
[----:B------:R-:W-:Y:S01]  /*a870*/  LOP3.LUT R4, R13, 0xbe, RZ, 0xfc, !PT ;  /* 0x000000be0d047812 */ /* 0x000fe200078efcff */
[----:B------:R-:W-:-:S04]  /*a880*/  IMAD.HI.U32 R14, R15, R6, RZ ;  /* 0x000000060f0e7227 */ /* 0x000fc800078e00ff */
[----:B------:R-:W-:Y:S01]  /*a890*/  @!P4 IMAD.IADD R12, R12, 0x1, -R10 ;  /* 0x000000010c0cc824 */ /* 0x000fe200078e0a0a */
[----:B------:R-:W-:Y:S01]  /*a8a0*/  ISETP.GT.U32.AND P4, PT, R10, R9, PT ;  /* 0x000000090a00720c */ /* 0x000fe20003f84070 */
[----:B------:R-:W-:-:S04]  /*a8b0*/  IMAD.HI.U32 R7, R15, R5, RZ ;  /* 0x000000050f077227 */ /* 0x000fc800078e00ff */
[----:B------:R-:W-:Y:S01]  /*a8c0*/  @!P5 IMAD.MOV R20, RZ, RZ, -R20 ;  /* 0x000000ffff14d224 */ /* 0x000fe200078e0a14 */
[C---:B------:R-:W-:Y:S01]  /*a8d0*/  ISETP.GT.U32.AND P5, PT, R10.reuse, R16, PT ;  /* 0x000000100a00720c */ /* 0x040fe20003fa4070 */
[----:B------:R-:W-:Y:S01]  /*a8e0*/  @!P2 IMAD.IADD R17, R17, 0x1, -R10 ;  /* 0x000000011111a824 */ /* 0x000fe200078e0a0a */
[C---:B------:R-:W-:Y:S01]  /*a8f0*/  ISETP.GT.U32.AND P2, PT, R10.reuse, R0, PT ;  /* 0x000000000a00720c */ /* 0x040fe20003f44070 */
[----:B------:R-:W-:Y:S01]  /*a900*/  IMAD.MOV R14, RZ, RZ, -R14 ;  /* 0x000000ffff0e7224 */ /* 0x000fe200078e0a0e */
[----:B------:R-:W-:Y:S01]  /*a910*/  STL [R1+0x130], R20 ;  /* 0x0001301401007387 */ /* 0x000fe20000100800 */
[----:B------:R-:W-:Y:S02]  /*a920*/  IMAD.MOV R7, RZ, RZ, -R7 ;  /* 0x000000ffff077224 */ /* 0x000fe400078e0a07 */
[C---:B------:R-:W-:Y:S01]  /*a930*/  IMAD R6, R10.reuse, R14, R6 ;  /* 0x0000000e0a067224 */ /* 0x040fe200078e0206 */
[----:B------:R0:W-:Y:S01]  /*a940*/  STL [R1+0x140], R2 ;  /* 0x0001400201007387 */ /* 0x0001e20000100800 */
[C---:B------:R-:W-:Y:S01]  /*a950*/  IMAD R5, R10.reuse, R7, R5 ;  /* 0x000000070a057224 */ /* 0x040fe200078e0205 */
[----:B------:R-:W-:Y:S01]  /*a960*/  LOP3.LUT R7, R13, 0xbc, RZ, 0xfc, !PT ;  /* 0x000000bc0d077812 */ /* 0x000fe200078efcff */
[--C-:B------:R-:W-:Y:S01]  /*a970*/  @!P4 IMAD.IADD R9, R9, 0x1, -R10.reuse ;  /* 0x000000010909c824 */ /* 0x100fe200078e0a0a */
[C---:B------:R-:W-:Y:S01]  /*a980*/  ISETP.GT.U32.AND P4, PT, R10.reuse, R6, PT ;  /* 0x000000060a00720c */ /* 0x040fe20003f84070 */
[----:B------:R-:W-:Y:S01]  /*a990*/  @!P1 IMAD.MOV R17, RZ, RZ, -R17 ;  /* 0x000000ffff119224 */ /* 0x000fe200078e0a11 */
[----:B------:R-:W-:Y:S01]  /*a9a0*/  ISETP.GT.U32.AND P1, PT, R10, R5, PT ;  /* 0x000000050a00720c */ /* 0x000fe20003f24070 */
[--C-:B------:R-:W-:Y:S01]  /*a9b0*/  @!P5 IMAD.IADD R16, R16, 0x1, -R10.reuse ;  /* 0x000000011010d824 */ /* 0x100fe200078e0a0a */
[----:B------:R-:W-:Y:S01]  /*a9c0*/  ISETP.GE.AND P5, PT, R3, RZ, PT ;  /* 0x000000ff0300720c */ /* 0x000fe20003fa6270 */
[----:B------:R-:W-:Y:S01]  /*a9d0*/  @!P2 IMAD.IADD R0, R0, 0x1, -R10 ;  /* 0x000000010000a824 */ /* 0x000fe200078e0a0a */
[----:B------:R-:W-:Y:S01]  /*a9e0*/  IABS R3, R4 ;  /* 0x0000000400037213 */ /* 0x000fe20000000000 */
[----:B0-----:R-:W-:Y:S01]  /*a9f0*/  IMAD.MOV.U32 R2, RZ, RZ, R12 ;  /* 0x000000ffff027224 */ /* 0x001fe200078e000c */
[----:B------:R-:W-:-:S02]  /*aa00*/  IABS R14, R7 ;  /* 0x00000007000e7213 */ /* 0x000fc40000000000 */
[C---:B------:R-:W-:Y:S01]  /*aa10*/  ISETP.GT.U32.AND P2, PT, R10.reuse, R0, PT ;  /* 0x000000000a00720c */ /* 0x040fe20003f44070 */
[----:B------:R-:W-:Y:S01]  /*aa20*/  @!P0 IMAD.MOV R2, RZ, RZ, -R2 ;  /* 0x000000ffff028224 */ /* 0x000fe200078e0a02 */
[----:B------:R-:W-:Y:S01]  /*aa30*/  ISETP.GT.U32.AND P0, PT, R10, R9, PT ;  /* 0x000000090a00720c */ /* 0x000fe20003f04070 */
[----:B------:R-:W-:-:S03]  /*aa40*/  IMAD.HI.U32 R12, R15, R3, RZ ;  /* 0x000000030f0c7227 */ /* 0x000fc600078e00ff */
[----:B------:R0:W-:Y:S01]  /*aa50*/  STL [R1+0x168], R2 ;  /* 0x0001680201007387 */ /* 0x0001e20000100800 */
[----:B------:R-:W-:Y:S02]  /*aa60*/  IMAD.MOV R12, RZ, RZ, -R12 ;  /* 0x000000ffff0c7224 */ /* 0x000fe400078e0a0c */
[--C-:B------:R-:W-:Y:S01]  /*aa70*/  @!P4 IMAD.IADD R6, R6, 0x1, -R10.reuse ;  /* 0x000000010606c824 */ /* 0x100fe200078e0a0a */
[----:B------:R-:W-:Y:S01]  /*aa80*/  ISETP.GE.AND P4, PT, R8, RZ, PT ;  /* 0x000000ff0800720c */ /* 0x000fe20003f86270 */
[----:B------:R-:W-:Y:S01]  /*aa90*/  @!P1 IMAD.IADD R5, R5, 0x1, -R10 ;  /* 0x0000000105059824 */ /* 0x000fe200078e0a0a */
[----:B------:R1:W-:Y:S01]  /*aaa0*/  STL [R1+0x148], R17 ;  /* 0x0001481101007387 */ /* 0x0003e20000100800 */
[----:B------:R-:W-:Y:S01]  /*aab0*/  IMAD.MOV.U32 R8, RZ, RZ, R14 ;  /* 0x000000ffff087224 */ /* 0x000fe200078e000e */
[C---:B------:R-:W-:Y:S01]  /*aac0*/  LOP3.LUT R14, R13.reuse, 0xba, RZ, 0xfc, !PT ;  /* 0x000000ba0d0e7812 */ /* 0x040fe200078efcff */
[C---:B------:R-:W-:Y:S01]  /*aad0*/  IMAD R3, R10.reuse, R12, R3 ;  /* 0x0000000c0a037224 */ /* 0x040fe200078e0203 */
[C---:B------:R-:W-:Y:S01]  /*aae0*/  ISETP.GT.U32.AND P1, PT, R10.reuse, R5, PT ;  /* 0x000000050a00720c */ /* 0x040fe20003f24070 */
[----:B0-----:R-:W-:Y:S01]  /*aaf0*/  IMAD.MOV.U32 R2, RZ, RZ, R16 ;  /* 0x000000ffff027224 */ /* 0x001fe200078e0010 */
[----:B------:R-:W-:Y:S01]  /*ab00*/  LOP3.LUT R12, R13, 0xb0, RZ, 0xfc, !PT ;  /* 0x000000b00d0c7812 */ /* 0x000fe200078efcff */
[----:B------:R-:W-:Y:S01]  /*ab10*/  @!P0 IMAD.IADD R9, R9, 0x1, -R10 ;  /* 0x0000000109098824 */ /* 0x000fe200078e0a0a */
[----:B------:R-:W-:Y:S01]  /*ab20*/  ISETP.GE.AND P0, PT, R11, RZ, PT ;  /* 0x000000ff0b00720c */ /* 0x000fe20003f06270 */
[----:B------:R-:W-:Y:S01]  /*ab30*/  @!P3 IMAD.MOV R2, RZ, RZ, -R2 ;  /* 0x000000ffff02b224 */ /* 0x000fe200078e0a02 */
[----:B------:R-:W-:Y:S01]  /*ab40*/  ISETP.GT.U32.AND P3, PT, R10, R6, PT ;  /* 0x000000060a00720c */ /* 0x000fe20003f64070 */
[----:B------:R-:W-:Y:S01]  /*ab50*/  IMAD.HI.U32 R11, R15, R8, RZ ;  /* 0x000000080f0b7227 */ /* 0x000fe200078e00ff */
[----:B-1----:R-:W-:-:S02]  /*ab60*/  IABS R17, R12 ;  /* 0x0000000c00117213 */ /* 0x002fc40000000000 */
[----:B------:R0:W-:Y:S01]  /*ab70*/  STL [R1+0x14c], R2 ;  /* 0x00014c0201007387 */ /* 0x0001e20000100800 */
[--C-:B------:R-:W-:Y:S01]  /*ab80*/  @!P2 IMAD.IADD R0, R0, 0x1, -R10.reuse ;  /* 0x000000010000a824 */ /* 0x100fe200078e0a0a */
[----:B------:R-:W-:Y:S01]  /*ab90*/  ISETP.GT.U32.AND P2, PT, R10, R3, PT ;  /* 0x000000030a00720c */ /* 0x000fe20003f44070 */
[----:B------:R-:W-:Y:S02]  /*aba0*/  IMAD.MOV R11, RZ, RZ, -R11 ;  /* 0x000000ffff0b7224 */ /* 0x000fe400078e0a0b */
[----:B------:R-:W-:-:S04]  /*abb0*/  @!P1 IMAD.IADD R5, R5, 0x1, -R10 ;  /* 0x0000000105059824 */ /* 0x000fc800078e0a0a */
[----:B------:R-:W-:Y:S01]  /*abc0*/  @!P3 IMAD.IADD R6, R6, 0x1, -R10 ;  /* 0x000000010606b824 */ /* 0x000fe200078e0a0a */
[----:B------:R-:W-:Y:S01]  /*abd0*/  ISETP.GE.AND P3, PT, R7, RZ, PT ;  /* 0x000000ff0700720c */ /* 0x000fe20003f66270 */
[----:B0-----:R-:W-:Y:S01]  /*abe0*/  IMAD.MOV.U32 R2, RZ, RZ, R9 ;  /* 0x000000ffff027224 */ /* 0x001fe200078e0009 */
[----:B------:R-:W-:Y:S01]  /*abf0*/  LOP3.LUT R9, R13, 0xb8, RZ, 0xfc, !PT ;  /* 0x000000b80d097812 */ /* 0x000fe200078efcff */
[----:B------:R-:W-:Y:S02]  /*ac00*/  @!P4 IMAD.MOV R6, RZ, RZ, -R6 ;  /* 0x000000ffff06c224 */ /* 0x000fe400078e0a06 */
[----:B------:R-:W-:Y:S01]  /*ac10*/  @!P6 IMAD.MOV R2, RZ, RZ, -R2 ;  /* 0x000000ffff02e224 */ /* 0x000fe200078e0a02 */
[----:B------:R-:W-:Y:S01]  /*ac20*/  ISETP.GE.AND P6, PT, R4, RZ, PT ;  /* 0x000000ff0400720c */ /* 0x000fe20003fc6270 */
[----:B------:R-:W-:Y:S01]  /*ac30*/  IMAD R4, R10, R11, R8 ;  /* 0x0000000b0a047224 */ /* 0x000fe200078e0208 */
[----:B------:R-:W-:Y:S01]  /*ac40*/  ISETP.GE.AND P4, PT, R9, RZ, PT ;  /* 0x000000ff0900720c */ /* 0x000fe20003f86270 */
[----:B------:R-:W-:Y:S01]  /*ac50*/  @!P2 IMAD.IADD R3, R3, 0x1, -R10 ;  /* 0x000000010303a824 */ /* 0x000fe200078e0a0a */
[----:B------:R0:W-:Y:S01]  /*ac60*/  STL [R1+0x150], R2 ;  /* 0x0001500201007387 */ /* 0x0001e20000100800 */
[----:B------:R-:W-:-:S02]  /*ac70*/  IABS R9, R9 ;  /* 0x0000000900097213 */ /* 0x000fc40000000000 */
[C---:B------:R-:W-:Y:S02]  /*ac80*/  ISETP.GT.U32.AND P1, PT, R10.reuse, R4, PT ;  /* 0x000000040a00720c */ /* 0x040fe40003f24070 */
[----:B------:R-:W-:Y:S02]  /*ac90*/  ISETP.GT.U32.AND P2, PT, R10, R3, PT ;  /* 0x000000030a00720c */ /* 0x000fe40003f44070 */
[C---:B------:R-:W-:Y:S01]  /*aca0*/  LOP3.LUT R8, R13.reuse, 0xb4, RZ, 0xfc, !PT ;  /* 0x000000b40d087812 */ /* 0x040fe200078efcff */
[----:B0-----:R-:W-:Y:S01]  /*acb0*/  IMAD.MOV.U32 R2, RZ, RZ, R0 ;  /* 0x000000ffff027224 */ /* 0x001fe200078e0000 */
[----:B------:R-:W-:-:S03]  /*acc0*/  LOP3.LUT R0, R13, 0xb6, RZ, 0xfc, !PT ;  /* 0x000000b60d007812 */ /* 0x000fc600078efcff */
[----:B------:R-:W-:Y:S01]  /*acd0*/  @!P5 IMAD.MOV R2, RZ, RZ, -R2 ;  /* 0x000000ffff02d224 */ /* 0x000fe200078e0a02 */
[----:B------:R-:W-:-:S03]  /*ace0*/  ISETP.GE.AND P5, PT, R14, RZ, PT ;  /* 0x000000ff0e00720c */ /* 0x000fc60003fa6270 */
[--C-:B------:R-:W-:Y:S01]  /*acf0*/  @!P1 IMAD.IADD R4, R4, 0x1, -R10.reuse ;  /* 0x0000000104049824 */ /* 0x100fe200078e0a0a */
[----:B------:R-:W-:Y:S01]  /*ad00*/  IABS R14, R14 ;  /* 0x0000000e000e7213 */ /* 0x000fe20000000000 */
[----:B------:R-:W-:Y:S01]  /*ad10*/  @!P2 IMAD.IADD R3, R3, 0x1, -R10 ;  /* 0x000000010303a824 */ /* 0x000fe200078e0a0a */
[----:B------:R0:W-:Y:S01]  /*ad20*/  STL [R1+0x154], R2 ;  /* 0x0001540201007387 */ /* 0x0001e20000100800 */
[----:B------:R-:W-:Y:S02]  /*ad30*/  ISETP.GE.AND P2, PT, R8, RZ, PT ;  /* 0x000000ff0800720c */ /* 0x000fe40003f46270 */
[----:B------:R-:W-:Y:S01]  /*ad40*/  ISETP.GT.U32.AND P1, PT, R10, R4, PT ;  /* 0x000000040a00720c */ /* 0x000fe20003f24070 */
[----:B------:R-:W-:Y:S01]  /*ad50*/  IMAD.HI.U32 R7, R15, R14, RZ ;  /* 0x0000000e0f077227 */ /* 0x000fe200078e00ff */
[----:B------:R1:W-:Y:S01]  /*ad60*/  STL [R1+0x164], R6 ;  /* 0x0001640601007387 */ /* 0x0003e20000100800 */
[----:B------:R-:W-:Y:S02]  /*ad70*/  IABS R8, R8 ;  /* 0x0000000800087213 */ /* 0x000fe40000000000 */
[----:B------:R-:W-:-:S02]  /*ad80*/  IMAD.MOV R7, RZ, RZ, -R7 ;  /* 0x000000ffff077224 */ /* 0x000fc400078e0a07 */
[----:B0-----:R-:W-:Y:S02]  /*ad90*/  IMAD.MOV.U32 R2, RZ, RZ, R5 ;  /* 0x000000ffff027224 */ /* 0x001fe400078e0005 */
[----:B------:R-:W-:Y:S01]  /*ada0*/  IMAD R14, R10, R7, R14 ;  /* 0x000000070a0e7224 */ /* 0x000fe200078e020e */
[----:B------:R-:W-:Y:S01]  /*adb0*/  LOP3.LUT R7, R13, 0xae, RZ, 0xfc, !PT ;  /* 0x000000ae0d077812 */ /* 0x000fe200078efcff */
[----:B------:R-:W-:Y:S01]  /*adc0*/  @!P0 IMAD.MOV R2, RZ, RZ, -R2 ;  /* 0x000000ffff028224 */ /* 0x000fe200078e0a02 */
[----:B------:R-:W-:Y:S01]  /*add0*/  ISETP.GE.AND P0, PT, R0, RZ, PT ;  /* 0x000000ff0000720c */ /* 0x000fe20003f06270 */
[----:B------:R-:W-:Y:S01]  /*ade0*/  @!P1 IMAD.IADD R4, R4, 0x1, -R10 ;  /* 0x0000000104049824 */ /* 0x000fe200078e0a0a */
[----:B------:R-:W-:Y:S01]  /*adf0*/  IABS R0, R0 ;  /* 0x0000000000007213 */ /* 0x000fe20000000000 */
[C---:B-1----:R-:W-:Y:S01]  /*ae00*/  IMAD.HI.U32 R6, R15.reuse, R9, RZ ;  /* 0x000000090f067227 */ /* 0x042fe200078e00ff */
[----:B------:R0:W-:Y:S03]  /*ae10*/  STL [R1+0x40c], R2 ;  /* 0x00040c0201007387 */ /* 0x0001e60000100800 */
[----:B------:R-:W-:-:S04]  /*ae20*/  IMAD.HI.U32 R5, R15, R0, RZ ;  /* 0x000000000f057227 */ /* 0x000fc800078e00ff */
[----:B------:R-:W-:Y:S02]  /*ae30*/  IMAD.MOV R5, RZ, RZ, -R5 ;  /* 0x000000ffff057224 */ /* 0x000fe400078e0a05 */
[----:B------:R-:W-:Y:S02]  /*ae40*/  IMAD.MOV R6, RZ, RZ, -R6 ;  /* 0x000000ffff067224 */ /* 0x000fe400078e0a06 */
[----:B0-----:R-:W-:Y:S02]  /*ae50*/  IMAD.MOV.U32 R2, RZ, RZ, R3 ;  /* 0x000000ffff027224 */ /* 0x001fe400078e0003 */
[C---:B------:R-:W-:Y:S01]  /*ae60*/  IMAD R0, R10.reuse, R5, R0 ;  /* 0x000000050a007224 */ /* 0x040fe200078e0200 */
[----:B------:R-:W-:Y:S01]  /*ae70*/  IABS R5, R7 ;  /* 0x0000000700057213 */ /* 0x000fe20000000000 */
[----:B------:R-:W-:Y:S01]  /*ae80*/  @!P6 IMAD.MOV R2, RZ, RZ, -R2 ;  /* 0x000000ffff02e224 */ /* 0x000fe200078e0a02 */
[C---:B------:R-:W-:Y:S01]  /*ae90*/  ISETP.GT.U32.AND P6, PT, R10.reuse, R14, PT ;  /* 0x0000000e0a00720c */ /* 0x040fe20003fc4070 */
[----:B------:R-:W-:-:S02]  /*aea0*/  IMAD R9, R10, R6, R9 ;  /* 0x000000060a097224 */ /* 0x000fc400078e0209 */
[C---:B------:R-:W-:Y:S01]  /*aeb0*/  IMAD.HI.U32 R3, R15.reuse, R8, RZ ;  /* 0x000000080f037227 */ /* 0x040fe200078e00ff */
[----:B------:R0:W-:Y:S02]  /*aec0*/  STL [R1+0x15c], R2 ;  /* 0x00015c0201007387 */ /* 0x0001e40000100800 */
[----:B------:R-:W-:Y:S01]  /*aed0*/  ISETP.GT.U32.AND P1, PT, R10, R9, PT ;  /* 0x000000090a00720c */ /* 0x000fe20003f24070 */
[----:B------:R-:W-:Y:S02]  /*aee0*/  IMAD.MOV R3, RZ, RZ, -R3 ;  /* 0x000000ffff037224 */ /* 0x000fe400078e0a03 */
[----:B------:R-:W-:-:S04]  /*aef0*/  IMAD.HI.U32 R6, R15, R17, RZ ;  /* 0x000000110f067227 */ /* 0x000fc800078e00ff */
[----:B------:R-:W-:Y:S02]  /*af00*/  @!P6 IMAD.IADD R14, R14, 0x1, -R10 ;  /* 0x000000010e0ee824 */ /* 0x000fe400078e0a0a */
[----:B0-----:R-:W-:Y:S01]  /*af10*/  IMAD.MOV.U32 R2, RZ, RZ, R4 ;  /* 0x000000ffff027224 */ /* 0x001fe200078e0004 */
[----:B------:R-:W-:Y:S01]  /*af20*/  LOP3.LUT R4, R13, 0xac, RZ, 0xfc, !PT ;  /* 0x000000ac0d047812 */ /* 0x000fe200078efcff */
[C---:B------:R-:W-:Y:S01]  /*af30*/  IMAD R8, R10.reuse, R3, R8 ;  /* 0x000000030a087224 */ /* 0x040fe200078e0208 */
[C---:B------:R-:W-:Y:S01]  /*af40*/  ISETP.GT.U32.AND P6, PT, R10.reuse, R14, PT ;  /* 0x0000000e0a00720c */ /* 0x040fe20003fc4070 */
[----:B------:R-:W-:Y:S01]  /*af50*/  @!P3 IMAD.MOV R2, RZ, RZ, -R2 ;  /* 0x000000ffff02b224 */ /* 0x000fe200078e0a02 */
[C---:B------:R-:W-:Y:S01]  /*af60*/  ISETP.GT.U32.AND P3, PT, R10.reuse, R0, PT ;  /* 0x000000000a00720c */ /* 0x040fe20003f64070 */
[----:B------:R-:W-:Y:S01]  /*af70*/  @!P1 IMAD.IADD R9, R9, 0x1, -R10 ;  /* 0x0000000109099824 */ /* 0x000fe200078e0a0a */
[----:B------:R-:W-:Y:S01]  /*af80*/  IABS R3, R19 ;  /* 0x0000001300037213 */ /* 0x000fe20000000000 */
[----:B------:R-:W-:Y:S01]  /*af90*/  IMAD.MOV R6, RZ, RZ, -R6 ;  /* 0x000000ffff067224 */ /* 0x000fe200078e0a06 */
[----:B------:R0:W-:Y:S01]  /*afa0*/  STL [R1+0x408], R2 ;  /* 0x0004080201007387 */ /* 0x0001e20000100800 */
[----:B------:R-:W-:Y:S01]  /*afb0*/  IABS R16, R4 ;  /* 0x0000000400107213 */ /* 0x000fe20000000000 */
[----:B------:R-:W-:Y:S01]  /*afc0*/  IMAD.HI.U32 R18, R15, R5, RZ ;  /* 0x000000050f127227 */ /* 0x000fe200078e00ff */
[----:B------:R-:W-:-:S03]  /*afd0*/  ISETP.GT.U32.AND P1, PT, R10, R9, PT ;  /* 0x000000090a00720c */ /* 0x000fc60003f24070 */
[----:B------:R-:W-:-:S04]  /*afe0*/  IMAD.HI.U32 R11, R15, R3, RZ ;  /* 0x000000030f0b7227 */ /* 0x000fc800078e00ff */
[--C-:B------:R-:W-:Y:S02]  /*aff0*/  @!P3 IMAD.IADD R0, R0, 0x1, -R10.reuse ;  /* 0x000000010000b824 */ /* 0x100fe400078e0a0a */
[----:B------:R-:W-:Y:S01]  /*b000*/  @!P6 IMAD.IADD R14, R14, 0x1, -R10 ;  /* 0x000000010e0ee824 */ /* 0x000fe200078e0a0a */
[C---:B------:R-:W-:Y:S01]  /*b010*/  ISETP.GT.U32.AND P6, PT, R10.reuse, R8, PT ;  /* 0x000000080a00720c */ /* 0x040fe20003fc4070 */
[C---:B------:R-:W-:Y:S01]  /*b020*/  IMAD R17, R10.reuse, R6, R17 ;  /* 0x000000060a117224 */ /* 0x040fe200078e0211 */
[C---:B------:R-:W-:Y:S01]  /*b030*/  ISETP.GT.U32.AND P3, PT, R10.reuse, R0, PT ;  /* 0x000000000a00720c */ /* 0x040fe20003f64070 */
[----:B------:R-:W-:Y:S01]  /*b040*/  IMAD.MOV R11, RZ, RZ, -R11 ;  /* 0x000000ffff0b7224 */ /* 0x000fe200078e0a0b */
[----:B------:R-:W-:Y:S01]  /*b050*/  LOP3.LUT R6, R13, 0xaa, RZ, 0xfc, !PT ;  /* 0x000000aa0d067812 */ /* 0x000fe200078efcff */
[----:B0-----:R-:W-:Y:S02]  /*b060*/  IMAD.MOV.U32 R2, RZ, RZ, R14 ;  /* 0x000000ffff027224 */ /* 0x001fe400078e000e */
[----:B------:R-:W-:Y:S01]  /*b070*/  IMAD R3, R10, R11, R3 ;  /* 0x0000000b0a037224 */ /* 0x000fe200078e0203 */
[----:B------:R-:W-:Y:S01]  /*b080*/  IABS R14, R6 ;  /* 0x00000006000e7213 */ /* 0x000fe20000000000 */
[----:B------:R-:W-:-:S02]  /*b090*/  @!P1 IMAD.IADD R9, R9, 0x1, -R10 ;  /* 0x0000000109099824 */ /* 0x000fc400078e0a0a */
[----:B------:R-:W-:Y:S01]  /*b0a0*/  @!P5 IMAD.MOV R2, RZ, RZ, -R2 ;  /* 0x000000ffff02d224 */ /* 0x000fe200078e0a02 */
[----:B------:R-:W-:Y:S01]  /*b0b0*/  ISETP.GT.U32.AND P1, PT, R10, R3, PT ;  /* 0x000000030a00720c */ /* 0x000fe20003f24070 */
[--C-:B------:R-:W-:Y:S01]  /*b0c0*/  @!P6 IMAD.IADD R8, R8, 0x1, -R10.reuse ;  /* 0x000000010808e824 */ /* 0x100fe200078e0a0a */
[----:B------:R-:W-:Y:S01]  /*b0d0*/  ISETP.GE.AND P5, PT, R19, RZ, PT ;  /* 0x000000ff1300720c */ /* 0x000fe20003fa6270 */
[----:B------:R-:W-:Y:S01]  /*b0e0*/  @!P3 IMAD.IADD R0, R0, 0x1, -R10 ;  /* 0x000000010000b824 */ /* 0x000fe200078e0a0a */
[C---:B------:R-:W-:Y:S01]  /*b0f0*/  ISETP.GT.U32.AND P3, PT, R10.reuse, R17, PT ;  /* 0x000000110a00720c */ /* 0x040fe20003f64070 */
[----:B------:R0:W-:Y:S01]  /*b100*/  STL [R1+0x144], R2 ;  /* 0x0001440201007387 */ /* 0x0001e20000100800 */
[----:B------:R-:W-:Y:S01]  /*b110*/  ISETP.GT.U32.AND P6, PT, R10, R8, PT ;  /* 0x000000080a00720c */ /* 0x000fe20003fc4070 */
[----:B------:R-:W-:Y:S02]  /*b120*/  IMAD.MOV R18, RZ, RZ, -R18 ;  /* 0x000000ffff127224 */ /* 0x000fe400078e0a12 */
[----:B------:R-:W-:-:S04]  /*b130*/  IMAD.HI.U32 R11, R15, R16, RZ ;  /* 0x000000100f0b7227 */ /* 0x000fc800078e00ff */
[--C-:B------:R-:W-:Y:S01]  /*b140*/  @!P1 IMAD.IADD R3, R3, 0x1, -R10.reuse ;  /* 0x0000000103039824 */ /* 0x100fe200078e0a0a */
[----:B------:R-:W-:Y:S01]  /*b150*/  ISETP.GE.AND P1, PT, R12, RZ, PT ;  /* 0x000000ff0c00720c */ /* 0x000fe20003f26270 */
[----:B0-----:R-:W-:Y:S01]  /*b160*/  IMAD.MOV.U32 R2, RZ, RZ, R9 ;  /* 0x000000ffff027224 */ /* 0x001fe200078e0009 */
[----:B------:R-:W-:Y:S01]  /*b170*/  LOP3.LUT R12, R13, 0xa4, RZ, 0xfc, !PT ;  /* 0x000000a40d0c7812 */ /* 0x000fe200078efcff */
[----:B------:R-:W-:Y:S01]  /*b180*/  @!P3 IMAD.IADD R17, R17, 0x1, -R10 ;  /* 0x000000011111b824 */ /* 0x000fe200078e0a0a */
[C---:B------:R-:W-:Y:S01]  /*b190*/  ISETP.GT.U32.AND P3, PT, R10.reuse, R3, PT ;  /* 0x000000030a00720c */ /* 0x040fe20003f64070 */
[----:B------:R-:W-:Y:S02]  /*b1a0*/  @!P4 IMAD.MOV R2, RZ, RZ, -R2 ;  /* 0x000000ffff02c224 */ /* 0x000fe400078e0a02 */
[----:B------:R-:W-:Y:S01]  /*b1b0*/  IMAD.HI.U32 R9, R15, R14, RZ ;  /* 0x0000000e0f097227 */ /* 0x000fe200078e00ff */
[C---:B------:R-:W-:Y:S02]  /*b1c0*/  ISETP.GT.U32.AND P4, PT, R10.reuse, R17, PT ;  /* 0x000000110a00720c */ /* 0x040fe40003f84070 */
[----:B------:R0:W-:Y:S01]  /*b1d0*/  STL [R1+0x13c], R2 ;  /* 0x00013c0201007387 */ /* 0x0001e20000100800 */
[----:B------:R-:W-:-:S02]  /*b1e0*/  IMAD R5, R10, R18, R5 ;  /* 0x000000120a057224 */ /* 0x000fc400078e0205 */
[----:B------:R-:W-:Y:S02]  /*b1f0*/  IMAD.MOV R11, RZ, RZ, -R11 ;  /* 0x000000ffff0b7224 */ /* 0x000fe400078e0a0b */
[----:B------:R-:W-:Y:S01]  /*b200*/  @!P6 IMAD.IADD R8, R8, 0x1, -R10 ;  /* 0x000000010808e824 */ /* 0x000fe200078e0a0a */
[C---:B------:R-:W-:Y:S01]  /*b210*/  ISETP.GT.U32.AND P6, PT, R10.reuse, R5, PT ;  /* 0x000000050a00720c */ /* 0x040fe20003fc4070 */
[----:B------:R-:W-:Y:S02]  /*b220*/  IMAD.MOV R9, RZ, RZ, -R9 ;  /* 0x000000ffff097224 */ /* 0x000fe400078e0a09 */
[C---:B------:R-:W-:Y:S01]  /*b230*/  IMAD R16, R10.reuse, R11, R16 ;  /* 0x0000000b0a107224 */ /* 0x040fe200078e0210 */
[----:B------:R-:W-:Y:S01]  /*b240*/  IABS R11, R12 ;  /* 0x0000000c000b7213 */ /* 0x000fe20000000000 */
[----:B0-----:R-:W-:Y:S02]  /*b250*/  IMAD.MOV.U32 R2, RZ, RZ, R8 ;  /* 0x000000ffff027224 */ /* 0x001fe400078e0008 */
[C---:B------:R-:W-:Y:S01]  /*b260*/  IMAD R14, R10.reuse, R9, R14 ;  /* 0x000000090a0e7224 */ /* 0x040fe200078e020e */
[----:B------:R-:W-:Y:S01]  /*b270*/  LOP3.LUT R9, R13, 0xa2, RZ, 0xfc, !PT ;  /* 0x000000a20d097812 */ /* 0x000fe200078efcff */
[----:B------:R-:W-:Y:S01]  /*b280*/  @!P2 IMAD.MOV R2, RZ, RZ, -R2 ;  /* 0x000000ffff02a224 */ /* 0x000fe200078e0a02 */
[C---:B------:R-:W-:Y:S01]  /*b290*/  ISETP.GT.U32.AND P2, PT, R10.reuse, R16, PT ;  /* 0x000000100a00720c */ /* 0x040fe20003f44070 */
[----:B------:R-:W-:Y:S01]  /*b2a0*/  @!P4 IMAD.IADD R17, R17, 0x1, -R10 ;  /* 0x000000011111c824 */ /* 0x000fe200078e0a0a */
[----:B------:R-:W-:Y:S01]  /*b2b0*/  ISETP.GT.U32.AND P4, PT, R10, R14, PT ;  /* 0x0000000e0a00720c */ /* 0x000fe20003f84070 */
[----:B------:R-:W-:Y:S01]  /*b2c0*/  @!P0 IMAD.MOV R0, RZ, RZ, -R0 ;  /* 0x000000ffff008224 */ /* 0x000fe200078e0a00 */
[----:B------:R-:W-:Y:S01]  /*b2d0*/  ISETP.GE.AND P0, PT, R7, RZ, PT ;  /* 0x000000ff0700720c */ /* 0x000fe20003f06270 */
[--C-:B------:R-:W-:Y:S01]  /*b2e0*/  @!P3 IMAD.IADD R3, R3, 0x1, -R10.reuse ;  /* 0x000000010303b824 */ /* 0x100fe200078e0a0a */
[----:B------:R-:W-:Y:S01]  /*b2f0*/  ISETP.GE.AND P3, PT, R4, RZ, PT ;  /* 0x000000ff0400720c */ /* 0x000fe20003f66270 */
[--C-:B------:R-:W-:Y:S01]  /*b300*/  @!P6 IMAD.IADD R5, R5, 0x1, -R10.reuse ;  /* 0x000000010505e824 */ /* 0x100fe200078e0a0a */
[----:B------:R0:W-:Y:S01]  /*b310*/  STL [R1+0x138], R0 ;  /* 0x0001380001007387 */ /* 0x0001e20000100800 */
[----:B------:R-:W-:Y:S01]  /*b320*/  LOP3.LUT R4, R13, 0xa6, RZ, 0xfc, !PT ;  /* 0x000000a60d047812 */ /* 0x000fe200078efcff */
[----:B------:R-:W-:Y:S01]  /*b330*/  @!P1 IMAD.MOV R17, RZ, RZ, -R17 ;  /* 0x000000ffff119224 */ /* 0x000fe200078e0a11 */
[----:B------:R-:W-:Y:S01]  /*b340*/  ISETP.GE.AND P6, PT, R6, RZ, PT ;  /* 0x000000ff0600720c */ /* 0x000fe20003fc6270 */
[----:B------:R1:W-:Y:S01]  /*b350*/  STL [R1+0x134], R2 ;  /* 0x0001340201007387 */ /* 0x0003e20000100800 */
[----:B------:R-:W-:Y:S01]  /*b360*/  IABS R6, R4 ;  /* 0x0000000400067213 */ /* 0x000fe20000000000 */
[--C-:B------:R-:W-:Y:S01]  /*b370*/  @!P2 IMAD.IADD R16, R16, 0x1, -R10.reuse ;  /* 0x000000011010a824 */ /* 0x100fe200078e0a0a */
[----:B------:R-:W-:Y:S01]  /*b380*/  ISETP.GT.U32.AND P2, PT, R10, R5, PT ;  /* 0x000000050a00720c */ /* 0x000fe20003f44070 */
[----:B------:R-:W-:Y:S01]  /*b390*/  @!P4 IMAD.IADD R14, R14, 0x1, -R10 ;  /* 0x000000010e0ec824 */ /* 0x000fe200078e0a0a */
[----:B------:R-:W-:-:S02]  /*b3a0*/  IABS R19, R9 ;  /* 0x0000000900137213 */ /* 0x000fc40000000000 */
[----:B0-----:R-:W-:Y:S02]  /*b3b0*/  LOP3.LUT R0, R13, 0xa8, RZ, 0xfc, !PT ;  /* 0x000000a80d007812 */ /* 0x001fe400078efcff */
[C---:B------:R-:W-:Y:S01]  /*b3c0*/  ISETP.GT.U32.AND P4, PT, R10.reuse, R14, PT ;  /* 0x0000000e0a00720c */ /* 0x040fe20003f84070 */
[----:B-1----:R-:W-:Y:S01]  /*b3d0*/  IMAD.MOV.U32 R2, RZ, RZ, R3 ;  /* 0x000000ffff027224 */ /* 0x002fe200078e0003 */
[----:B------:R-:W-:Y:S01]  /*b3e0*/  IABS R8, R0 ;  /* 0x0000000000087213 */ /* 0x000fe20000000000 */
[----:B------:R-:W-:Y:S02]  /*b3f0*/  IMAD.MOV.U32 R3, RZ, RZ, R6 ;  /* 0x000000ffff037224 */ /* 0x000fe400078e0006 */
[----:B------:R-:W-:Y:S01]  /*b400*/  @!P5 IMAD.MOV R2, RZ, RZ, -R2 ;  /* 0x000000ffff02d224 */ /* 0x000fe200078e0a02 */
[----:B------:R-:W-:Y:S01]  /*b410*/  ISETP.GT.U32.AND P5, PT, R10, R16, PT ;  /* 0x000000100a00720c */ /* 0x000fe20003fa4070 */
[----:B------:R-:W-:-:S03]  /*b420*/  IMAD.HI.U32 R7, R15, R8, RZ ;  /* 0x000000080f077227 */ /* 0x000fc600078e00ff */
[----:B------:R0:W-:Y:S01]  /*b430*/  STL [R1+0x100], R2 ;  /* 0x0001000201007387 */ /* 0x0001e20000100800 */
[----:B------:R-:W-:Y:S02]  /*b440*/  IMAD.MOV R7, RZ, RZ, -R7 ;  /* 0x000000ffff077224 */ /* 0x000fe400078e0a07 */
[----:B------:R-:W-:Y:S01]  /*b450*/  IMAD.HI.U32 R6, R15, R3, RZ ;  /* 0x000000030f067227 */ /* 0x000fe200078e00ff */
[----:B------:R-:W-:Y:S03]  /*b460*/  STL [R1+0x104], R17 ;  /* 0x0001041101007387 */ /* 0x000fe60000100800 */
[C---:B------:R-:W-:Y:S02]  /*b470*/  IMAD R8, R10.reuse, R7, R8 ;  /* 0x000000070a087224 */ /* 0x040fe400078e0208 */
[----:B------:R-:W-:Y:S02]  /*b480*/  IMAD.MOV R6, RZ, RZ, -R6 ;  /* 0x000000ffff067224 */ /* 0x000fe400078e0a06 */
[----:B------:R-:W-:Y:S01]  /*b490*/  @!P2 IMAD.IADD R5, R5, 0x1, -R10 ;  /* 0x000000010505a824 */ /* 0x000fe200078e0a0a */
[C---:B------:R-:W-:Y:S01]  /*b4a0*/  ISETP.GT.U32.AND P2, PT, R10.reuse, R8, PT ;  /* 0x000000080a00720c */ /* 0x040fe20003f44070 */
[----:B------:R-:W-:-:S02]  /*b4b0*/  IMAD R3, R10, R6, R3 ;  /* 0x000000060a037224 */ /* 0x000fc400078e0203 */
[----:B------:R-:W-:Y:S02]  /*b4c0*/  @!P4 IMAD.IADD R14, R14, 0x1, -R10 ;  /* 0x000000010e0ec824 */ /* 0x000fe400078e0a0a */
[----:B------:R-:W-:Y:S01]  /*b4d0*/  IMAD.HI.U32 R6, R15, R11, RZ ;  /* 0x0000000b0f067227 */ /* 0x000fe200078e00ff */
[----:B------:R-:W-:-:S03]  /*b4e0*/  ISETP.GT.U32.AND P4, PT, R10, R3, PT ;  /* 0x000000030a00720c */ /* 0x000fc60003f84070 */
[----:B------:R-:W-:Y:S02]  /*b4f0*/  IMAD.MOV R6, RZ, RZ, -R6 ;  /* 0x000000ffff067224 */ /* 0x000fe400078e0a06 */
[--C-:B------:R-:W-:Y:S01]  /*b500*/  @!P5 IMAD.IADD R16, R16, 0x1, -R10.reuse ;  /* 0x000000011010d824 */ /* 0x100fe200078e0a0a */
[----:B------:R-:W-:Y:S01]  /*b510*/  ISETP.GE.AND P5, PT, R0, RZ, PT ;  /* 0x000000ff0000720c */ /* 0x000fe20003fa6270 */
[--C-:B------:R-:W-:Y:S01]  /*b520*/  @!P2 IMAD.IADD R8, R8, 0x1, -R10.reuse ;  /* 0x000000010808a824 */ /* 0x100fe200078e0a0a */
[----:B------:R-:W-:Y:S01]  /*b530*/  LOP3.LUT R0, R13, 0xa0, RZ, 0xfc, !PT ;  /* 0x000000a00d007812 */ /* 0x000fe200078efcff */
[----:B------:R-:W-:Y:S01]  /*b540*/  IMAD.HI.U32 R7, R15, R19, RZ ;  /* 0x000000130f077227 */ /* 0x000fe200078e00ff */
[----:B------:R-:W-:Y:S02]  /*b550*/  ISETP.GE.AND P2, PT, R4, RZ, PT ;  /* 0x000000ff0400720c */ /* 0x000fe40003f46270 */
[C---:B------:R-:W-:Y:S01]  /*b560*/  ISETP.GT.U32.AND P1, PT, R10.reuse, R8, PT ;  /* 0x000000080a00720c */ /* 0x040fe20003f24070 */
[----:B------:R-:W-:Y:S01]  /*b570*/  IMAD R11, R10, R6, R11 ;  /* 0x000000060a0b7224 */ /* 0x000fe200078e020b */
[----:B------:R-:W-:Y:S01]  /*b580*/  LOP3.LUT R4, R13, 0x9e, RZ, 0xfc, !PT ;  /* 0x0000009e0d047812 */ /* 0x000fe200078efcff */
[----:B------:R-:W-:Y:S01]  /*b590*/  @!P4 IMAD.IADD R3, R3, 0x1, -R10 ;  /* 0x000000010303c824 */ /* 0x000fe200078e0a0a */
[----:B------:R-:W-:Y:S01]  /*b5a0*/  IABS R6, R0 ;  /* 0x0000000000067213 */ /* 0x000fe20000000000 */
[----:B0-----:R-:W-:-:S02]  /*b5b0*/  IMAD.MOV.U32 R2, RZ, RZ, R5 ;  /* 0x000000ffff027224 */ /* 0x001fc400078e0005 */
[----:B------:R-:W-:Y:S01]  /*b5c0*/  IMAD.MOV R7, RZ, RZ, -R7 ;  /* 0x000000ffff077224 */ /* 0x000fe200078e0a07 */
[C---:B------:R-:W-:Y:S01]  /*b5d0*/  ISETP.GT.U32.AND P4, PT, R10.reuse, R3, PT ;  /* 0x000000030a00720c */ /* 0x040fe20003f84070 */
[----:B------:R-:W-:Y:S01]  /*b5e0*/  @!P0 IMAD.MOV R2, RZ, RZ, -R2 ;  /* 0x000000ffff028224 */ /* 0x000fe200078e0a02 */
[C---:B------:R-:W-:Y:S01]  /*b5f0*/  ISETP.GT.U32.AND P0, PT, R10.reuse, R11, PT ;  /* 0x0000000b0a00720c */ /* 0x040fe20003f04070 */
[C---:B------:R-:W-:Y:S01]  /*b600*/  IMAD R19, R10.reuse, R7, R19 ;  /* 0x000000070a137224 */ /* 0x040fe200078e0213 */
[----:B------:R-:W-:Y:S01]  /*b610*/  IABS R7, R4 ;  /* 0x0000000400077213 */ /* 0x000fe20000000000 */
[----:B------:R-:W-:Y:S01]  /*b620*/  IMAD.HI.U32 R5, R15, R6, RZ ;  /* 0x000000060f057227 */ /* 0x000fe200078e00ff */
[----:B------:R0:W-:Y:S03]  /*b630*/  STL [R1+0x12c], R2 ;  /* 0x00012c0201007387 */ /* 0x0001e60000100800 */
        /* <DEDUP_REMOVED lines=19> */
[----:B------:R-:W-:Y:S01]  /*b770*/  LOP3.LUT R5, R13, 0x9a, RZ, 0xfc, !PT ;  /* 0x0000009a0d057812 */ /* 0x000fe200078efcff */
[----:B-1----:R-:W-:Y:S01]  /*b780*/  IMAD.MOV.U32 R16, RZ, RZ, R8 ;  /* 0x000000ffff107224 */ /* 0x002fe200078e0008 */
[C---:B------:R-:W-:Y:S01]  /*b790*/  ISETP.GT.U32.AND P0, PT, R10.reuse, R11, PT ;  /* 0x0000000b0a00720c */ /* 0x040fe20003f04070 */
[----:B------:R-:W-:-:S02]  /*b7a0*/  IMAD R7, R10, R14, R7 ;  /* 0x0000000e0a077224 */ /* 0x000fc400078e0207 */
[----:B------:R-:W-:Y:S01]  /*b7b0*/  @!P5 IMAD.MOV R16, RZ, RZ, -R16 ;  /* 0x000000ffff10d224 */ /* 0x000fe200078e0a10 */
[C---:B------:R-:W-:Y:S01]  /*b7c0*/  ISETP.GT.U32.AND P5, PT, R10.reuse, R6, PT ;  /* 0x000000060a00720c */ /* 0x040fe20003fa4070 */
[----:B------:R-:W-:Y:S02]  /*b7d0*/  @!P3 IMAD.IADD R19, R19, 0x1, -R10 ;  /* 0x000000011313b824 */ /* 0x000fe400078e0a0a */
[----:B0-----:R-:W-:Y:S01]  /*b7e0*/  IMAD.MOV.U32 R2, RZ, RZ, R3 ;  /* 0x000000ffff027224 */ /* 0x001fe200078e0003 */
[----:B------:R0:W-:Y:S01]  /*b7f0*/  STL [R1+0x11c], R16 ;  /* 0x00011c1001007387 */ /* 0x0001e20000100800 */
[----:B------:R-:W-:Y:S01]  /*b800*/  IABS R3, R5 ;  /* 0x0000000500037213 */ /* 0x000fe20000000000 */
[----:B------:R-:W-:Y:S01]  /*b810*/  IMAD.HI.U32 R8, R15, R9, RZ ;  /* 0x000000090f087227 */ /* 0x000fe200078e00ff */
[----:B------:R-:W-:-:S03]  /*b820*/  ISETP.GT.U32.AND P3, PT, R10, R19, PT ;  /* 0x000000130a00720c */ /* 0x000fc60003f64070 */
[----:B------:R-:W-:Y:S01]  /*b830*/  @!P2 IMAD.MOV R2, RZ, RZ, -R2 ;  /* 0x000000ffff02a224 */ /* 0x000fe200078e0a02 */
[----:B------:R-:W-:Y:S01]  /*b840*/  ISETP.GT.U32.AND P2, PT, R10, R7, PT ;  /* 0x000000070a00720c */ /* 0x000fe20003f44070 */
[--C-:B------:R-:W-:Y:S01]  /*b850*/  @!P0 IMAD.IADD R11, R11, 0x1, -R10.reuse ;  /* 0x000000010b0b8824 */ /* 0x100fe200078e0a0a */
[----:B------:R-:W-:Y:S01]  /*b860*/  ISETP.GE.AND P0, PT, R4, RZ, PT ;  /* 0x000000ff0400720c */ /* 0x000fe20003f06270 */
[----:B------:R-:W-:Y:S01]  /*b870*/  @!P5 IMAD.IADD R6, R6, 0x1, -R10 ;  /* 0x000000010606d824 */ /* 0x000fe200078e0a0a */
[----:B------:R1:W-:Y:S01]  /*b880*/  STL [R1+0x124], R2 ;  /* 0x0001240201007387 */ /* 0x0003e20000100800 */
[----:B------:R-:W-:Y:S01]  /*b890*/  IMAD.MOV R8, RZ, RZ, -R8 ;  /* 0x000000ffff087224 */ /* 0x000fe200078e0a08 */
[----:B------:R-:W-:Y:S02]  /*b8a0*/  LOP3.LUT R4, R13, 0x98, RZ, 0xfc, !PT ;  /* 0x000000980d047812 */ /* 0x000fe400078efcff */
[----:B------:R-:W-:Y:S01]  /*b8b0*/  ISETP.GT.U32.AND P5, PT, R10, R6, PT ;  /* 0x000000060a00720c */ /* 0x000fe20003fa4070 */
[----:B------:R-:W-:Y:S01]  /*b8c0*/  @!P3 IMAD.IADD R19, R19, 0x1, -R10 ;  /* 0x000000011313b824 */ /* 0x000fe200078e0a0a */
[----:B------:R-:W-:Y:S01]  /*b8d0*/  ISETP.GE.AND P3, PT, R0, RZ, PT ;  /* 0x000000ff0000720c */ /* 0x000fe20003f66270 */
[----:B------:R-:W-:Y:S01]  /*b8e0*/  IMAD.HI.U32 R0, R15, R3, RZ ;  /* 0x000000030f007227 */ /* 0x000fe200078e00ff */
[----:B------:R-:W-:-:S02]  /*b8f0*/  IABS R14, R4 ;  /* 0x00000004000e7213 */ /* 0x000fc40000000000 */
[----:B0-----:R-:W-:Y:S01]  /*b900*/  IABS R16, R12 ;  /* 0x0000000c00107213 */ /* 0x001fe20000000000 */
[----:B-1----:R-:W-:Y:S01]  /*b910*/  IMAD.MOV.U32 R2, RZ, RZ, R11 ;  /* 0x000000ffff027224 */ /* 0x002fe200078e000b */
[----:B------:R-:W-:Y:S01]  /*b920*/  LOP3.LUT R11, R13, 0x96, RZ, 0xfc, !PT ;  /* 0x000000960d0b7812 */ /* 0x000fe200078efcff */
[----:B------:R-:W-:Y:S01]  /*b930*/  @!P2 IMAD.IADD R7, R7, 0x1, -R10 ;  /* 0x000000010707a824 */ /* 0x000fe200078e0a0a */
[----:B------:R-:W-:Y:S01]  /*b940*/  ISETP.GE.AND P2, PT, R5, RZ, PT ;  /* 0x000000ff0500720c */ /* 0x000fe20003f46270 */
[----:B------:R-:W-:Y:S01]  /*b950*/  @!P6 IMAD.MOV R2, RZ, RZ, -R2 ;  /* 0x000000ffff02e224 */ /* 0x000fe200078e0a02 */
[----:B------:R-:W-:Y:S01]  /*b960*/  IABS R17, R11 ;  /* 0x0000000b00117213 */ /* 0x000fe20000000000 */
[----:B------:R-:W-:Y:S01]  /*b970*/  IMAD.MOV R0, RZ, RZ, -R0 ;  /* 0x000000ffff007224 */ /* 0x000fe200078e0a00 */
[C---:B------:R-:W-:Y:S01]  /*b980*/  ISETP.GT.U32.AND P6, PT, R10.reuse, R7, PT ;  /* 0x000000070a00720c */ /* 0x040fe20003fc4070 */
[C---:B------:R-:W-:Y:S01]  /*b990*/  IMAD R9, R10.reuse, R8, R9 ;  /* 0x000000080a097224 */ /* 0x040fe200078e0209 */
[----:B------:R0:W-:Y:S01]  /*b9a0*/  STL [R1+0x120], R2 ;  /* 0x0001200201007387 */ /* 0x0001e20000100800 */
[----:B------:R-:W-:Y:S01]  /*b9b0*/  IMAD R3, R10, R0, R3 ;  /* 0x000000000a037224 */ /* 0x000fe200078e0203 */
[----:B------:R-:W-:Y:S01]  /*b9c0*/  LOP3.LUT R0, R13, 0x92, RZ, 0xfc, !PT ;  /* 0x000000920d007812 */ /* 0x000fe200078efcff */
[----:B------:R-:W-:Y:S01]  /*b9d0*/  @!P5 IMAD.IADD R6, R6, 0x1, -R10 ;  /* 0x000000010606d824 */ /* 0x000fe200078e0a0a */
[----:B------:R-:W-:Y:S01]  /*b9e0*/  ISETP.GT.U32.AND P5, PT, R10, R9, PT ;  /* 0x000000090a00720c */ /* 0x000fe20003fa4070 */
[----:B------:R-:W-:Y:S01]  /*b9f0*/  IMAD.HI.U32 R5, R15, R14, RZ ;  /* 0x0000000e0f057227 */ /* 0x000fe200078e00ff */
[----:B------:R-:W-:-:S03]  /*ba00*/  LOP3.LUT R8, R13, 0x90, RZ, 0xfc, !PT ;  /* 0x000000900d087812 */ /* 0x000fc600078efcff */
[----:B------:R-:W-:Y:S02]  /*ba10*/  IMAD.MOV R5, RZ, RZ, -R5 ;  /* 0x000000ffff057224 */ /* 0x000fe400078e0a05 */
[----:B------:R-:W-:Y:S01]  /*ba20*/  @!P6 IMAD.IADD R7, R7, 0x1, -R10 ;  /* 0x000000010707e824 */ /* 0x000fe200078e0a0a */
[C---:B------:R-:W-:Y:S01]  /*ba30*/  ISETP.GT.U32.AND P6, PT, R10.reuse, R3, PT ;  /* 0x000000030a00720c */ /* 0x040fe20003fc4070 */
[----:B0-----:R-:W-:Y:S02]  /*ba40*/  IMAD.MOV.U32 R2, RZ, RZ, R19 ;  /* 0x000000ffff027224 */ /* 0x001fe400078e0013 */
[C---:B------:R-:W-:Y:S01]  /*ba50*/  IMAD R14, R10.reuse, R5, R14 ;  /* 0x000000050a0e7224 */ /* 0x040fe200078e020e */
[----:B------:R-:W-:Y:S01]  /*ba60*/  IABS R5, R0 ;  /* 0x0000000000057213 */ /* 0x000fe20000000000 */
[----:B------:R-:W-:Y:S02]  /*ba70*/  @!P5 IMAD.IADD R9, R9, 0x1, -R10 ;  /* 0x000000010909d824 */ /* 0x000fe400078e0a0a */
[----:B------:R-:W-:Y:S01]  /*ba80*/  @!P1 IMAD.MOV R2, RZ, RZ, -R2 ;  /* 0x000000ffff029224 */ /* 0x000fe200078e0a02 */
[----:B------:R-:W-:Y:S01]  /*ba90*/  ISETP.GT.U32.AND P5, PT, R10, R14, PT ;  /* 0x0000000e0a00720c */ /* 0x000fe20003fa4070 */
[----:B------:R-:W-:Y:S01]  /*baa0*/  IMAD.HI.U32 R20, R15, R17, RZ ;  /* 0x000000110f147227 */ /* 0x000fe200078e00ff */
[----:B------:R-:W-:-:S02]  /*bab0*/  ISETP.GE.AND P1, PT, R4, RZ, PT ;  /* 0x000000ff0400720c */ /* 0x000fc40003f26270 */
[----:B------:R0:W-:Y:S01]  /*bac0*/  STL [R1+0x10c], R2 ;  /* 0x00010c0201007387 */ /* 0x0001e20000100800 */
[----:B------:R-:W-:Y:S01]  /*bad0*/  @!P6 IMAD.IADD R3, R3, 0x1, -R10 ;  /* 0x000000010303e824 */ /* 0x000fe200078e0a0a */
[----:B------:R-:W-:Y:S01]  /*bae0*/  ISETP.GT.U32.AND P6, PT, R10, R9, PT ;  /* 0x000000090a00720c */ /* 0x000fe20003fc4070 */
[----:B------:R-:W-:-:S04]  /*baf0*/  IMAD.HI.U32 R18, R15, R16, RZ ;  /* 0x000000100f127227 */ /* 0x000fc800078e00ff */
[----:B------:R-:W-:Y:S02]  /*bb00*/  IMAD.MOV R20, RZ, RZ, -R20 ;  /* 0x000000ffff147224 */ /* 0x000fe400078e0a14 */
[----:B------:R-:W-:Y:S02]  /*bb10*/  IMAD.MOV R18, RZ, RZ, -R18 ;  /* 0x000000ffff127224 */ /* 0x000fe400078e0a12 */
[----:B0-----:R-:W-:Y:S02]  /*bb20*/  IMAD.MOV.U32 R2, RZ, RZ, R6 ;  /* 0x000000ffff027224 */ /* 0x001fe400078e0006 */
[C---:B------:R-:W-:Y:S01]  /*bb30*/  IMAD R4, R10.reuse, R20, R17 ;  /* 0x000000140a047224 */ /* 0x040fe200078e0211 */
[----:B------:R-:W-:Y:S01]  /*bb40*/  IABS R17, R8 ;  /* 0x0000000800117213 */ /* 0x000fe20000000000 */
[----:B------:R-:W-:Y:S02]  /*bb50*/  @!P4 IMAD.MOV R2, RZ, RZ, -R2 ;  /* 0x000000ffff02c224 */ /* 0x000fe400078e0a02 */
[----:B------:R-:W-:Y:S01]  /*bb60*/  @!P6 IMAD.IADD R9, R9, 0x1, -R10 ;  /* 0x000000010909e824 */ /* 0x000fe200078e0a0a */
[C---:B------:R-:W-:Y:S01]  /*bb70*/  ISETP.GT.U32.AND P6, PT, R10.reuse, R4, PT ;  /* 0x000000040a00720c */ /* 0x040fe20003fc4070 */
[----:B------:R-:W-:Y:S01]  /*bb80*/  IMAD.MOV.U32 R19, RZ, RZ, R5 ;  /* 0x000000ffff137224 */ /* 0x000fe200078e0005 */
[----:B------:R0:W-:Y:S01]  /*bb90*/  STL [R1+0xfc], R2 ;  /* 0x0000fc0201007387 */ /* 0x0001e20000100800 */
[----:B------:R-:W-:-:S02]  /*bba0*/  IMAD R5, R10, R18, R16 ;  /* 0x000000120a057224 */ /* 0x000fc400078e0210 */
[----:B------:R-:W-:-:S04]  /*bbb0*/  IMAD.HI.U32 R6, R15, R19, RZ ;  /* 0x000000130f067227 */ /* 0x000fc800078e00ff */
[----:B------:R-:W-:Y:S01]  /*bbc0*/  @!P5 IMAD.IADD R14, R14, 0x1, -R10 ;  /* 0x000000010e0ed824 */ /* 0x000fe200078e0a0a */
[C---:B------:R-:W-:Y:S01]  /*bbd0*/  ISETP.GT.U32.AND P5, PT, R10.reuse, R3, PT ;  /* 0x000000030a00720c */ /* 0x040fe20003fa4070 */
[----:B------:R-:W-:Y:S02]  /*bbe0*/  IMAD.MOV.U32 R16, RZ, RZ, R7 ;  /* 0x000000ffff107224 */ /* 0x000fe400078e0007 */
[----:B0-----:R-:W-:Y:S01]  /*bbf0*/  IMAD.MOV.U32 R2, RZ, RZ, R9 ;  /* 0x000000ffff027224 */ /* 0x001fe200078e0009 */
[----:B------:R-:W-:Y:S01]  /*bc00*/  ISETP.GT.U32.AND P4, PT, R10, R14, PT ;  /* 0x0000000e0a00720c */ /* 0x000fe20003f84070 */
[----:B------:R-:W-:-:S04]  /*bc10*/  IMAD.HI.U32 R7, R15, R17, RZ ;  /* 0x000000110f077227 */ /* 0x000fc800078e00ff */
[----:B------:R-:W-:Y:S01]  /*bc20*/  @!P3 IMAD.MOV R2, RZ, RZ, -R2 ;  /* 0x000000ffff02b224 */ /* 0x000fe200078e0a02 */
[C---:B------:R-:W-:Y:S01]  /*bc30*/  ISETP.GT.U32.AND P3, PT, R10.reuse, R5, PT ;  /* 0x000000050a00720c */ /* 0x040fe20003f64070 */
[----:B------:R-:W-:Y:S02]  /*bc40*/  IMAD.MOV R6, RZ, RZ, -R6 ;  /* 0x000000ffff067224 */ /* 0x000fe400078e0a06 */
[----:B------:R-:W-:Y:S02]  /*bc50*/  IMAD.MOV R9, RZ, RZ, -R7 ;  /* 0x000000ffff097224 */ /* 0x000fe400078e0a07 */
[----:B------:R-:W-:Y:S01]  /*bc60*/  IMAD R7, R10, R6, R19 ;  /* 0x000000060a077224 */ /* 0x000fe200078e0213 */
[----:B------:R-:W-:Y:S01]  /*bc70*/  LOP3.LUT R6, R13, 0x88, RZ, 0xfc, !PT ;  /* 0x000000880d067812 */ /* 0x000fe200078efcff */
[----:B------:R-:W-:Y:S02]  /*bc80*/  @!P6 IMAD.IADD R4, R4, 0x1, -R10 ;  /* 0x000000010404e824 */ /* 0x000fe400078e0a0a */
[----:B------:R-:W-:Y:S01]  /*bc90*/  @!P0 IMAD.MOV R16, RZ, RZ, -R16 ;  /* 0x000000ffff108224 */ /* 0x000fe200078e0a10 */
[C---:B------:R-:W-:Y:S01]  /*bca0*/  ISETP.GT.U32.AND P6, PT, R10.reuse, R7, PT ;  /* 0x000000070a00720c */ /* 0x040fe20003fc4070 */
[--C-:B------:R-:W-:Y:S01]  /*bcb0*/  @!P5 IMAD.IADD R3, R3, 0x1, -R10.reuse ;  /* 0x000000010303d824 */ /* 0x100fe200078e0a0a */
[----:B------:R-:W-:Y:S01]  /*bcc0*/  ISETP.GE.AND P0, PT, R11, RZ, PT ;  /* 0x000000ff0b00720c */ /* 0x000fe20003f06270 */
[--C-:B------:R-:W-:Y:S01]  /*bcd0*/  @!P3 IMAD.IADD R5, R5, 0x1, -R10.reuse ;  /* 0x000000010505b824 */ /* 0x100fe200078e0a0a */
[----:B------:R-:W-:Y:S01]  /*bce0*/  ISETP.GT.U32.AND P3, PT, R10, R4, PT ;  /* 0x000000040a00720c */ /* 0x000fe20003f64070 */
[----:B------:R0:W-:Y:S01]  /*bcf0*/  STL [R1+0xf4], R16 ;  /* 0x0000f41001007387 */ /* 0x0001e20000100800 */
[----:B------:R-:W-:Y:S01]  /*bd00*/  @!P4 IMAD.IADD R14, R14, 0x1, -R10 ;  /* 0x000000010e0ec824 */ /* 0x000fe200078e0a0a */
[----:B------:R-:W-:Y:S01]  /*bd10*/  ISETP.GE.AND P4, PT, R0, RZ, PT ;  /* 0x000000ff0000720c */ /* 0x000fe20003f86270 */
[----:B------:R-:W-:Y:S01]  /*bd20*/  IMAD R0, R10, R9, R17 ;  /* 0x000000090a007224 */ /* 0x000fe200078e0211 */
[----:B------:R1:W-:Y:S01]  /*bd30*/  STL [R1+0xec], R2 ;  /* 0x0000ec0201007387 */ /* 0x0003e20000100800 */
[----:B------:R-:W-:Y:S01]  /*bd40*/  LOP3.LUT R11, R13, 0x8e, RZ, 0xfc, !PT ;  /* 0x0000008e0d0b7812 */ /* 0x000fe200078efcff */
[----:B------:R-:W-:Y:S01]  /*bd50*/  IMAD.MOV.U32 R21, RZ, RZ, R14 ;  /* 0x000000ffff157224 */ /* 0x000fe200078e000e */
[----:B------:R-:W-:Y:S01]  /*bd60*/  ISETP.GE.AND P5, PT, R12, RZ, PT ;  /* 0x000000ff0c00720c */ /* 0x000fe20003fa6270 */
[--C-:B------:R-:W-:Y:S01]  /*bd70*/  @!P6 IMAD.IADD R7, R7, 0x1, -R10.reuse ;  /* 0x000000010707e824 */ /* 0x100fe200078e0a0a */
[----:B------:R-:W-:Y:S01]  /*bd80*/  IABS R17, R11 ;  /* 0x0000000b00117213 */ /* 0x000fe20000000000 */
[----:B------:R-:W-:Y:S01]  /*bd90*/  @!P1 IMAD.MOV R21, RZ, RZ, -R21 ;  /* 0x000000ffff159224 */ /* 0x000fe200078e0a15 */
[----:B0-----:R-:W-:Y:S01]  /*bda0*/  LOP3.LUT R16, R13, 0x8a, RZ, 0xfc, !PT ;  /* 0x0000008a0d107812 */ /* 0x001fe200078efcff */
[----:B------:R-:W-:Y:S01]  /*bdb0*/  @!P3 IMAD.IADD R4, R4, 0x1, -R10 ;  /* 0x000000010404b824 */ /* 0x000fe200078e0a0a */
[C---:B------:R-:W-:Y:S01]  /*bdc0*/  ISETP.GT.U32.AND P3, PT, R10.reuse, R0, PT ;  /* 0x000000000a00720c */ /* 0x040fe20003f64070 */
[----:B-1----:R-:W-:Y:S01]  /*bdd0*/  IMAD.MOV.U32 R2, RZ, RZ, R3 ;  /* 0x000000ffff027224 */ /* 0x002fe200078e0003 */
[----:B------:R-:W-:Y:S01]  /*bde0*/  ISETP.GT.U32.AND P6, PT, R10, R7, PT ;  /* 0x000000070a00720c */ /* 0x000fe20003fc4070 */
[----:B------:R-:W-:Y:S01]  /*bdf0*/  IMAD.HI.U32 R19, R15, R17, RZ ;  /* 0x000000110f137227 */ /* 0x000fe200078e00ff */
[----:B------:R-:W-:-:S02]  /*be00*/  IABS R3, R6 ;  /* 0x0000000600037213 */ /* 0x000fc40000000000 */
[----:B------:R-:W-:Y:S01]  /*be10*/  LOP3.LUT R9, R13, 0x8c, RZ, 0xfc, !PT ;  /* 0x0000008c0d097812 */ /* 0x000fe200078efcff */
[----:B------:R-:W-:Y:S01]  /*be20*/  @!P2 IMAD.MOV R2, RZ, RZ, -R2 ;  /* 0x000000ffff02a224 */ /* 0x000fe200078e0a02 */
[----:B------:R-:W-:Y:S01]  /*be30*/  ISETP.GT.U32.AND P2, PT, R10, R5, PT ;  /* 0x000000050a00720c */ /* 0x000fe20003f44070 */
[----:B------:R-:W-:Y:S01]  /*be40*/  IMAD.MOV R19, RZ, RZ, -R19 ;  /* 0x000000ffff137224 */ /* 0x000fe200078e0a13 */
[----:B------:R-:W-:Y:S02]  /*be50*/  IABS R12, R16 ;  /* 0x00000010000c7213 */ /* 0x000fe40000000000 */
[----:B------:R-:W-:Y:S01]  /*be60*/  IABS R18, R9 ;  /* 0x0000000900127213 */ /* 0x000fe20000000000 */
[----:B------:R-:W-:Y:S01]  /*be70*/  @!P3 IMAD.IADD R0, R0, 0x1, -R10 ;  /* 0x000000010000b824 */ /* 0x000fe200078e0a0a */
[----:B------:R0:W-:Y:S01]  /*be80*/  STL [R1+0xe8], R2 ;  /* 0x0000e80201007387 */ /* 0x0001e20000100800 */
[----:B------:R-:W-:Y:S01]  /*be90*/  IMAD.HI.U32 R20, R15, R12, RZ ;  /* 0x0000000c0f147227 */ /* 0x000fe200078e00ff */
[----:B------:R-:W-:-:S02]  /*bea0*/  ISETP.GE.AND P3, PT, R11, RZ, PT ;  /* 0x000000ff0b00720c */ /* 0x000fc40003f66270 */
[----:B------:R-:W-:Y:S01]  /*beb0*/  ISETP.GT.U32.AND P1, PT, R10, R0, PT ;  /* 0x000000000a00720c */ /* 0x000fe20003f24070 */
[--C-:B------:R-:W-:Y:S01]  /*bec0*/  @!P6 IMAD.IADD R7, R7, 0x1, -R10.reuse ;  /* 0x000000010707e824 */ /* 0x100fe200078e0a0a */
[----:B------:R-:W-:Y:S01]  /*bed0*/  LOP3.LUT R11, R13, 0x86, RZ, 0xfc, !PT ;  /* 0x000000860d0b7812 */ /* 0x000fe200078efcff */
[----:B------:R-:W-:Y:S01]  /*bee0*/  @!P2 IMAD.IADD R5, R5, 0x1, -R10 ;  /* 0x000000010505a824 */ /* 0x000fe200078e0a0a */
[----:B------:R-:W-:Y:S01]  /*bef0*/  ISETP.GE.AND P2, PT, R8, RZ, PT ;  /* 0x000000ff0800720c */ /* 0x000fe20003f46270 */
[C---:B------:R-:W-:Y:S01]  /*bf00*/  IMAD R8, R10.reuse, R19, R17 ;  /* 0x000000130a087224 */ /* 0x040fe200078e0211 */
[----:B------:R-:W-:Y:S01]  /*bf10*/  IABS R14, R11 ;  /* 0x0000000b000e7213 */ /* 0x000fe20000000000 */
[----:B------:R-:W-:Y:S01]  /*bf20*/  IMAD.HI.U32 R19, R15, R3, RZ ;  /* 0x000000030f137227 */ /* 0x000fe200078e00ff */
[----:B------:R-:W-:Y:S02]  /*bf30*/  STL [R1+0xe4], R21 ;  /* 0x0000e41501007387 */ /* 0x000fe40000100800 */
[----:B------:R-:W-:Y:S01]  /*bf40*/  ISETP.GT.U32.AND P6, PT, R10, R8, PT ;  /* 0x000000080a00720c */ /* 0x000fe20003fc4070 */
[----:B------:R-:W-:-:S02]  /*bf50*/  IMAD.MOV R19, RZ, RZ, -R19 ;  /* 0x000000ffff137224 */ /* 0x000fc400078e0a13 */
[----:B------:R-:W-:-:S04]  /*bf60*/  IMAD.HI.U32 R17, R15, R18, RZ ;  /* 0x000000120f117227 */ /* 0x000fc800078e00ff */
[----:B------:R-:W-:Y:S02]  /*bf70*/  IMAD.MOV R20, RZ, RZ, -R20 ;  /* 0x000000ffff147224 */ /* 0x000fe400078e0a14 */
[C---:B------:R-:W-:Y:S02]  /*bf80*/  IMAD R3, R10.reuse, R19, R3 ;  /* 0x000000130a037224 */ /* 0x040fe400078e0203 */
[----:B------:R-:W-:Y:S02]  /*bf90*/  IMAD.MOV R17, RZ, RZ, -R17 ;  /* 0x000000ffff117224 */ /* 0x000fe400078e0a11 */
[C---:B------:R-:W-:Y:S02]  /*bfa0*/  IMAD R12, R10.reuse, R20, R12 ;  /* 0x000000140a0c7224 */ /* 0x040fe400078e020c */
[----:B------:R-:W-:Y:S02]  /*bfb0*/  IMAD.MOV.U32 R19, RZ, RZ, R5 ;  /* 0x000000ffff137224 */ /* 0x000fe400078e0005 */
[C---:B------:R-:W-:Y:S01]  /*bfc0*/  IMAD R17, R10.reuse, R17, R18 ;  /* 0x000000110a117224 */ /* 0x040fe200078e0212 */
[----:B------:R-:W-:Y:S01]  /*bfd0*/  LOP3.LUT R18, R13, 0x84, RZ, 0xfc, !PT ;  /* 0x000000840d127812 */ /* 0x000fe200078efcff */
[----:B------:R-:W-:Y:S01]  /*bfe0*/  @!P5 IMAD.MOV R19, RZ, RZ, -R19 ;  /* 0x000000ffff13d224 */ /* 0x000fe200078e0a13 */
[----:B------:R-:W-:Y:S01]  /*bff0*/  ISETP.GT.U32.AND P5, PT, R10, R12, PT ;  /* 0x0000000c0a00720c */ /* 0x000fe20003fa4070 */
[----:B------:R-:W-:Y:S01]  /*c000*/  @!P6 IMAD.IADD R8, R8, 0x1, -R10 ;  /* 0x000000010808e824 */ /* 0x000fe200078e0a0a */
[----:B------:R-:W-:Y:S01]  /*c010*/  ISETP.GT.U32.AND P6, PT, R10, R17, PT ;  /* 0x000000110a00720c */ /* 0x000fe20003fc4070 */
[----:B0-----:R-:W-:Y:S01]  /*c020*/  IMAD.MOV.U32 R2, RZ, RZ, R4 ;  /* 0x000000ffff027224 */ /* 0x001fe200078e0004 */
[----:B------:R-:W-:Y:S01]  /*c030*/  IABS R4, R18 ;  /* 0x0000001200047213 */ /* 0x000fe20000000000 */
[----:B------:R-:W-:Y:S01]  /*c040*/  @!P1 IMAD.IADD R0, R0, 0x1, -R10 ;  /* 0x0000000100009824 */ /* 0x000fe200078e0a0a */
[C---:B------:R-:W-:Y:S01]  /*c050*/  ISETP.GT.U32.AND P1, PT, R10.reuse, R3, PT ;  /* 0x000000030a00720c */ /* 0x040fe20003f24070 */
[----:B------:R-:W-:Y:S01]  /*c060*/  @!P0 IMAD.MOV R2, RZ, RZ, -R2 ;  /* 0x000000ffff028224 */ /* 0x000fe200078e0a02 */
[----:B------:R-:W-:Y:S01]  /*c070*/  ISETP.GT.U32.AND P0, PT, R10, R8, PT ;  /* 0x000000080a00720c */ /* 0x000fe20003f04070 */
[----:B------:R-:W-:-:S03]  /*c080*/  IMAD.HI.U32 R5, R15, R14, RZ ;  /* 0x0000000e0f057227 */ /* 0x000fc600078e00ff */
[----:B------:R0:W-:Y:S01]  /*c090*/  STL [R1+0xe0], R2 ;  /* 0x0000e00201007387 */ /* 0x0001e20000100800 */
[--C-:B------:R-:W-:Y:S02]  /*c0a0*/  @!P5 IMAD.IADD R12, R12, 0x1, -R10.reuse ;  /* 0x000000010c0cd824 */ /* 0x100fe400078e0a0a */
[--C-:B------:R-:W-:Y:S01]  /*c0b0*/  @!P6 IMAD.IADD R17, R17, 0x1, -R10.reuse ;  /* 0x000000011111e824 */ /* 0x100fe200078e0a0a */
[----:B------:R-:W-:Y:S01]  /*c0c0*/  ISETP.GE.AND P6, PT, R6, RZ, PT ;  /* 0x000000ff0600720c */ /* 0x000fe20003fc6270 */
[----:B------:R-:W-:Y:S01]  /*c0d0*/  IMAD.MOV R5, RZ, RZ, -R5 ;  /* 0x000000ffff057224 */ /* 0x000fe200078e0a05 */
[----:B------:R-:W-:Y:S01]  /*c0e0*/  STL [R1+0xdc], R19 ;  /* 0x0000dc1301007387 */ /* 0x000fe20000100800 */
[--C-:B------:R-:W-:Y:S01]  /*c0f0*/  @!P1 IMAD.IADD R3, R3, 0x1, -R10.reuse ;  /* 0x0000000103039824 */ /* 0x100fe200078e0a0a */
[----:B------:R-:W-:Y:S01]  /*c100*/  ISETP.GT.U32.AND P1, PT, R10, R12, PT ;  /* 0x0000000c0a00720c */ /* 0x000fe20003f24070 */
[----:B------:R-:W-:Y:S01]  /*c110*/  @!P0 IMAD.IADD R8, R8, 0x1, -R10 ;  /* 0x0000000108088824 */ /* 0x000fe200078e0a0a */
[----:B------:R-:W-:Y:S01]  /*c120*/  ISETP.GT.U32.AND P5, PT, R10, R17, PT ;  /* 0x000000110a00720c */ /* 0x000fe20003fa4070 */
[----:B0-----:R-:W-:Y:S01]  /*c130*/  IMAD.MOV.U32 R2, RZ, RZ, R7 ;  /* 0x000000ffff027224 */ /* 0x001fe200078e0007 */
[----:B------:R-:W-:Y:S01]  /*c140*/  ISETP.GE.AND P0, PT, R16, RZ, PT ;  /* 0x000000ff1000720c */ /* 0x000fe20003f06270 */
[----:B------:R-:W-:Y:S01]  /*c150*/  IMAD.HI.U32 R6, R15, R4, RZ ;  /* 0x000000040f067227 */ /* 0x000fe200078e00ff */
[----:B------:R-:W-:-:S03]  /*c160*/  LOP3.LUT R7, R13, 0x80, RZ, 0xfc, !PT ;  /* 0x000000800d077812 */ /* 0x000fc600078efcff */
[----:B------:R-:W-:Y:S01]  /*c170*/  @!P4 IMAD.MOV R2, RZ, RZ, -R2 ;  /* 0x000000ffff02c224 */ /* 0x000fe200078e0a02 */
[----:B------:R-:W-:Y:S01]  /*c180*/  ISETP.GE.AND P4, PT, R9, RZ, PT ;  /* 0x000000ff0900720c */ /* 0x000fe20003f86270 */
[----:B------:R-:W-:Y:S01]  /*c190*/  IMAD R5, R10, R5, R14 ;  /* 0x000000050a057224 */ /* 0x000fe200078e020e */
[----:B------:R-:W-:Y:S01]  /*c1a0*/  LOP3.LUT R9, R13, 0x82, RZ, 0xfc, !PT ;  /* 0x000000820d097812 */ /* 0x000fe200078efcff */
[----:B------:R-:W-:Y:S01]  /*c1b0*/  IMAD.MOV R6, RZ, RZ, -R6 ;  /* 0x000000ffff067224 */ /* 0x000fe200078e0a06 */
[----:B------:R0:W-:Y:S01]  /*c1c0*/  STL [R1+0xd8], R2 ;  /* 0x0000d80201007387 */ /* 0x0001e20000100800 */
[----:B------:R-:W-:Y:S02]  /*c1d0*/  @!P1 IMAD.IADD R12, R12, 0x1, -R10 ;  /* 0x000000010c0c9824 */ /* 0x000fe400078e0a0a */
[C---:B------:R-:W-:Y:S01]  /*c1e0*/  IMAD R6, R10.reuse, R6, R4 ;  /* 0x000000060a067224 */ /* 0x040fe200078e0204 */
[----:B------:R-:W-:Y:S01]  /*c1f0*/  IABS R4, R9 ;  /* 0x0000000900047213 */ /* 0x000fe20000000000 */
[----:B------:R-:W-:Y:S01]  /*c200*/  @!P5 IMAD.IADD R17, R17, 0x1, -R10 ;  /* 0x000000011111d824 */ /* 0x000fe200078e0a0a */
[----:B------:R-:W-:Y:S01]  /*c210*/  ISETP.GE.AND P5, PT, R11, RZ, PT ;  /* 0x000000ff0b00720c */ /* 0x000fe20003fa6270 */
[----:B------:R-:W-:Y:S01]  /*c220*/  @!P0 IMAD.MOV R12, RZ, RZ, -R12 ;  /* 0x000000ffff0c8224 */ /* 0x000fe200078e0a0c */
[----:B------:R-:W-:Y:S01]  /*c230*/  ISETP.GT.U32.AND P1, PT, R10, R6, PT ;  /* 0x000000060a00720c */ /* 0x000fe20003f24070 */
[----:B------:R-:W-:-:S04]  /*c240*/  IMAD.HI.U32 R16, R15, R4, RZ ;  /* 0x000000040f107227 */ /* 0x000fc800078e00ff */
[----:B0-----:R-:W-:Y:S02]  /*c250*/  IMAD.MOV.U32 R2, RZ, RZ, R0 ;  /* 0x000000ffff027224 */ /* 0x001fe400078e0000 */
[----:B------:R-:W-:Y:S01]  /*c260*/  IMAD.MOV.U32 R0, RZ, RZ, R8 ;  /* 0x000000ffff007224 */ /* 0x000fe200078e0008 */
[----:B------:R-:W-:Y:S01]  /*c270*/  LOP3.LUT R8, R13, 0x7e, RZ, 0xfc, !PT ;  /* 0x0000007e0d087812 */ /* 0x000fe200078efcff */
[----:B------:R-:W-:Y:S01]  /*c280*/  @!P2 IMAD.MOV R2, RZ, RZ, -R2 ;  /* 0x000000ffff02a224 */ /* 0x000fe200078e0a02 */
[C---:B------:R-:W-:Y:S01]  /*c290*/  ISETP.GT.U32.AND P2, PT, R10.reuse, R3, PT ;  /* 0x000000030a00720c */ /* 0x040fe20003f44070 */
[----:B------:R-:W-:Y:S01]  /*c2a0*/  @!P3 IMAD.MOV R0, RZ, RZ, -R0 ;  /* 0x000000ffff00b224 */ /* 0x000fe200078e0a00 */
[----:B------:R-:W-:Y:S01]  /*c2b0*/  ISETP.GT.U32.AND P3, PT, R10, R5, PT ;  /* 0x000000050a00720c */ /* 0x000fe20003f64070 */
[----:B------:R-:W-:Y:S01]  /*c2c0*/  IMAD.MOV R16, RZ, RZ, -R16 ;  /* 0x000000ffff107224 */ /* 0x000fe200078e0a10 */
[----:B------:R0:W-:Y:S01]  /*c2d0*/  STL [R1+0xd4], R2 ;  /* 0x0000d40201007387 */ /* 0x0001e20000100800 */
[----:B------:R-:W-:Y:S01]  /*c2e0*/  @!P1 IMAD.IADD R6, R6, 0x1, -R10 ;  /* 0x0000000106069824 */ /* 0x000fe200078e0a0a */
[----:B------:R-:W-:Y:S01]  /*c2f0*/  IABS R11, R8 ;  /* 0x00000008000b7213 */ /* 0x000fe20000000000 */
[C---:B------:R-:W-:Y:S01]  /*c300*/  IMAD R4, R10.reuse, R16, R4 ;  /* 0x000000100a047224 */ /* 0x040fe200078e0204 */
[----:B------:R1:W-:Y:S04]  /*c310*/  STL [R1+0xcc], R0 ;  /* 0x0000cc0001007387 */ /* 0x0003e80000100800 */
[----:B------:R-:W-:Y:S01]  /*c320*/  ISETP.GT.U32.AND P0, PT, R10, R4, PT ;  /* 0x000000040a00720c */ /* 0x000fe20003f04070 */
[--C-:B------:R-:W-:Y:S01]  /*c330*/  @!P2 IMAD.IADD R3, R3, 0x1, -R10.reuse ;  /* 0x000000010303a824 */ /* 0x100fe200078e0a0a */
[----:B------:R-:W-:Y:S01]  /*c340*/  ISETP.GE.AND P2, PT, R18, RZ, PT ;  /* 0x000000ff1200720c */ /* 0x000fe20003f46270 */
[----:B------:R-:W-:Y:S01]  /*c350*/  @!P3 IMAD.IADD R5, R5, 0x1, -R10 ;  /* 0x000000010505b824 */ /* 0x000fe200078e0a0a */
[----:B------:R-:W-:Y:S01]  /*c360*/  ISETP.GE.AND P3, PT, R9, RZ, PT ;  /* 0x000000ff0900720c */ /* 0x000fe20003f66270 */
[----:B0-----:R-:W-:Y:S01]  /*c370*/  IMAD.MOV.U32 R2, RZ, RZ, R17 ;  /* 0x000000ffff027224 */ /* 0x001fe200078e0011 */
[----:B-1----:R-:W-:-:S02]  /*c380*/  IABS R0, R7 ;  /* 0x0000000700007213 */ /* 0x002fc40000000000 */
[C---:B------:R-:W-:Y:S01]  /*c390*/  ISETP.GT.U32.AND P1, PT, R10.reuse, R5, PT ;  /* 0x000000050a00720c */ /* 0x040fe20003f24070 */
[----:B------:R-:W-:Y:S01]  /*c3a0*/  @!P4 IMAD.MOV R2, RZ, RZ, -R2 ;  /* 0x000000ffff02c224 */ /* 0x000fe200078e0a02 */
[----:B------:R-:W-:Y:S01]  /*c3b0*/  ISETP.GT.U32.AND P4, PT, R10, R6, PT ;  /* 0x000000060a00720c */ /* 0x000fe20003f84070 */
[----:B------:R-:W-:-:S03]  /*c3c0*/  IMAD.HI.U32 R14, R15, R0, RZ ;  /* 0x000000000f0e7227 */ /* 0x000fc600078e00ff */
[----:B------:R0:W-:Y:S01]  /*c3d0*/  STL [R1+0xc8], R2 ;  /* 0x0000c80201007387 */ /* 0x0001e20000100800 */
[----:B------:R-:W-:Y:S01]  /*c3e0*/  IMAD.MOV R9, RZ, RZ, -R14 ;  /* 0x000000ffff097224 */ /* 0x000fe200078e0a0e */
[C---:B------:R-:W-:Y:S01]  /*c3f0*/  LOP3.LUT R14, R13.reuse, 0x76, RZ, 0xfc, !PT ;  /* 0x000000760d0e7812 */ /* 0x040fe200078efcff */
[----:B------:R-:W-:Y:S01]  /*c400*/  @!P0 IMAD.IADD R4, R4, 0x1, -R10 ;  /* 0x0000000104048824 */ /* 0x000fe200078e0a0a */
[----:B------:R1:W-:Y:S01]  /*c410*/  STL [R1+0xb0], R12 ;  /* 0x0000b00c01007387 */ /* 0x0003e20000100800 */
[C---:B------:R-:W-:Y:S01]  /*c420*/  IMAD R0, R10.reuse, R9, R0 ;  /* 0x000000090a007224 */ /* 0x040fe200078e0200 */
[----:B------:R-:W-:Y:S01]  /*c430*/  LOP3.LUT R9, R13, 0x7c, RZ, 0xfc, !PT ;  /* 0x0000007c0d097812 */ /* 0x000fe200078efcff */
[--C-:B------:R-:W-:Y:S01]  /*c440*/  @!P1 IMAD.IADD R5, R5, 0x1, -R10.reuse ;  /* 0x0000000105059824 */ /* 0x100fe200078e0a0a */
[----:B------:R-:W-:Y:S01]  /*c450*/  ISETP.GT.U32.AND P0, PT, R10, R4, PT ;  /* 0x000000040a00720c */ /* 0x000fe20003f04070 */
[----:B------:R-:W-:Y:S01]  /*c460*/  @!P4 IMAD.IADD R6, R6, 0x1, -R10 ;  /* 0x000000010606c824 */ /* 0x000fe200078e0a0a */
[----:B------:R-:W-:Y:S01]  /*c470*/  ISETP.GT.U32.AND P1, PT, R10, R0, PT ;  /* 0x000000000a00720c */ /* 0x000fe20003f24070 */
[----:B0-----:R-:W-:Y:S01]  /*c480*/  IMAD.MOV.U32 R2, RZ, RZ, R3 ;  /* 0x000000ffff027224 */ /* 0x001fe200078e0003 */
[----:B------:R-:W-:Y:S01]  /*c490*/  IABS R20, R9 ;  /* 0x0000000900147213 */ /* 0x000fe20000000000 */
[----:B------:R-:W-:Y:S01]  /*c4a0*/  IMAD.HI.U32 R3, R15, R11, RZ ;  /* 0x0000000b0f037227 */ /* 0x000fe200078e00ff */
[----:B------:R-:W-:-:S02]  /*c4b0*/  ISETP.GE.AND P4, PT, R8, RZ, PT ;  /* 0x000000ff0800720c */ /* 0x000fc40003f86270 */
[C---:B------:R-:W-:Y:S01]  /*c4c0*/  LOP3.LUT R8, R13.reuse, 0x7a, RZ, 0xfc, !PT ;  /* 0x0000007a0d087812 */ /* 0x040fe200078efcff */
[----:B------:R-:W-:Y:S02]  /*c4d0*/  IMAD.MOV R3, RZ, RZ, -R3 ;  /* 0x000000ffff037224 */ /* 0x000fe400078e0a03 */
[----:B-1----:R-:W-:Y:S01]  /*c4e0*/  IMAD.MOV.U32 R12, RZ, RZ, R5 ;  /* 0x000000ffff0c7224 */ /* 0x002fe200078e0005 */
[----:B------:R-:W-:Y:S01]  /*c4f0*/  IABS R19, R8 ;  /* 0x0000000800137213 */ /* 0x000fe20000000000 */
[C---:B------:R-:W-:Y:S01]  /*c500*/  IMAD R11, R10.reuse, R3, R11 ;  /* 0x000000030a0b7224 */ /* 0x040fe200078e020b */
[----:B------:R-:W-:Y:S01]  /*c510*/  LOP3.LUT R3, R13, 0x78, RZ, 0xfc, !PT ;  /* 0x000000780d037812 */ /* 0x000fe200078efcff */
[----:B------:R-:W-:Y:S02]  /*c520*/  @!P5 IMAD.MOV R12, RZ, RZ, -R12 ;  /* 0x000000ffff0cd224 */ /* 0x000fe400078e0a0c */
[----:B------:R-:W-:Y:S01]  /*c530*/  @!P6 IMAD.MOV R2, RZ, RZ, -R2 ;  /* 0x000000ffff02e224 */ /* 0x000fe200078e0a02 */
[----:B------:R-:W-:Y:S01]  /*c540*/  ISETP.GT.U32.AND P5, PT, R10, R11, PT ;  /* 0x0000000b0a00720c */ /* 0x000fe20003fa4070 */
[--C-:B------:R-:W-:Y:S01]  /*c550*/  @!P0 IMAD.IADD R4, R4, 0x1, -R10.reuse ;  /* 0x0000000104048824 */ /* 0x100fe200078e0a0a */
[----:B------:R-:W-:Y:S01]  /*c560*/  ISETP.GE.AND P0, PT, R8, RZ, PT ;  /* 0x000000ff0800720c */ /* 0x000fe20003f06270 */
[----:B------:R-:W-:Y:S01]  /*c570*/  @!P1 IMAD.IADD R0, R0, 0x1, -R10 ;  /* 0x0000000100009824 */ /* 0x000fe200078e0a0a */
[----:B------:R0:W-:Y:S01]  /*c580*/  STL [R1+0xb4], R2 ;  /* 0x0000b40201007387 */ /* 0x0001e20000100800 */
[----:B------:R-:W-:-:S02]  /*c590*/  ISETP.GE.AND P6, PT, R7, RZ, PT ;  /* 0x000000ff0700720c */ /* 0x000fc40003fc6270 */
[----:B------:R-:W-:Y:S01]  /*c5a0*/  IABS R7, R3 ;  /* 0x0000000300077213 */ /* 0x000fe20000000000 */
[----:B------:R1:W-:Y:S01]  /*c5b0*/  STL [R1+0xb8], R12 ;  /* 0x0000b80c01007387 */ /* 0x0003e20000100800 */
[----:B------:R-:W-:-:S03]  /*c5c0*/  ISETP.GT.U32.AND P1, PT, R10, R0, PT ;  /* 0x000000000a00720c */ /* 0x000fc60003f24070 */
[----:B------:R-:W-:-:S04]  /*c5d0*/  IMAD.HI.U32 R5, R15, R7, RZ ;  /* 0x000000070f057227 */ /* 0x000fc800078e00ff */
[----:B0-----:R-:W-:Y:S02]  /*c5e0*/  IMAD.MOV.U32 R2, RZ, RZ, R6 ;  /* 0x000000ffff027224 */ /* 0x001fe400078e0006 */
[----:B------:R-:W-:Y:S02]  /*c5f0*/  @!P5 IMAD.IADD R11, R11, 0x1, -R10 ;  /* 0x000000010b0bd824 */ /* 0x000fe400078e0a0a */
[----:B------:R-:W-:Y:S01]  /*c600*/  @!P2 IMAD.MOV R2, RZ, RZ, -R2 ;  /* 0x000000ffff02a224 */ /* 0x000fe200078e0a02 */
[----:B------:R-:W-:Y:S01]  /*c610*/  ISETP.GE.AND P2, PT, R9, RZ, PT ;  /* 0x000000ff0900720c */ /* 0x000fe20003f46270 */
[----:B------:R-:W-:Y:S01]  /*c620*/  IMAD.HI.U32 R9, R15, R20, RZ ;  /* 0x000000140f097227 */ /* 0x000fe200078e00ff */
[----:B------:R-:W-:Y:S02]  /*c630*/  ISETP.GT.U32.AND P5, PT, R10, R11, PT ;  /* 0x0000000b0a00720c */ /* 0x000fe40003fa4070 */
[----:B------:R0:W-:Y:S01]  /*c640*/  STL [R1+0xc0], R2 ;  /* 0x0000c00201007387 */ /* 0x0001e20000100800 */
[----:B------:R-:W-:Y:S01]  /*c650*/  IMAD.MOV R8, RZ, RZ, -R9 ;  /* 0x000000ffff087224 */ /* 0x000fe200078e0a09 */
[----:B------:R-:W-:Y:S01]  /*c660*/  LOP3.LUT R9, R13, 0x70, RZ, 0xfc, !PT ;  /* 0x000000700d097812 */ /* 0x000fe200078efcff */
[----:B------:R-:W-:-:S04]  /*c670*/  IMAD.HI.U32 R6, R15, R19, RZ ;  /* 0x000000130f067227 */ /* 0x000fc800078e00ff */
[C---:B------:R-:W-:Y:S01]  /*c680*/  IMAD R20, R10.reuse, R8, R20 ;  /* 0x000000080a147224 */ /* 0x040fe200078e0214 */
[C---:B------:R-:W-:Y:S01]  /*c690*/  LOP3.LUT R8, R13.reuse, 0x72, RZ, 0xfc, !PT ;  /* 0x000000720d087812 */ /* 0x040fe200078efcff */
[----:B-1----:R-:W-:Y:S02]  /*c6a0*/  IMAD.MOV.U32 R12, RZ, RZ, R4 ;  /* 0x000000ffff0c7224 */ /* 0x002fe400078e0004 */
[----:B------:R-:W-:Y:S01]  /*c6b0*/  IMAD.MOV R6, RZ, RZ, -R6 ;  /* 0x000000ffff067224 */ /* 0x000fe200078e0a06 */
[----:B------:R-:W-:Y:S01]  /*c6c0*/  IABS R4, R8 ;  /* 0x0000000800047213 */ /* 0x000fe20000000000 */
[----:B------:R-:W-:Y:S01]  /*c6d0*/  @!P3 IMAD.MOV R12, RZ, RZ, -R12 ;  /* 0x000000ffff0cb224 */ /* 0x000fe200078e0a0c */
[C---:B------:R-:W-:Y:S01]  /*c6e0*/  ISETP.GT.U32.AND P3, PT, R10.reuse, R20, PT ;  /* 0x000000140a00720c */ /* 0x040fe20003f64070 */
[----:B------:R-:W-:Y:S01]  /*c6f0*/  IMAD R19, R10, R6, R19 ;  /* 0x000000060a137224 */ /* 0x000fe200078e0213 */
[----:B------:R-:W-:Y:S01]  /*c700*/  LOP3.LUT R6, R13, 0x74, RZ, 0xfc, !PT ;  /* 0x000000740d067812 */ /* 0x000fe200078efcff */
[--C-:B------:R-:W-:Y:S01]  /*c710*/  @!P5 IMAD.IADD R11, R11, 0x1, -R10.reuse ;  /* 0x000000010b0bd824 */ /* 0x100fe200078e0a0a */
[----:B------:R1:W-:Y:S01]  /*c720*/  STL [R1+0xc4], R12 ;  /* 0x0000c40c01007387 */ /* 0x0003e20000100800 */
[----:B------:R-:W-:Y:S01]  /*c730*/  @!P1 IMAD.IADD R0, R0, 0x1, -R10 ;  /* 0x0000000100009824 */ /* 0x000fe200078e0a0a */
[C---:B------:R-:W-:Y:S01]  /*c740*/  ISETP.GT.U32.AND P5, PT, R10.reuse, R19, PT ;  /* 0x000000130a00720c */ /* 0x040fe20003fa4070 */
[----:B------:R-:W-:Y:S01]  /*c750*/  IMAD.MOV R5, RZ, RZ, -R5 ;  /* 0x000000ffff057224 */ /* 0x000fe200078e0a05 */
[----:B------:R-:W-:Y:S01]  /*c760*/  ISETP.GE.AND P1, PT, R3, RZ, PT ;  /* 0x000000ff0300720c */ /* 0x000fe20003f26270 */
[----:B0-----:R-:W-:Y:S01]  /*c770*/  IMAD.MOV.U32 R2, RZ, RZ, R0 ;  /* 0x000000ffff027224 */ /* 0x001fe200078e0000 */
[----:B------:R-:W-:Y:S01]  /*c780*/  IABS R3, R9 ;  /* 0x0000000900037213 */ /* 0x000fe20000000000 */
[----:B------:R-:W-:Y:S01]  /*c790*/  IMAD R7, R10, R5, R7 ;  /* 0x000000050a077224 */ /* 0x000fe200078e0207 */
[----:B------:R-:W-:Y:S01]  /*c7a0*/  IABS R5, R6 ;  /* 0x0000000600057213 */ /* 0x000fe20000000000 */
[----:B------:R-:W-:-:S02]  /*c7b0*/  @!P3 IMAD.IADD R20, R20, 0x1, -R10 ;  /* 0x000000011414b824 */ /* 0x000fc400078e0a0a */
[----:B------:R-:W-:Y:S01]  /*c7c0*/  @!P6 IMAD.MOV R2, RZ, RZ, -R2 ;  /* 0x000000ffff02e224 */ /* 0x000fe200078e0a02 */
[----:B------:R-:W-:Y:S01]  /*c7d0*/  ISETP.GE.AND P6, PT, R14, RZ, PT ;  /* 0x000000ff0e00720c */ /* 0x000fe20003fc6270 */
[----:B-1----:R-:W-:Y:S01]  /*c7e0*/  IMAD.HI.U32 R12, R15, R5, RZ ;  /* 0x000000050f0c7227 */ /* 0x002fe200078e00ff */
[C---:B------:R-:W-:Y:S02]  /*c7f0*/  ISETP.GT.U32.AND P3, PT, R10.reuse, R20, PT ;  /* 0x000000140a00720c */ /* 0x040fe40003f64070 */
[----:B------:R-:W-:Y:S01]  /*c800*/  IABS R14, R14 ;  /* 0x0000000e000e7213 */ /* 0x000fe20000000000 */
[----:B------:R-:W-:Y:S01]  /*c810*/  @!P5 IMAD.IADD R19, R19, 0x1, -R10 ;  /* 0x000000011313d824 */ /* 0x000fe200078e0a0a */
[----:B------:R0:W-:Y:S01]  /*c820*/  STL [R1+0x38c], R2 ;  /* 0x00038c0201007387 */ /* 0x0001e20000100800 */
[----:B------:R-:W-:Y:S02]  /*c830*/  IMAD.MOV R12, RZ, RZ, -R12 ;  /* 0x000000ffff0c7224 */ /* 0x000fe400078e0a0c */
[----:B------:R-:W-:Y:S01]  /*c840*/  IMAD.HI.U32 R16, R15, R14, RZ ;  /* 0x0000000e0f107227 */ /* 0x000fe200078e00ff */
[----:B------:R-:W-:-:S03]  /*c850*/  ISETP.GT.U32.AND P5, PT, R10, R19, PT ;  /* 0x000000130a00720c */ /* 0x000fc60003fa4070 */
[----:B------:R-:W-:Y:S02]  /*c860*/  IMAD.MOV R16, RZ, RZ, -R16 ;  /* 0x000000ffff107224 */ /* 0x000fe400078e0a10 */
[----:B------:R-:W-:Y:S01]  /*c870*/  @!P3 IMAD.IADD R20, R20, 0x1, -R10 ;  /* 0x000000011414b824 */ /* 0x000fe200078e0a0a */
[----:B------:R-:W-:Y:S01]  /*c880*/  ISETP.GE.AND P3, PT, R6, RZ, PT ;  /* 0x000000ff0600720c */ /* 0x000fe20003f66270 */
[----:B0-----:R-:W-:Y:S02]  /*c890*/  IMAD.MOV.U32 R2, RZ, RZ, R11 ;  /* 0x000000ffff027224 */ /* 0x001fe400078e000b */
[C---:B------:R-:W-:Y:S01]  /*c8a0*/  IMAD R6, R10.reuse, R16, R14 ;  /* 0x000000100a067224 */ /* 0x040fe200078e020e */
[----:B------:R-:W-:Y:S01]  /*c8b0*/  LOP3.LUT R16, R13, 0x68, RZ, 0xfc, !PT ;  /* 0x000000680d107812 */ /* 0x000fe200078efcff */
[----:B------:R-:W-:Y:S01]  /*c8c0*/  @!P4 IMAD.MOV R2, RZ, RZ, -R2 ;  /* 0x000000ffff02c224 */ /* 0x000fe200078e0a02 */
[C---:B------:R-:W-:Y:S01]  /*c8d0*/  ISETP.GT.U32.AND P4, PT, R10.reuse, R7, PT ;  /* 0x000000070a00720c */ /* 0x040fe20003f84070 */
[----:B------:R-:W-:Y:S01]  /*c8e0*/  @!P5 IMAD.IADD R19, R19, 0x1, -R10 ;  /* 0x000000011313d824 */ /* 0x000fe200078e0a0a */
[----:B------:R-:W-:Y:S01]  /*c8f0*/  ISETP.GT.U32.AND P5, PT, R10, R6, PT ;  /* 0x000000060a00720c */ /* 0x000fe20003fa4070 */
[----:B------:R-:W-:Y:S01]  /*c900*/  IMAD.HI.U32 R17, R15, R4, RZ ;  /* 0x000000040f117227 */ /* 0x000fe200078e00ff */
[----:B------:R0:W-:Y:S01]  /*c910*/  STL [R1+0xbc], R2 ;  /* 0x0000bc0201007387 */ /* 0x0001e20000100800 */
[----:B------:R-:W-:-:S02]  /*c920*/  IABS R18, R16 ;  /* 0x0000001000127213 */ /* 0x000fc40000000000 */
[C---:B------:R-:W-:Y:S01]  /*c930*/  IMAD R5, R10.reuse, R12, R5 ;  /* 0x0000000c0a057224 */ /* 0x040fe200078e0205 */
[----:B------:R-:W-:Y:S01]  /*c940*/  LOP3.LUT R12, R13, 0x6c, RZ, 0xfc, !PT ;  /* 0x0000006c0d0c7812 */ /* 0x000fe200078efcff */
[----:B------:R-:W-:Y:S01]  /*c950*/  IMAD.HI.U32 R0, R15, R3, RZ ;  /* 0x000000030f007227 */ /* 0x000fe200078e00ff */
[----:B------:R-:W-:Y:S02]  /*c960*/  LOP3.LUT R14, R13, 0x6a, RZ, 0xfc, !PT ;  /* 0x0000006a0d0e7812 */ /* 0x000fe400078efcff */
[----:B------:R-:W-:Y:S01]  /*c970*/  IABS R21, R12 ;  /* 0x0000000c00157213 */ /* 0x000fe20000000000 */
[----:B------:R-:W-:Y:S01]  /*c980*/  IMAD.MOV R11, RZ, RZ, -R17 ;  /* 0x000000ffff0b7224 */ /* 0x000fe200078e0a11 */
[----:B------:R-:W-:Y:S01]  /*c990*/  IABS R17, R14 ;  /* 0x0000000e00117213 */ /* 0x000fe20000000000 */
[----:B------:R-:W-:Y:S01]  /*c9a0*/  @!P4 IMAD.IADD R7, R7, 0x1, -R10 ;  /* 0x000000010707c824 */ /* 0x000fe200078e0a0a */
[----:B------:R-:W-:Y:S01]  /*c9b0*/  ISETP.GT.U32.AND P4, PT, R10, R5, PT ;  /* 0x000000050a00720c */ /* 0x000fe20003f84070 */
[----:B------:R-:W-:-:S02]  /*c9c0*/  IMAD.MOV R0, RZ, RZ, -R0 ;  /* 0x000000ffff007224 */ /* 0x000fc400078e0a00 */
[C---:B------:R-:W-:Y:S01]  /*c9d0*/  IMAD R4, R10.reuse, R11, R4 ;  /* 0x0000000b0a047224 */ /* 0x040fe200078e0204 */
[----:B------:R-:W-:Y:S01]  /*c9e0*/  LOP3.LUT R11, R13, 0x6e, RZ, 0xfc, !PT ;  /* 0x0000006e0d0b7812 */ /* 0x000fe200078efcff */
[----:B------:R-:W-:Y:S02]  /*c9f0*/  IMAD R3, R10, R0, R3 ;  /* 0x000000000a037224 */ /* 0x000fe400078e0203 */
[----:B------:R-:W-:Y:S01]  /*ca00*/  @!P5 IMAD.IADD R6, R6, 0x1, -R10 ;  /* 0x000000010606d824 */ /* 0x000fe200078e0a0a */
[----:B------:R-:W-:Y:S01]  /*ca10*/  IABS R0, R11 ;  /* 0x0000000b00007213 */ /* 0x000fe20000000000 */
[----:B0-----:R-:W-:Y:S01]  /*ca20*/  IMAD.MOV.U32 R2, RZ, RZ, R20 ;  /* 0x000000ffff027224 */ /* 0x001fe200078e0014 */
[----:B------:R-:W-:Y:S01]  /*ca30*/  ISETP.GT.U32.AND P5, PT, R10, R7, PT ;  /* 0x000000070a00720c */ /* 0x000fe20003fa4070 */
[----:B------:R-:W-:-:S04]  /*ca40*/  IMAD.HI.U32 R22, R15, R21, RZ ;  /* 0x000000150f167227 */ /* 0x000fc800078e00ff */
[----:B------:R-:W-:Y:S01]  /*ca50*/  @!P2 IMAD.MOV R2, RZ, RZ, -R2 ;  /* 0x000000ffff02a224 */ /* 0x000fe200078e0a02 */
[----:B------:R-:W-:Y:S01]  /*ca60*/  ISETP.GT.U32.AND P2, PT, R10, R6, PT ;  /* 0x000000060a00720c */ /* 0x000fe20003f44070 */
[----:B------:R-:W-:-:S03]  /*ca70*/  IMAD.HI.U32 R20, R15, R0, RZ ;  /* 0x000000000f147227 */ /* 0x000fc600078e00ff */
[----:B------:R0:W-:Y:S01]  /*ca80*/  STL [R1+0xa8], R2 ;  /* 0x0000a80201007387 */ /* 0x0001e20000100800 */
[----:B------:R-:W-:Y:S02]  /*ca90*/  @!P4 IMAD.IADD R5, R5, 0x1, -R10 ;  /* 0x000000010505c824 */ /* 0x000fe400078e0a0a */
[----:B------:R-:W-:Y:S02]  /*caa0*/  IMAD.MOV R20, RZ, RZ, -R20 ;  /* 0x000000ffff147224 */ /* 0x000fe400078e0a14 */
[----:B------:R-:W-:Y:S01]  /*cab0*/  @!P5 IMAD.IADD R7, R7, 0x1, -R10 ;  /* 0x000000010707d824 */ /* 0x000fe200078e0a0a */
[C---:B------:R-:W-:Y:S01]  /*cac0*/  ISETP.GT.U32.AND P4, PT, R10.reuse, R5, PT ;  /* 0x000000050a00720c */ /* 0x040fe20003f84070 */
[C---:B------:R-:W-:Y:S01]  /*cad0*/  IMAD R0, R10.reuse, R20, R0 ;  /* 0x000000140a007224 */ /* 0x040fe200078e0200 */
[----:B------:R-:W-:Y:S01]  /*cae0*/  ISETP.GT.U32.AND P5, PT, R10, R3, PT ;  /* 0x000000030a00720c */ /* 0x000fe20003fa4070 */
[----:B------:R-:W-:Y:S02]  /*caf0*/  IMAD.MOV R22, RZ, RZ, -R22 ;  /* 0x000000ffff167224 */ /* 0x000fe400078e0a16 */
[----:B0-----:R-:W-:-:S02]  /*cb00*/  IMAD.MOV.U32 R2, RZ, RZ, R19 ;  /* 0x000000ffff027224 */ /* 0x001fc400078e0013 */
[----:B------:R-:W-:Y:S01]  /*cb10*/  @!P2 IMAD.IADD R6, R6, 0x1, -R10 ;  /* 0x000000010606a824 */ /* 0x000fe200078e0a0a */
[C---:B------:R-:W-:Y:S01]  /*cb20*/  ISETP.GT.U32.AND P2, PT, R10.reuse, R0, PT ;  /* 0x000000000a00720c */ /* 0x040fe20003f44070 */
[----:B------:R-:W-:Y:S01]  /*cb30*/  @!P0 IMAD.MOV R2, RZ, RZ, -R2 ;  /* 0x000000ffff028224 */ /* 0x000fe200078e0a02 */
[C---:B------:R-:W-:Y:S01]  /*cb40*/  ISETP.GT.U32.AND P0, PT, R10.reuse, R4, PT ;  /* 0x000000040a00720c */ /* 0x040fe20003f04070 */
[C---:B------:R-:W-:Y:S02]  /*cb50*/  IMAD R21, R10.reuse, R22, R21 ;  /* 0x000000160a157224 */ /* 0x040fe400078e0215 */
[--C-:B------:R-:W-:Y:S01]  /*cb60*/  @!P4 IMAD.IADD R5, R5, 0x1, -R10.reuse ;  /* 0x000000010505c824 */ /* 0x100fe200078e0a0a */
[----:B------:R0:W-:Y:S01]  /*cb70*/  STL [R1+0xa4], R2 ;  /* 0x0000a40201007387 */ /* 0x0001e20000100800 */
[----:B------:R-:W-:Y:S01]  /*cb80*/  @!P5 IMAD.IADD R3, R3, 0x1, -R10 ;  /* 0x000000010303d824 */ /* 0x000fe200078e0a0a */
[----:B------:R-:W-:Y:S01]  /*cb90*/  ISETP.GT.U32.AND P4, PT, R10, R21, PT ;  /* 0x000000150a00720c */ /* 0x000fe20003f84070 */
[----:B------:R-:W-:Y:S01]  /*cba0*/  IMAD.MOV.U32 R23, RZ, RZ, R7 ;  /* 0x000000ffff177224 */ /* 0x000fe200078e0007 */
[----:B------:R-:W-:Y:S01]  /*cbb0*/  ISETP.GE.AND P5, PT, R9, RZ, PT ;  /* 0x000000ff0900720c */ /* 0x000fe20003fa6270 */
[----:B------:R-:W-:Y:S01]  /*cbc0*/  IMAD.HI.U32 R20, R15, R18, RZ ;  /* 0x000000120f147227 */ /* 0x000fe200078e00ff */
[----:B------:R-:W-:-:S03]  /*cbd0*/  LOP3.LUT R9, R13, 0x66, RZ, 0xfc, !PT ;  /* 0x000000660d097812 */ /* 0x000fc600078efcff */
[----:B------:R-:W-:Y:S01]  /*cbe0*/  @!P0 IMAD.IADD R4, R4, 0x1, -R10 ;  /* 0x0000000104048824 */ /* 0x000fe200078e0a0a */
[----:B------:R-:W-:Y:S01]  /*cbf0*/  ISETP.GE.AND P0, PT, R8, RZ, PT ;  /* 0x000000ff0800720c */ /* 0x000fe20003f06270 */
[----:B0-----:R-:W-:Y:S01]  /*cc00*/  IMAD.MOV.U32 R2, RZ, RZ, R6 ;  /* 0x000000ffff027224 */ /* 0x001fe200078e0006 */
[----:B------:R-:W-:Y:S01]  /*cc10*/  LOP3.LUT R8, R13, 0x64, RZ, 0xfc, !PT ;  /* 0x000000640d087812 */ /* 0x000fe200078efcff */
[----:B------:R-:W-:Y:S01]  /*cc20*/  @!P2 IMAD.IADD R0, R0, 0x1, -R10 ;  /* 0x000000010000a824 */ /* 0x000fe200078e0a0a */
[C---:B------:R-:W-:Y:S01]  /*cc30*/  ISETP.GT.U32.AND P2, PT, R10.reuse, R4, PT ;  /* 0x000000040a00720c */ /* 0x040fe20003f44070 */
[----:B------:R-:W-:Y:S01]  /*cc40*/  @!P1 IMAD.MOV R23, RZ, RZ, -R23 ;  /* 0x000000ffff179224 */ /* 0x000fe200078e0a17 */
[C---:B------:R-:W-:Y:S01]  /*cc50*/  ISETP.GT.U32.AND P1, PT, R10.reuse, R3, PT ;  /* 0x000000030a00720c */ /* 0x040fe20003f24070 */
[----:B------:R-:W-:Y:S01]  /*cc60*/  @!P6 IMAD.MOV R2, RZ, RZ, -R2 ;  /* 0x000000ffff02e224 */ /* 0x000fe200078e0a02 */
[C---:B------:R-:W-:Y:S01]  /*cc70*/  ISETP.GT.U32.AND P6, PT, R10.reuse, R0, PT ;  /* 0x000000000a00720c */ /* 0x040fe20003fc4070 */
[----:B------:R-:W-:Y:S01]  /*cc80*/  IMAD.MOV R20, RZ, RZ, -R20 ;  /* 0x000000ffff147224 */ /* 0x000fe200078e0a14 */
[----:B------:R-:W-:Y:S01]  /*cc90*/  STL [R1+0xa0], R23 ;  /* 0x0000a01701007387 */ /* 0x000fe20000100800 */
[----:B------:R-:W-:Y:S01]  /*cca0*/  @!P4 IMAD.IADD R21, R21, 0x1, -R10 ;  /* 0x000000011515c824 */ /* 0x000fe200078e0a0a */
[----:B------:R-:W-:Y:S01]  /*ccb0*/  IABS R6, R9 ;  /* 0x0000000900067213 */ /* 0x000fe20000000000 */
[----:B------:R-:W-:Y:S01]  /*ccc0*/  IMAD.HI.U32 R19, R15, R17, RZ ;  /* 0x000000110f137227 */ /* 0x000fe200078e00ff */
[----:B------:R0:W-:Y:S02]  /*ccd0*/  STL [R1+0x98], R2 ;  /* 0x0000980201007387 */ /* 0x0001e40000100800 */
[C---:B------:R-:W-:Y:S01]  /*cce0*/  ISETP.GT.U32.AND P4, PT, R10.reuse, R21, PT ;  /* 0x000000150a00720c */ /* 0x040fe20003f84070 */
[----:B------:R-:W-:Y:S01]  /*ccf0*/  IMAD R18, R10, R20, R18 ;  /* 0x000000140a127224 */ /* 0x000fe200078e0212 */
[----:B------:R-:W-:Y:S01]  /*cd00*/  IABS R20, R13 ;  /* 0x0000000d00147213 */ /* 0x000fe20000000000 */
[----:B------:R-:W-:-:S02]  /*cd10*/  IMAD.MOV R19, RZ, RZ, -R19 ;  /* 0x000000ffff137224 */ /* 0x000fc400078e0a13 */
[--C-:B------:R-:W-:Y:S01]  /*cd20*/  @!P2 IMAD.IADD R4, R4, 0x1, -R10.reuse ;  /* 0x000000010404a824 */ /* 0x100fe200078e0a0a */
[----:B------:R-:W-:Y:S01]  /*cd30*/  ISETP.GE.AND P2, PT, R11, RZ, PT ;  /* 0x000000ff0b00720c */ /* 0x000fe20003f46270 */
[----:B------:R-:W-:Y:S01]  /*cd40*/  @!P1 IMAD.IADD R3, R3, 0x1, -R10 ;  /* 0x0000000103039824 */ /* 0x000fe200078e0a0a */
[C---:B------:R-:W-:Y:S01]  /*cd50*/  ISETP.GT.U32.AND P1, PT, R10.reuse, R18, PT ;  /* 0x000000120a00720c */ /* 0x040fe20003f24070 */
[----:B0-----:R-:W-:Y:S01]  /*cd60*/  IMAD.MOV.U32 R2, RZ, RZ, R5 ;  /* 0x000000ffff027224 */ /* 0x001fe200078e0005 */
[----:B------:R-:W-:Y:S01]  /*cd70*/  IABS R5, R8 ;  /* 0x0000000800057213 */ /* 0x000fe20000000000 */
[C---:B------:R-:W-:Y:S02]  /*cd80*/  IMAD R17, R10.reuse, R19, R17 ;  /* 0x000000130a117224 */ /* 0x040fe400078e0211 */
[----:B------:R-:W-:Y:S02]  /*cd90*/  @!P3 IMAD.MOV R2, RZ, RZ, -R2 ;  /* 0x000000ffff02b224 */ /* 0x000fe400078e0a02 */
[----:B------:R-:W-:Y:S01]  /*cda0*/  IMAD.HI.U32 R11, R15, R6, RZ ;  /* 0x000000060f0b7227 */ /* 0x000fe200078e00ff */
[----:B------:R-:W-:-:S02]  /*cdb0*/  ISETP.GT.U32.AND P3, PT, R10, R17, PT ;  /* 0x000000110a00720c */ /* 0x000fc40003f64070 */
[----:B------:R0:W-:Y:S01]  /*cdc0*/  STL [R1+0x94], R2 ;  /* 0x0000940201007387 */ /* 0x0001e20000100800 */
[----:B------:R-:W-:Y:S02]  /*cdd0*/  IMAD.MOV.U32 R19, RZ, RZ, R4 ;  /* 0x000000ffff137224 */ /* 0x000fe400078e0004 */
[----:B------:R-:W-:Y:S01]  /*cde0*/  @!P6 IMAD.IADD R0, R0, 0x1, -R10 ;  /* 0x000000010000e824 */ /* 0x000fe200078e0a0a */
[----:B------:R-:W-:Y:S01]  /*cdf0*/  ISETP.GE.AND P6, PT, R12, RZ, PT ;  /* 0x000000ff0c00720c */ /* 0x000fe20003fc6270 */
[----:B------:R-:W-:Y:S01]  /*ce00*/  IMAD.HI.U32 R7, R15, R5, RZ ;  /* 0x000000050f077227 */ /* 0x000fe200078e00ff */
[----:B------:R-:W-:-:S03]  /*ce10*/  LOP3.LUT R12, R13, 0x54, RZ, 0xfc, !PT ;  /* 0x000000540d0c7812 */ /* 0x000fc600078efcff */
[----:B------:R-:W-:Y:S01]  /*ce20*/  IMAD.MOV R11, RZ, RZ, -R11 ;  /* 0x000000ffff0b7224 */ /* 0x000fe200078e0a0b */
[----:B------:R-:W-:Y:S01]  /*ce30*/  IABS R27, R12 ;  /* 0x0000000c001b7213 */ /* 0x000fe20000000000 */
[----:B0-----:R-:W-:Y:S02]  /*ce40*/  IMAD.MOV.U32 R2, RZ, RZ, R3 ;  /* 0x000000ffff027224 */ /* 0x001fe400078e0003 */
        /* <DEDUP_REMOVED lines=19> */
[----:B------:R0:W-:Y:S01]  /*cf80*/  STL [R1+0x4], R3 ;  /* 0x0000040301007387 */ /* 0x0001e20000100800 */
[----:B------:R-:W-:-:S02]  /*cf90*/  IABS R9, R5 ;  /* 0x0000000500097213 */ /* 0x000fc40000000000 */
[----:B------:R-:W-:Y:S01]  /*cfa0*/  @!P6 IMAD.MOV R2, RZ, RZ, -R2 ;  /* 0x000000ffff02e224 */ /* 0x000fe200078e0a02 */
[C---:B------:R-:W-:Y:S02]  /*cfb0*/  ISETP.GT.U32.AND P6, PT, R10.reuse, R0, PT ;  /* 0x000000000a00720c */ /* 0x040fe40003fc4070 */
[----:B------:R-:W-:Y:S02]  /*cfc0*/  ISETP.GT.U32.AND P0, PT, R10, R17, PT ;  /* 0x000000110a00720c */ /* 0x000fe40003f04070 */
[----:B------:R1:W-:Y:S01]  /*cfd0*/  STL [R1], R2 ;  /* 0x0000000201007387 */ /* 0x0003e20000100800 */
[--C-:B------:R-:W-:Y:S01]  /*cfe0*/  @!P2 IMAD.IADD R4, R4, 0x1, -R10.reuse ;  /* 0x000000010404a824 */ /* 0x100fe200078e0a0a */
[----:B0-----:R-:W-:Y:S01]  /*cff0*/  LOP3.LUT R3, R13, 0x60, RZ, 0xfc, !PT ;  /* 0x000000600d037812 */ /* 0x001fe200078efcff */
[----:B------:R-:W-:Y:S01]  /*d000*/  @!P5 IMAD.IADD R18, R18, 0x1, -R10 ;  /* 0x000000011212d824 */ /* 0x000fe200078e0a0a */
[----:B------:R-:W-:Y:S02]  /*d010*/  ISETP.GE.AND P5, PT, R5, RZ, PT ;  /* 0x000000ff0500720c */ /* 0x000fe40003fa6270 */
[----:B------:R-:W-:-:S02]  /*d020*/  IABS R6, R3 ;  /* 0x0000000300067213 */ /* 0x000fc40000000000 */
[----:B------:R-:W-:Y:S01]  /*d030*/  ISETP.GE.AND P2, PT, R3, RZ, PT ;  /* 0x000000ff0300720c */ /* 0x000fe20003f46270 */
[----:B------:R-:W-:Y:S01]  /*d040*/  @!P6 IMAD.IADD R0, R0, 0x1, -R10 ;  /* 0x000000010000e824 */ /* 0x000fe200078e0a0a */
[----:B------:R-:W-:Y:S01]  /*d050*/  ISETP.GT.U32.AND P6, PT, R10, R4, PT ;  /* 0x000000040a00720c */ /* 0x000fe20003fc4070 */
[----:B------:R-:W-:Y:S01]  /*d060*/  IMAD.MOV.U32 R5, RZ, RZ, R6 ;  /* 0x000000ffff057224 */ /* 0x000fe200078e0006 */
[----:B------:R-:W-:Y:S01]  /*d070*/  ISETP.GE.AND P3, PT, R16, RZ, PT ;  /* 0x000000ff1000720c */ /* 0x000fe20003f66270 */
[----:B------:R-:W-:Y:S01]  /*d080*/  IMAD.HI.U32 R6, R15, R9, RZ ;  /* 0x000000090f067227 */ /* 0x000fe200078e00ff */
[C---:B------:R-:W-:Y:S02]  /*d090*/  LOP3.LUT R16, R13.reuse, 0x5e, RZ, 0xfc, !PT ;  /* 0x0000005e0d107812 */ /* 0x040fe400078efcff */
[----:B------:R-:W-:Y:S01]  /*d0a0*/  LOP3.LUT R7, R13, 0x5c, RZ, 0xfc, !PT ;  /* 0x0000005c0d077812 */ /* 0x000fe200078efcff */
[----:B------:R-:W-:Y:S02]  /*d0b0*/  IMAD.MOV R6, RZ, RZ, -R6 ;  /* 0x000000ffff067224 */ /* 0x000fe400078e0a06 */
[----:B------:R-:W-:Y:S01]  /*d0c0*/  @!P0 IMAD.IADD R17, R17, 0x1, -R10 ;  /* 0x0000000111118824 */ /* 0x000fe200078e0a0a */
[----:B------:R-:W-:Y:S01]  /*d0d0*/  ISETP.GE.AND P0, PT, R8, RZ, PT ;  /* 0x000000ff0800720c */ /* 0x000fe20003f06270 */
[----:B------:R-:W-:-:S02]  /*d0e0*/  IMAD R9, R10, R6, R9 ;  /* 0x000000060a097224 */ /* 0x000fc400078e0209 */
[----:B-1----:R-:W-:Y:S02]  /*d0f0*/  IMAD.MOV.U32 R2, RZ, RZ, R17 ;  /* 0x000000ffff027224 */ /* 0x002fe400078e0011 */
[----:B------:R-:W-:-:S04]  /*d100*/  IMAD.HI.U32 R3, R15, R5, RZ ;  /* 0x000000050f037227 */ /* 0x000fc800078e00ff */
[----:B------:R-:W-:Y:S01]  /*d110*/  @!P6 IMAD.IADD R4, R4, 0x1, -R10 ;  /* 0x000000010404e824 */ /* 0x000fe200078e0a0a */
[C---:B------:R-:W-:Y:S01]  /*d120*/  ISETP.GT.U32.AND P6, PT, R10.reuse, R9, PT ;  /* 0x000000090a00720c */ /* 0x040fe20003fc4070 */
[----:B------:R-:W-:Y:S01]  /*d130*/  @!P4 IMAD.MOV R2, RZ, RZ, -R2 ;  /* 0x000000ffff02c224 */ /* 0x000fe200078e0a02 */
[C---:B------:R-:W-:Y:S01]  /*d140*/  ISETP.GT.U32.AND P4, PT, R10.reuse, R0, PT ;  /* 0x000000000a00720c */ /* 0x040fe20003f84070 */
[----:B------:R-:W-:Y:S02]  /*d150*/  IMAD.MOV R3, RZ, RZ, -R3 ;  /* 0x000000ffff037224 */ /* 0x000fe400078e0a03 */
[----:B------:R-:W-:Y:S01]  /*d160*/  IMAD.MOV.U32 R8, RZ, RZ, R4 ;  /* 0x000000ffff087224 */ /* 0x000fe200078e0004 */
[----:B------:R0:W-:Y:S01]  /*d170*/  STL [R1+0x78], R2 ;  /* 0x0000780201007387 */ /* 0x0001e20000100800 */
[----:B------:R-:W-:Y:S01]  /*d180*/  IMAD R5, R10, R3, R5 ;  /* 0x000000030a057224 */ /* 0x000fe200078e0205 */
[----:B------:R-:W-:Y:S01]  /*d190*/  LOP3.LUT R3, R13, 0x58, RZ, 0xfc, !PT ;  /* 0x000000580d037812 */ /* 0x000fe200078efcff */
[----:B------:R-:W-:-:S03]  /*d1a0*/  @!P1 IMAD.MOV R8, RZ, RZ, -R8 ;  /* 0x000000ffff089224 */ /* 0x000fc600078e0a08 */
[----:B------:R-:W-:Y:S01]  /*d1b0*/  ISETP.GT.U32.AND P1, PT, R10, R5, PT ;  /* 0x000000050a00720c */ /* 0x000fe20003f24070 */
[--C-:B------:R-:W-:Y:S02]  /*d1c0*/  @!P6 IMAD.IADD R9, R9, 0x1, -R10.reuse ;  /* 0x000000010909e824 */ /* 0x100fe400078e0a0a */
[----:B------:R-:W-:Y:S01]  /*d1d0*/  @!P4 IMAD.IADD R0, R0, 0x1, -R10 ;  /* 0x000000010000c824 */ /* 0x000fe200078e0a0a */
[----:B------:R-:W-:Y:S01]  /*d1e0*/  ISETP.GE.AND P4, PT, R7, RZ, PT ;  /* 0x000000ff0700720c */ /* 0x000fe20003f86270 */
[----:B0-----:R-:W-:Y:S01]  /*d1f0*/  IMAD.MOV.U32 R2, RZ, RZ, R18 ;  /* 0x000000ffff027224 */ /* 0x001fe200078e0012 */
[----:B------:R-:W-:Y:S02]  /*d200*/  ISETP.GT.U32.AND P6, PT, R10, R9, PT ;  /* 0x000000090a00720c */ /* 0x000fe40003fc4070 */
[----:B------:R-:W-:Y:S01]  /*d210*/  IABS R7, R7 ;  /* 0x0000000700077213 */ /* 0x000fe20000000000 */
[----:B------:R-:W-:Y:S01]  /*d220*/  @!P3 IMAD.MOV R2, RZ, RZ, -R2 ;  /* 0x000000ffff02b224 */ /* 0x000fe200078e0a02 */
[----:B------:R-:W-:-:S02]  /*d230*/  ISETP.GE.AND P3, PT, R16, RZ, PT ;  /* 0x000000ff1000720c */ /* 0x000fc40003f66270 */
[----:B------:R-:W-:Y:S01]  /*d240*/  IABS R16, R16 ;  /* 0x0000001000107213 */ /* 0x000fe20000000000 */
[----:B------:R-:W-:Y:S01]  /*d250*/  @!P1 IMAD.IADD R5, R5, 0x1, -R10 ;  /* 0x0000000105059824 */ /* 0x000fe200078e0a0a */
[----:B------:R0:W-:Y:S01]  /*d260*/  STL [R1+0x7c], R2 ;  /* 0x00007c0201007387 */ /* 0x0001e20000100800 */
[----:B------:R-:W-:Y:S02]  /*d270*/  LOP3.LUT R18, R13, 0x56, RZ, 0xfc, !PT ;  /* 0x000000560d127812 */ /* 0x000fe400078efcff */
[----:B------:R-:W-:Y:S01]  /*d280*/  IMAD.HI.U32 R6, R15, R16, RZ ;  /* 0x000000100f067227 */ /* 0x000fe200078e00ff */
[----:B------:R1:W-:Y:S01]  /*d290*/  STL [R1+0x80], R8 ;  /* 0x0000800801007387 */ /* 0x0003e20000100800 */
[----:B------:R-:W-:Y:S02]  /*d2a0*/  ISETP.GT.U32.AND P1, PT, R10, R5, PT ;  /* 0x000000050a00720c */ /* 0x000fe40003f24070 */
[----:B------:R-:W-:Y:S02]  /*d2b0*/  IMAD.MOV R4, RZ, RZ, -R6 ;  /* 0x000000ffff047224 */ /* 0x000fe400078e0a06 */
[----:B------:R-:W-:-:S02]  /*d2c0*/  @!P6 IMAD.IADD R9, R9, 0x1, -R10 ;  /* 0x000000010909e824 */ /* 0x000fc400078e0a0a */
[----:B0-----:R-:W-:Y:S02]  /*d2d0*/  IMAD.MOV.U32 R2, RZ, RZ, R0 ;  /* 0x000000ffff027224 */ /* 0x001fe400078e0000 */
[----:B------:R-:W-:Y:S01]  /*d2e0*/  IMAD R16, R10, R4, R16 ;  /* 0x000000040a107224 */ /* 0x000fe200078e0210 */
[----:B-1----:R-:W-:Y:S01]  /*d2f0*/  IABS R8, R3 ;  /* 0x0000000300087213 */ /* 0x002fe20000000000 */
[----:B------:R-:W-:Y:S01]  /*d300*/  @!P0 IMAD.MOV R2, RZ, RZ, -R2 ;  /* 0x000000ffff028224 */ /* 0x000fe200078e0a02 */
[----:B------:R-:W-:Y:S01]  /*d310*/  ISETP.GE.AND P0, PT, R14, RZ, PT ;  /* 0x000000ff0e00720c */ /* 0x000fe20003f06270 */
[C---:B------:R-:W-:Y:S01]  /*d320*/  IMAD.HI.U32 R0, R15.reuse, R7, RZ ;  /* 0x000000070f007227 */ /* 0x040fe200078e00ff */
[----:B------:R-:W-:Y:S02]  /*d330*/  IABS R14, R14 ;  /* 0x0000000e000e7213 */ /* 0x000fe40000000000 */
[----:B------:R-:W-:Y:S01]  /*d340*/  ISETP.GT.U32.AND P6, PT, R10, R16, PT ;  /* 0x000000100a00720c */ /* 0x000fe20003fc4070 */
[C---:B------:R-:W-:Y:S01]  /*d350*/  IMAD.HI.U32 R6, R15.reuse, R8, RZ ;  /* 0x000000080f067227 */ /* 0x040fe200078e00ff */
[----:B------:R0:W-:Y:S03]  /*d360*/  STL [R1+0x84], R2 ;  /* 0x0000840201007387 */ /* 0x0001e60000100800 */
        /* <DEDUP_REMOVED lines=8> */
[C---:B------:R-:W-:Y:S01]  /*d3f0*/  IMAD R8, R10.reuse, R6, R8 ;  /* 0x000000060a087224 */ /* 0x040fe200078e0208 */
[----:B------:R-:W-:Y:S01]  /*d400*/  LOP3.LUT R6, R13, 0x52, RZ, 0xfc, !PT ;  /* 0x000000520d067812 */ /* 0x000fe200078efcff */
[----:B------:R-:W-:Y:S01]  /*d410*/  @!P1 IMAD.IADD R5, R5, 0x1, -R10 ;  /* 0x0000000105059824 */ /* 0x000fe200078e0a0a */
[C---:B------:R-:W-:Y:S01]  /*d420*/  ISETP.GT.U32.AND P1, PT, R10.reuse, R14, PT ;  /* 0x0000000e0a00720c */ /* 0x040fe20003f24070 */
[----:B------:R-:W-:Y:S01]  /*d430*/  @!P5 IMAD.MOV R2, RZ, RZ, -R2 ;  /* 0x000000ffff02d224 */ /* 0x000fe200078e0a02 */
[----:B------:R-:W-:Y:S01]  /*d440*/  ISETP.GT.U32.AND P5, PT, R10, R7, PT ;  /* 0x000000070a00720c */ /* 0x000fe20003fa4070 */
        /* <DEDUP_REMOVED lines=20> */
[----:B------:R-:W-:Y:S01]  /*d590*/  IMAD R27, R10, R5, R27 ;  /* 0x000000050a1b7224 */ /* 0x000fe200078e021b */
[----:B------:R-:W-:Y:S01]  /*d5a0*/  LOP3.LUT R5, R13, 0x4e, RZ, 0xfc, !PT ;  /* 0x0000004e0d057812 */ /* 0x000fe200078efcff */
[--C-:B------:R-:W-:Y:S01]  /*d5b0*/  @!P5 IMAD.IADD R16, R16, 0x1, -R10.reuse ;  /* 0x000000011010d824 */ /* 0x100fe200078e0a0a */
[----:B------:R-:W-:Y:S01]  /*d5c0*/  ISETP.GT.U32.AND P5, PT, R10, R0, PT ;  /* 0x000000000a00720c */ /* 0x000fe20003fa4070 */
[--C-:B------:R-:W-:Y:S01]  /*d5d0*/  @!P6 IMAD.IADD R14, R14, 0x1, -R10.reuse ;  /* 0x000000010e0ee824 */ /* 0x100fe200078e0a0a */
[----:B------:R-:W-:Y:S01]  /*d5e0*/  ISETP.GT.U32.AND P6, PT, R10, R27, PT ;  /* 0x0000001b0a00720c */ /* 0x000fe20003fc4070 */
[----:B------:R-:W-:Y:S01]  /*d5f0*/  @!P1 IMAD.IADD R7, R7, 0x1, -R10 ;  /* 0x0000000107079824 */ /* 0x000fe200078e0a0a */
[----:B------:R-:W-:Y:S01]  /*d600*/  IABS R11, R4 ;  /* 0x00000004000b7213 */ /* 0x000fe20000000000 */
[----:B------:R0:W-:Y:S01]  /*d610*/  STL [R1+0x274], R2 ;  /* 0x0002740201007387 */ /* 0x0001e20000100800 */
[----:B------:R-:W-:Y:S01]  /*d620*/  IMAD.MOV.U32 R19, RZ, RZ, R16 ;  /* 0x000000ffff137224 */ /* 0x000fe200078e0010 */
[----:B------:R-:W-:Y:S01]  /*d630*/  ISETP.GE.AND P1, PT, R3, RZ, PT ;  /* 0x000000ff0300720c */ /* 0x000fe20003f26270 */
[----:B------:R-:W-:Y:S01]  /*d640*/  @!P2 IMAD.IADD R8, R8, 0x1, -R10 ;  /* 0x000000010808a824 */ /* 0x000fe200078e0a0a */
[----:B------:R-:W-:Y:S01]  /*d650*/  ISETP.GE.AND P2, PT, R18, RZ, PT ;  /* 0x000000ff1200720c */ /* 0x000fe20003f46270 */
[----:B------:R-:W-:Y:S01]  /*d660*/  IMAD.HI.U32 R3, R15, R11, RZ ;  /* 0x0000000b0f037227 */ /* 0x000fe200078e00ff */
[----:B------:R-:W-:-:S03]  /*d670*/  IABS R18, R5 ;  /* 0x0000000500127213 */ /* 0x000fc60000000000 */
[--C-:B------:R-:W-:Y:S01]  /*d680*/  @!P5 IMAD.IADD R0, R0, 0x1, -R10.reuse ;  /* 0x000000010000d824 */ /* 0x100fe200078e0a0a */
[----:B------:R-:W-:Y:S01]  /*d690*/  ISETP.GE.AND P5, PT, R12, RZ, PT ;  /* 0x000000ff0c00720c */ /* 0x000fe20003fa6270 */
[----:B0-----:R-:W-:Y:S02]  /*d6a0*/  IMAD.MOV.U32 R2, RZ, RZ, R7 ;  /* 0x000000ffff027224 */ /* 0x001fe400078e0007 */
[----:B------:R-:W-:Y:S02]  /*d6b0*/  @!P6 IMAD.IADD R27, R27, 0x1, -R10 ;  /* 0x000000011b1be824 */ /* 0x000fe400078e0a0a */
[----:B------:R-:W-:Y:S01]  /*d6c0*/  @!P3 IMAD.MOV R19, RZ, RZ, -R19 ;  /* 0x000000ffff13b224 */ /* 0x000fe200078e0a13 */
[C---:B------:R-:W-:Y:S01]  /*d6d0*/  ISETP.GT.U32.AND P3, PT, R10.reuse, R0, PT ;  /* 0x000000000a00720c */ /* 0x040fe20003f64070 */
[----:B------:R-:W-:Y:S02]  /*d6e0*/  IMAD.MOV.U32 R12, RZ, RZ, R18 ;  /* 0x000000ffff0c7224 */ /* 0x000fe400078e0012 */
[----:B------:R-:W-:Y:S01]  /*d6f0*/  @!P4 IMAD.MOV R2, RZ, RZ, -R2 ;  /* 0x000000ffff02c224 */ /* 0x000fe200078e0a02 */
[----:B------:R-:W-:Y:S01]  /*d700*/  ISETP.GT.U32.AND P4, PT, R10, R27, PT ;  /* 0x0000001b0a00720c */ /* 0x000fe20003f84070 */
[----:B------:R-:W-:Y:S01]  /*d710*/  IMAD.MOV R3, RZ, RZ, -R3 ;  /* 0x000000ffff037224 */ /* 0x000fe200078e0a03 */
[----:B------:R-:W-:Y:S01]  /*d720*/  STL [R1+0x6c], R19 ;  /* 0x00006c1301007387 */ /* 0x000fe20000100800 */
[----:B------:R-:W-:-:S03]  /*d730*/  IMAD.HI.U32 R16, R15, R12, RZ ;  /* 0x0000000c0f107227 */ /* 0x000fc600078e00ff */
[----:B------:R0:W-:Y:S01]  /*d740*/  STL [R1+0x70], R2 ;  /* 0x0000700201007387 */ /* 0x0001e20000100800 */
[C---:B------:R-:W-:Y:S01]  /*d750*/  IMAD R11, R10.reuse, R3, R11 ;  /* 0x000000030a0b7224 */ /* 0x040fe200078e020b */
[----:B------:R-:W-:Y:S01]  /*d760*/  LOP3.LUT R3, R13, 0x4c, RZ, 0xfc, !PT ;  /* 0x0000004c0d037812 */ /* 0x000fe200078efcff */
[----:B------:R-:W-:Y:S02]  /*d770*/  IMAD.MOV R7, RZ, RZ, -R16 ;  /* 0x000000ffff077224 */ /* 0x000fe400078e0a10 */
[----:B------:R-:W-:Y:S02]  /*d780*/  IMAD.MOV R17, RZ, RZ, -R17 ;  /* 0x000000ffff117224 */ /* 0x000fe400078e0a11 */
[C---:B------:R-:W-:Y:S02]  /*d790*/  IMAD R12, R10.reuse, R7, R12 ;  /* 0x000000070a0c7224 */ /* 0x040fe400078e020c */
[----:B------:R-:W-:Y:S02]  /*d7a0*/  @!P4 IMAD.IADD R27, R27, 0x1, -R10 ;  /* 0x000000011b1bc824 */ /* 0x000fe400078e0a0a */
[----:B0-----:R-:W-:Y:S01]  /*d7b0*/  IMAD.MOV.U32 R2, RZ, RZ, R8 ;  /* 0x000000ffff027224 */ /* 0x001fe200078e0008 */
[C---:B------:R-:W-:Y:S01]  /*d7c0*/  ISETP.GT.U32.AND P4, PT, R10.reuse, R12, PT ;  /* 0x0000000c0a00720c */ /* 0x040fe20003f84070 */
[C---:B------:R-:W-:Y:S01]  /*d7d0*/  IMAD R9, R10.reuse, R17, R9 ;  /* 0x000000110a097224 */ /* 0x040fe200078e0209 */
[----:B------:R-:W-:Y:S01]  /*d7e0*/  IABS R8, R3 ;  /* 0x0000000300087213 */ /* 0x000fe20000000000 */
[----:B------:R-:W-:Y:S01]  /*d7f0*/  @!P1 IMAD.MOV R2, RZ, RZ, -R2 ;  /* 0x000000ffff029224 */ /* 0x000fe200078e0a02 */
[----:B------:R-:W-:Y:S01]  /*d800*/  ISETP.GT.U32.AND P1, PT, R10, R11, PT ;  /* 0x0000000b0a00720c */ /* 0x000fe20003f24070 */
[----:B------:R-:W-:Y:S01]  /*d810*/  @!P3 IMAD.IADD R0, R0, 0x1, -R10 ;  /* 0x000000010000b824 */ /* 0x000fe200078e0a0a */
[----:B------:R-:W-:Y:S01]  /*d820*/  ISETP.GT.U32.AND P6, PT, R10, R9, PT ;  /* 0x000000090a00720c */ /* 0x000fe20003fc4070 */
[----:B------:R-:W-:Y:S01]  /*d830*/  @!P0 IMAD.MOV R14, RZ, RZ, -R14 ;  /* 0x000000ffff0e8224 */ /* 0x000fe200078e0a0e */
[----:B------:R-:W-:Y:S01]  /*d840*/  ISETP.GE.AND P3, PT, R4, RZ, PT ;  /* 0x000000ff0400720c */ /* 0x000fe20003f66270 */
[----:B------:R-:W-:Y:S01]  /*d850*/  IMAD.HI.U32 R7, R15, R8, RZ ;  /* 0x000000080f077227 */ /* 0x000fe200078e00ff */
[----:B------:R-:W-:-:S02]  /*d860*/  LOP3.LUT R4, R13, 0x4a, RZ, 0xfc, !PT ;  /* 0x0000004a0d047812 */ /* 0x000fc400078efcff */
[----:B------:R-:W-:Y:S01]  /*d870*/  ISETP.GE.AND P0, PT, R6, RZ, PT ;  /* 0x000000ff0600720c */ /* 0x000fe20003f06270 */
[--C-:B------:R-:W-:Y:S01]  /*d880*/  @!P4 IMAD.IADD R12, R12, 0x1, -R10.reuse ;  /* 0x000000010c0cc824 */ /* 0x100fe200078e0a0a */
[----:B------:R-:W-:Y:S01]  /*d890*/  IABS R6, R4 ;  /* 0x0000000400067213 */ /* 0x000fe20000000000 */
[----:B------:R0:W-:Y:S01]  /*d8a0*/  STL [R1+0x210], R14 ;  /* 0x0002100e01007387 */ /* 0x0001e20000100800 */
[----:B------:R-:W-:Y:S02]  /*d8b0*/  IMAD.MOV R7, RZ, RZ, -R7 ;  /* 0x000000ffff077224 */ /* 0x000fe400078e0a07 */
[--C-:B------:R-:W-:Y:S01]  /*d8c0*/  @!P1 IMAD.IADD R11, R11, 0x1, -R10.reuse ;  /* 0x000000010b0b9824 */ /* 0x100fe200078e0a0a */
[----:B------:R1:W-:Y:S01]  /*d8d0*/  STL [R1+0x214], R2 ;  /* 0x0002140201007387 */ /* 0x0003e20000100800 */
[----:B------:R-:W-:Y:S01]  /*d8e0*/  @!P6 IMAD.IADD R9, R9, 0x1, -R10 ;  /* 0x000000010909e824 */ /* 0x000fe200078e0a0a */
[C---:B------:R-:W-:Y:S01]  /*d8f0*/  ISETP.GT.U32.AND P4, PT, R10.reuse, R12, PT ;  /* 0x0000000c0a00720c */ /* 0x040fe20003f84070 */
[C---:B------:R-:W-:Y:S01]  /*d900*/  IMAD R8, R10.reuse, R7, R8 ;  /* 0x000000070a087224 */ /* 0x040fe200078e0208 */
[----:B------:R-:W-:Y:S01]  /*d910*/  ISETP.GT.U32.AND P1, PT, R10, R11, PT ;  /* 0x0000000b0a00720c */ /* 0x000fe20003f24070 */
[----:B------:R-:W-:Y:S01]  /*d920*/  @!P5 IMAD.MOV R27, RZ, RZ, -R27 ;  /* 0x000000ffff1bd224 */ /* 0x000fe200078e0a1b */
[----:B------:R-:W-:Y:S01]  /*d930*/  ISETP.GE.AND P6, PT, R5, RZ, PT ;  /* 0x000000ff0500720c */ /* 0x000fe20003fc6270 */
[----:B0-----:R-:W-:Y:S01]  /*d940*/  IMAD.HI.U32 R14, R15, R6, RZ ;  /* 0x000000060f0e7227 */ /* 0x001fe200078e00ff */
[----:B------:R-:W-:-:S03]  /*d950*/  LOP3.LUT R5, R13, 0x48, RZ, 0xfc, !PT ;  /* 0x000000480d057812 */ /* 0x000fc600078efcff */
[----:B-1----:R-:W-:Y:S01]  /*d960*/  IMAD.MOV.U32 R2, RZ, RZ, R0 ;  /* 0x000000ffff027224 */ /* 0x002fe200078e0000 */
[----:B------:R-:W-:Y:S01]  /*d970*/  IABS R18, R5 ;  /* 0x0000000500127213 */ /* 0x000fe20000000000 */
[----:B------:R-:W-:Y:S01]  /*d980*/  IMAD.MOV R14, RZ, RZ, -R14 ;  /* 0x000000ffff0e7224 */ /* 0x000fe200078e0a0e */
[----:B------:R-:W-:Y:S01]  /*d990*/  LOP3.LUT R0, R13, 0x46, RZ, 0xfc, !PT ;  /* 0x000000460d007812 */ /* 0x000fe200078efcff */
[----:B------:R-:W-:Y:S01]  /*d9a0*/  @!P2 IMAD.MOV R2, RZ, RZ, -R2 ;  /* 0x000000ffff02a224 */ /* 0x000fe200078e0a02 */
[C---:B------:R-:W-:Y:S01]  /*d9b0*/  ISETP.GT.U32.AND P2, PT, R10.reuse, R9, PT ;  /* 0x000000090a00720c */ /* 0x040fe20003f44070 */
[----:B------:R-:W-:Y:S01]  /*d9c0*/  @!P1 IMAD.IADD R11, R11, 0x1, -R10 ;  /* 0x000000010b0b9824 */ /* 0x000fe200078e0a0a */
[----:B------:R-:W-:Y:S01]  /*d9d0*/  ISETP.GE.AND P1, PT, R3, RZ, PT ;  /* 0x000000ff0300720c */ /* 0x000fe20003f26270 */
[----:B------:R-:W-:Y:S01]  /*d9e0*/  IMAD R3, R10, R14, R6 ;  /* 0x0000000e0a037224 */ /* 0x000fe200078e0206 */
[----:B------:R-:W-:Y:S01]  /*d9f0*/  LOP3.LUT R6, R13, 0x44, RZ, 0xfc, !PT ;  /* 0x000000440d067812 */ /* 0x000fe200078efcff */
[----:B------:R-:W-:Y:S01]  /*da00*/  @!P4 IMAD.IADD R12, R12, 0x1, -R10 ;  /* 0x000000010c0cc824 */ /* 0x000fe200078e0a0a */
[----:B------:R-:W-:Y:S01]  /*da10*/  IABS R7, R0 ;  /* 0x0000000000077213 */ /* 0x000fe20000000000 */
[----:B------:R-:W-:Y:S01]  /*da20*/  IMAD.HI.U32 R16, R15, R18, RZ ;  /* 0x000000120f107227 */ /* 0x000fe200078e00ff */
[----:B------:R-:W-:Y:S01]  /*da30*/  ISETP.GT.U32.AND P4, PT, R10, R3, PT ;  /* 0x000000030a00720c */ /* 0x000fe20003f84070 */
[----:B------:R-:W-:Y:S01]  /*da40*/  STL [R1+0x218], R2 ;  /* 0x0002180201007387 */ /* 0x000fe20000100800 */
[----:B------:R-:W-:Y:S01]  /*da50*/  IABS R17, R6 ;  /* 0x0000000600117213 */ /* 0x000fe20000000000 */
[----:B------:R-:W-:-:S02]  /*da60*/  IMAD.MOV R16, RZ, RZ, -R16 ;  /* 0x000000ffff107224 */ /* 0x000fc400078e0a10 */
[----:B------:R-:W-:Y:S01]  /*da70*/  @!P2 IMAD.IADD R9, R9, 0x1, -R10 ;  /* 0x000000010909a824 */ /* 0x000fe200078e0a0a */
[C---:B------:R-:W-:Y:S01]  /*da80*/  ISETP.GT.U32.AND P2, PT, R10.reuse, R8, PT ;  /* 0x000000080a00720c */ /* 0x040fe20003f44070 */
[C---:B------:R-:W-:Y:S01]  /*da90*/  IMAD R18, R10.reuse, R16, R18 ;  /* 0x000000100a127224 */ /* 0x040fe200078e0212 */
[----:B------:R0:W-:Y:S01]  /*daa0*/  STL [R1+0x24b4], R27 ;  /* 0x0024b41b01007387 */ /* 0x0001e20000100800 */
[----:B------:R-:W-:Y:S02]  /*dab0*/  @!P0 IMAD.MOV R9, RZ, RZ, -R9 ;  /* 0x000000ffff098224 */ /* 0x000fe400078e0a09 */
[----:B------:R-:W-:Y:S01]  /*dac0*/  IMAD.HI.U32 R16, R15, R17, RZ ;  /* 0x000000110f107227 */ /* 0x000fe200078e00ff */
[----:B------:R-:W-:Y:S02]  /*dad0*/  ISETP.GT.U32.AND P5, PT, R10, R18, PT ;  /* 0x000000120a00720c */ /* 0x000fe40003fa4070 */
[----:B------:R-:W-:Y:S01]  /*dae0*/  STL [R1+0x24b8], R9 ;  /* 0x0024b80901007387 */ /* 0x000fe20000100800 */
[----:B------:R-:W-:-:S02]  /*daf0*/  @!P4 IMAD.IADD R3, R3, 0x1, -R10 ;  /* 0x000000010303c824 */ /* 0x000fc400078e0a0a */
[----:B------:R-:W-:Y:S01]  /*db00*/  IMAD.MOV R16, RZ, RZ, -R16 ;  /* 0x000000ffff107224 */ /* 0x000fe200078e0a10 */
[----:B0-----:R-:W-:Y:S01]  /*db10*/  LOP3.LUT R27, R13, 0x10, RZ, 0xfc, !PT ;  /* 0x000000100d1b7812 */ /* 0x001fe200078efcff */
[----:B------:R-:W-:Y:S01]  /*db20*/  @!P2 IMAD.IADD R8, R8, 0x1, -R10 ;  /* 0x000000010808a824 */ /* 0x000fe200078e0a0a */
[----:B------:R-:W-:Y:S01]  /*db30*/  ISETP.GT.U32.AND P0, PT, R10, R3, PT ;  /* 0x000000030a00720c */ /* 0x000fe20003f04070 */
[----:B------:R-:W-:Y:S01]  /*db40*/  IMAD.HI.U32 R14, R15, R7, RZ ;  /* 0x000000070f0e7227 */ /* 0x000fe200078e00ff */
[----:B------:R-:W-:Y:S02]  /*db50*/  ISETP.GE.AND P2, PT, R4, RZ, PT ;  /* 0x000000ff0400720c */ /* 0x000fe40003f46270 */
[C---:B------:R-:W-:Y:S01]  /*db60*/  ISETP.GT.U32.AND P4, PT, R10.reuse, R8, PT ;  /* 0x000000080a00720c */ /* 0x040fe20003f84070 */
[----:B------:R-:W-:Y:S01]  /*db70*/  IMAD R17, R10, R16, R17 ;  /* 0x000000100a117224 */ /* 0x000fe200078e0211 */
[----:B------:R-:W-:Y:S01]  /*db80*/  LOP3.LUT R4, R13, 0x42, RZ, 0xfc, !PT ;  /* 0x000000420d047812 */ /* 0x000fe200078efcff */
[----:B------:R-:W-:-:S02]  /*db90*/  IMAD.MOV R14, RZ, RZ, -R14 ;  /* 0x000000ffff0e7224 */ /* 0x000fc400078e0a0e */
[----:B------:R-:W-:Y:S02]  /*dba0*/  @!P6 IMAD.MOV R12, RZ, RZ, -R12 ;  /* 0x000000ffff0ce224 */ /* 0x000fe400078e0a0c */
[C---:B------:R-:W-:Y:S01]  /*dbb0*/  IMAD R7, R10.reuse, R14, R7 ;  /* 0x0000000e0a077224 */ /* 0x040fe200078e0207 */
[----:B------:R-:W-:Y:S01]  /*dbc0*/  IABS R14, R4 ;  /* 0x00000004000e7213 */ /* 0x000fe20000000000 */
[--C-:B------:R-:W-:Y:S01]  /*dbd0*/  @!P0 IMAD.IADD R3, R3, 0x1, -R10.reuse ;  /* 0x0000000103038824 */ /* 0x100fe200078e0a0a */
[C---:B------:R-:W-:Y:S01]  /*dbe0*/  ISETP.GT.U32.AND P0, PT, R10.reuse, R17, PT ;  /* 0x000000110a00720c */ /* 0x040fe20003f04070 */
[----:B------:R-:W-:Y:S01]  /*dbf0*/  @!P3 IMAD.MOV R11, RZ, RZ, -R11 ;  /* 0x000000ffff0bb224 */ /* 0x000fe200078e0a0b */
[----:B------:R-:W-:Y:S01]  /*dc00*/  ISETP.GT.U32.AND P6, PT, R10, R7, PT ;  /* 0x000000070a00720c */ /* 0x000fe20003fc4070 */
[--C-:B------:R-:W-:Y:S01]  /*dc10*/  @!P4 IMAD.IADD R8, R8, 0x1, -R10.reuse ;  /* 0x000000010808c824 */ /* 0x100fe200078e0a0a */
[----:B------:R-:W-:Y:S01]  /*dc20*/  ISETP.GE.AND P4, PT, R0, RZ, PT ;  /* 0x000000ff0000720c */ /* 0x000fe20003f86270 */
[----:B------:R-:W-:Y:S01]  /*dc30*/  @!P5 IMAD.IADD R18, R18, 0x1, -R10 ;  /* 0x000000011212d824 */ /* 0x000fe200078e0a0a */
[----:B------:R-:W-:Y:S01]  /*dc40*/  LOP3.LUT R0, R13, 0x40, RZ, 0xfc, !PT ;  /* 0x000000400d007812 */ /* 0x000fe200078efcff */
[----:B------:R-:W-:Y:S01]  /*dc50*/  IMAD.MOV.U32 R2, RZ, RZ, R8 ;  /* 0x000000ffff027224 */ /* 0x000fe200078e0008 */
[----:B------:R-:W-:Y:S01]  /*dc60*/  STL [R1+0x24bc], R11 ;  /* 0x0024bc0b01007387 */ /* 0x000fe20000100800 */
[----:B------:R-:W-:Y:S01]  /*dc70*/  ISETP.GE.AND P3, PT, R5, RZ, PT ;  /* 0x000000ff0500720c */ /* 0x000fe20003f66270 */
[----:B------:R-:W-:Y:S01]  /*dc80*/  IMAD.HI.U32 R5, R15, R14, RZ ;  /* 0x0000000e0f057227 */ /* 0x000fe200078e00ff */
[----:B------:R-:W-:Y:S01]  /*dc90*/  IABS R16, R0 ;  /* 0x0000000000107213 */ /* 0x000fe20000000000 */
[----:B------:R-:W-:Y:S01]  /*dca0*/  STL [R1+0x24c0], R12 ;  /* 0x0024c00c01007387 */ /* 0x000fe20000100800 */
[----:B------:R-:W-:Y:S01]  /*dcb0*/  ISETP.GE.AND P5, PT, R6, RZ, PT ;  /* 0x000000ff0600720c */ /* 0x000fe20003fa6270 */
[----:B------:R-:W-:Y:S01]  /*dcc0*/  @!P1 IMAD.MOV R2, RZ, RZ, -R2 ;  /* 0x000000ffff029224 */ /* 0x000fe200078e0a02 */
[----:B------:R-:W-:Y:S01]  /*dcd0*/  LOP3.LUT R6, R13, 0x3e, RZ, 0xfc, !PT ;  /* 0x0000003e0d067812 */ /* 0x000fe200078efcff */
[----:B------:R-:W-:-:S02]  /*dce0*/  @!P0 IMAD.IADD R17, R17, 0x1, -R10 ;  /* 0x0000000111118824 */ /* 0x000fc400078e0a0a */
[----:B------:R-:W-:Y:S01]  /*dcf0*/  @!P6 IMAD.IADD R7, R7, 0x1, -R10 ;  /* 0x000000010707e824 */ /* 0x000fe200078e0a0a */
[----:B------:R0:W-:Y:S01]  /*dd00*/  STL [R1+0x194], R2 ;  /* 0x0001940201007387 */ /* 0x0001e20000100800 */
[C---:B------:R-:W-:Y:S01]  /*dd10*/  ISETP.GT.U32.AND P6, PT, R10.reuse, R18, PT ;  /* 0x000000120a00720c */ /* 0x040fe20003fc4070 */
[----:B------:R-:W-:Y:S01]  /*dd20*/  IMAD.MOV R5, RZ, RZ, -R5 ;  /* 0x000000ffff057224 */ /* 0x000fe200078e0a05 */
[C---:B------:R-:W-:Y:S02]  /*dd30*/  ISETP.GT.U32.AND P0, PT, R10.reuse, R17, PT ;  /* 0x000000110a00720c */ /* 0x040fe40003f04070 */
[C---:B------:R-:W-:Y:S01]  /*dd40*/  ISETP.GT.U32.AND P1, PT, R10.reuse, R7, PT ;  /* 0x000000070a00720c */ /* 0x040fe20003f24070 */
[----:B------:R-:W-:Y:S01]  /*dd50*/  IMAD R14, R10, R5, R14 ;  /* 0x000000050a0e7224 */ /* 0x000fe200078e020e */
[----:B------:R-:W-:Y:S02]  /*dd60*/  IABS R8, R6 ;  /* 0x0000000600087213 */ /* 0x000fe40000000000 */
[C---:B------:R-:W-:Y:S01]  /*dd70*/  LOP3.LUT R5, R13.reuse, 0x3a, RZ, 0xfc, !PT ;  /* 0x0000003a0d057812 */ /* 0x040fe200078efcff */
[----:B0-----:R-:W-:Y:S01]  /*dd80*/  IMAD.MOV.U32 R2, RZ, RZ, R3 ;  /* 0x000000ffff027224 */ /* 0x001fe200078e0003 */
[----:B------:R-:W-:Y:S01]  /*dd90*/  LOP3.LUT R11, R13, 0x6, RZ, 0xfc, !PT ;  /* 0x000000060d0b7812 */ /* 0x000fe200078efcff */
[----:B------:R-:W-:Y:S01]  /*dda0*/  IMAD.HI.U32 R3, R15, R16, RZ ;  /* 0x000000100f037227 */ /* 0x000fe200078e00ff */
[----:B------:R-:W-:-:S03]  /*ddb0*/  LOP3.LUT R12, R13, 0x8, RZ, 0xfc, !PT ;  /* 0x000000080d0c7812 */ /* 0x000fc600078efcff */
[----:B------:R-:W-:Y:S02]  /*ddc0*/  IMAD.MOV R3, RZ, RZ, -R3 ;  /* 0x000000ffff037224 */ /* 0x000fe400078e0a03 */
[----:B------:R-:W-:Y:S02]  /*ddd0*/  @!P0 IMAD.IADD R17, R17, 0x1, -R10 ;  /* 0x0000000111118824 */ /* 0x000fe400078e0a0a */
[----:B------:R-:W-:Y:S01]  /*dde0*/  IMAD R16, R10, R3, R16 ;  /* 0x000000030a107224 */ /* 0x000fe200078e0210 */
[----:B------:R-:W-:Y:S01]  /*ddf0*/  LOP3.LUT R3, R13, 0x3c, RZ, 0xfc, !PT ;  /* 0x0000003c0d037812 */ /* 0x000fe200078efcff */
[----:B------:R-:W-:Y:S01]  /*de00*/  @!P6 IMAD.IADD R18, R18, 0x1, -R10 ;  /* 0x000000011212e824 */ /* 0x000fe200078e0a0a */
[C---:B------:R-:W-:Y:S01]  /*de10*/  ISETP.GT.U32.AND P6, PT, R10.reuse, R14, PT ;  /* 0x0000000e0a00720c */ /* 0x040fe20003fc4070 */
[----:B------:R-:W-:Y:S01]  /*de20*/  IMAD.HI.U32 R19, R15, R8, RZ ;  /* 0x000000080f137227 */ /* 0x000fe200078e00ff */
[----:B------:R-:W-:-:S03]  /*de30*/  ISETP.GT.U32.AND P0, PT, R10, R16, PT ;  /* 0x000000100a00720c */ /* 0x000fc60003f04070 */
[----:B------:R-:W-:Y:S01]  /*de40*/  @!P2 IMAD.MOV R2, RZ, RZ, -R2 ;  /* 0x000000ffff02a224 */ /* 0x000fe200078e0a02 */
[----:B------:R-:W-:Y:S01]  /*de50*/  ISETP.GE.AND P2, PT, R4, RZ, PT ;  /* 0x000000ff0400720c */ /* 0x000fe20003f46270 */
[--C-:B------:R-:W-:Y:S01]  /*de60*/  @!P1 IMAD.IADD R7, R7, 0x1, -R10.reuse ;  /* 0x0000000107079824 */ /* 0x100fe200078e0a0a */
[----:B------:R-:W-:Y:S01]  /*de70*/  IABS R4, R3 ;  /* 0x0000000300047213 */ /* 0x000fe20000000000 */
[----:B------:R-:W-:Y:S01]  /*de80*/  IMAD.MOV R19, RZ, RZ, -R19 ;  /* 0x000000ffff137224 */ /* 0x000fe200078e0a13 */
[----:B------:R0:W-:Y:S01]  /*de90*/  STL [R1+0x1b0], R2 ;  /* 0x0001b00201007387 */ /* 0x0001e20000100800 */
[----:B------:R-:W-:Y:S01]  /*dea0*/  IMAD.MOV.U32 R9, RZ, RZ, R7 ;  /* 0x000000ffff097224 */ /* 0x000fe200078e0007 */
[----:B------:R-:W-:Y:S01]  /*deb0*/  ISETP.GE.AND P1, PT, R0, RZ, PT ;  /* 0x000000ff0000720c */ /* 0x000fe20003f26270 */
[--C-:B------:R-:W-:Y:S01]  /*dec0*/  @!P6 IMAD.IADD R14, R14, 0x1, -R10.reuse ;  /* 0x000000010e0ee824 */ /* 0x100fe200078e0a0a */
[----:B------:R-:W-:Y:S01]  /*ded0*/  ISETP.GE.AND P6, PT, R6, RZ, PT ;  /* 0x000000ff0600720c */ /* 0x000fe20003fc6270 */
[----:B------:R-:W-:Y:S01]  /*dee0*/  @!P0 IMAD.IADD R16, R16, 0x1, -R10 ;  /* 0x0000000110108824 */ /* 0x000fe200078e0a0a */
[----:B------:R-:W-:Y:S01]  /*def0*/  IABS R0, R5 ;  /* 0x0000000500007213 */ /* 0x000fe20000000000 */
[----:B------:R-:W-:-:S02]  /*df00*/  IMAD R8, R10, R19, R8 ;  /* 0x000000130a087224 */ /* 0x000fc400078e0208 */
[----:B------:R-:W-:Y:S01]  /*df10*/  IMAD.HI.U32 R6, R15, R4, RZ ;  /* 0x000000040f067227 */ /* 0x000fe200078e00ff */
[----:B------:R-:W-:-:S03]  /*df20*/  ISETP.GT.U32.AND P0, PT, R10, R16, PT ;  /* 0x000000100a00720c */ /* 0x000fc60003f04070 */
[----:B------:R-:W-:Y:S01]  /*df30*/  @!P4 IMAD.MOV R9, RZ, RZ, -R9 ;  /* 0x000000ffff09c224 */ /* 0x000fe200078e0a09 */
[C---:B------:R-:W-:Y:S01]  /*df40*/  ISETP.GT.U32.AND P4, PT, R10.reuse, R8, PT ;  /* 0x000000080a00720c */ /* 0x040fe20003f84070 */
[----:B------:R-:W-:Y:S02]  /*df50*/  IMAD.MOV R6, RZ, RZ, -R6 ;  /* 0x000000ffff067224 */ /* 0x000fe400078e0a06 */
[----:B0-----:R-:W-:Y:S01]  /*df60*/  IMAD.MOV.U32 R2, RZ, RZ, R18 ;  /* 0x000000ffff027224 */ /* 0x001fe200078e0012 */
[C---:B------:R-:W-:Y:S01]  /*df70*/  LOP3.LUT R18, R13.reuse, 0x2e, RZ, 0xfc, !PT ;  /* 0x0000002e0d127812 */ /* 0x040fe200078efcff */
[C---:B------:R-:W-:Y:S01]  /*df80*/  IMAD R4, R10.reuse, R6, R4 ;  /* 0x000000060a047224 */ /* 0x040fe200078e0204 */
[----:B------:R-:W-:Y:S01]  /*df90*/  LOP3.LUT R6, R13, 0x36, RZ, 0xfc, !PT ;  /* 0x000000360d067812 */ /* 0x000fe200078efcff */
[----:B------:R-:W-:Y:S01]  /*dfa0*/  @!P3 IMAD.MOV R2, RZ, RZ, -R2 ;  /* 0x000000ffff02b224 */ /* 0x000fe200078e0a02 */
[----:B------:R-:W-:Y:S01]  /*dfb0*/  ISETP.GT.U32.AND P3, PT, R10, R14, PT ;  /* 0x0000000e0a00720c */ /* 0x000fe20003f64070 */
[--C-:B------:R-:W-:Y:S01]  /*dfc0*/  @!P0 IMAD.IADD R16, R16, 0x1, -R10.reuse ;  /* 0x0000000110108824 */ /* 0x100fe200078e0a0a */
[----:B------:R-:W-:Y:S01]  /*dfd0*/  ISETP.GT.U32.AND P0, PT, R10, R4, PT ;  /* 0x000000040a00720c */ /* 0x000fe20003f04070 */
[----:B------:R-:W-:Y:S01]  /*dfe0*/  IMAD.HI.U32 R7, R15, R0, RZ ;  /* 0x000000000f077227 */ /* 0x000fe200078e00ff */
[----:B------:R0:W-:Y:S03]  /*dff0*/  STL [R1+0x198], R2 ;  /* 0x0001980201007387 */ /* 0x0001e60000100800 */
[--C-:B------:R-:W-:Y:S01]  /*e000*/  @!P4 IMAD.IADD R8, R8, 0x1, -R10.reuse ;  /* 0x000000010808c824 */ /* 0x100fe200078e0a0a */
[----:B------:R1:W-:Y:S04]  /*e010*/  STL [R1+0xf0], R9 ;  /* 0x0000f00901007387 */ /* 0x0003e80000100800 */
[----:B------:R-:W-:Y:S01]  /*e020*/  ISETP.GT.U32.AND P4, PT, R10, R8, PT ;  /* 0x000000080a00720c */ /* 0x000fe20003f84070 */
[--C-:B------:R-:W-:Y:S01]  /*e030*/  @!P3 IMAD.IADD R14, R14, 0x1, -R10.reuse ;  /* 0x000000010e0eb824 */ /* 0x100fe200078e0a0a */
[----:B------:R-:W-:Y:S01]  /*e040*/  ISETP.GE.AND P3, PT, R5, RZ, PT ;  /* 0x000000ff0500720c */ /* 0x000fe20003f66270 */
[----:B0-----:R-:W-:Y:S01]  /*e050*/  IMAD.MOV.U32 R2, RZ, RZ, R17 ;  /* 0x000000ffff027224 */ /* 0x001fe200078e0011 */
[----:B------:R-:W-:Y:S01]  /*e060*/  IABS R5, R6 ;  /* 0x0000000600057213 */ /* 0x000fe20000000000 */
[----:B------:R-:W-:Y:S01]  /*e070*/  @!P0 IMAD.IADD R4, R4, 0x1, -R10 ;  /* 0x0000000104048824 */ /* 0x000fe200078e0a0a */
[----:B------:R-:W-:Y:S01]  /*e080*/  LOP3.LUT R17, R13, 0x32, RZ, 0xfc, !PT ;  /* 0x000000320d117812 */ /* 0x000fe200078efcff */
[----:B------:R-:W-:Y:S01]  /*e090*/  @!P5 IMAD.MOV R2, RZ, RZ, -R2 ;  /* 0x000000ffff02d224 */ /* 0x000fe200078e0a02 */
[----:B------:R-:W-:Y:S01]  /*e0a0*/  ISETP.GE.AND P5, PT, R3, RZ, PT ;  /* 0x000000ff0300720c */ /* 0x000fe20003fa6270 */
[----:B------:R-:W-:Y:S01]  /*e0b0*/  IMAD.MOV R3, RZ, RZ, -R7 ;  /* 0x000000ffff037224 */ /* 0x000fe200078e0a07 */
[----:B------:R-:W-:Y:S01]  /*e0c0*/  LOP3.LUT R7, R13, 0x38, RZ, 0xfc, !PT ;  /* 0x000000380d077812 */ /* 0x000fe200078efcff */
[----:B-1----:R-:W-:Y:S01]  /*e0d0*/  IMAD.MOV.U32 R9, RZ, RZ, R14 ;  /* 0x000000ffff097224 */ /* 0x002fe200078e000e */
[----:B------:R0:W-:Y:S01]  /*e0e0*/  STL [R1+0xf8], R2 ;  /* 0x0000f80201007387 */ /* 0x0001e20000100800 */
[C---:B------:R-:W-:Y:S01]  /*e0f0*/  IMAD R0, R10.reuse, R3, R0 ;  /* 0x000000030a007224 */ /* 0x040fe200078e0200 */
[----:B------:R-:W-:Y:S01]  /*e100*/  ISETP.GT.U32.AND P0, PT, R10, R4, PT ;  /* 0x000000040a00720c */ /* 0x000fe20003f04070 */
[----:B------:R-:W-:Y:S01]  /*e110*/  @!P2 IMAD.MOV R9, RZ, RZ, -R9 ;  /* 0x000000ffff09a224 */ /* 0x000fe200078e0a09 */
[----:B------:R-:W-:Y:S01]  /*e120*/  IABS R21, R7 ;  /* 0x0000000700157213 */ /* 0x000fe20000000000 */
[----:B------:R-:W-:Y:S01]  /*e130*/  @!P4 IMAD.IADD R8, R8, 0x1, -R10 ;  /* 0x000000010808c824 */ /* 0x000fe200078e0a0a */
[----:B------:R-:W-:-:S02]  /*e140*/  ISETP.GT.U32.AND P2, PT, R10, R0, PT ;  /* 0x000000000a00720c */ /* 0x000fc40003f44070 */
[----:B------:R-:W-:Y:S01]  /*e150*/  STL [R1+0x160], R9 ;  /* 0x0001600901007387 */ /* 0x000fe20000100800 */
[----:B------:R-:W-:Y:S01]  /*e160*/  ISETP.GE.AND P4, PT, R6, RZ, PT ;  /* 0x000000ff0600720c */ /* 0x000fe20003f86270 */
[----:B0-----:R-:W-:Y:S01]  /*e170*/  IMAD.MOV.U32 R2, RZ, RZ, R16 ;  /* 0x000000ffff027224 */ /* 0x001fe200078e0010 */
[----:B------:R-:W-:Y:S01]  /*e180*/  LOP3.LUT R3, R13, 0x34, RZ, 0xfc, !PT ;  /* 0x000000340d037812 */ /* 0x000fe200078efcff */
[----:B------:R-:W-:-:S03]  /*e190*/  IMAD.HI.U32 R16, R15, R21, RZ ;  /* 0x000000150f107227 */ /* 0x000fc600078e00ff */
[----:B------:R-:W-:Y:S01]  /*e1a0*/  IABS R14, R3 ;  /* 0x00000003000e7213 */ /* 0x000fe20000000000 */
[----:B------:R-:W-:Y:S01]  /*e1b0*/  @!P1 IMAD.MOV R2, RZ, RZ, -R2 ;  /* 0x000000ffff029224 */ /* 0x000fe200078e0a02 */
[----:B------:R-:W-:Y:S01]  /*e1c0*/  ISETP.GE.AND P1, PT, R7, RZ, PT ;  /* 0x000000ff0700720c */ /* 0x000fe20003f26270 */
[----:B------:R-:W-:-:S03]  /*e1d0*/  IMAD.HI.U32 R6, R15, R5, RZ ;  /* 0x000000050f067227 */ /* 0x000fc600078e00ff */
[----:B------:R0:W-:Y:S01]  /*e1e0*/  STL [R1+0x158], R2 ;  /* 0x0001580201007387 */ /* 0x0001e20000100800 */
[----:B------:R-:W-:Y:S02]  /*e1f0*/  IMAD.MOV R16, RZ, RZ, -R16 ;  /* 0x000000ffff107224 */ /* 0x000fe400078e0a10 */
[----:B------:R-:W-:Y:S02]  /*e200*/  IMAD.MOV R6, RZ, RZ, -R6 ;  /* 0x000000ffff067224 */ /* 0x000fe400078e0a06 */
[--C-:B------:R-:W-:Y:S02]  /*e210*/  @!P0 IMAD.IADD R4, R4, 0x1, -R10.reuse ;  /* 0x0000000104048824 */ /* 0x100fe400078e0a0a */
[----:B------:R-:W-:Y:S02]  /*e220*/  @!P2 IMAD.IADD R0, R0, 0x1, -R10 ;  /* 0x000000010000a824 */ /* 0x000fe400078e0a0a */
[C---:B------:R-:W-:Y:S02]  /*e230*/  IMAD R21, R10.reuse, R16, R21 ;  /* 0x000000100a157224 */ /* 0x040fe400078e0215 */
[----:B0-----:R-:W-:Y:S01]  /*e240*/  IMAD.MOV.U32 R2, RZ, RZ, R8 ;  /* 0x000000ffff027224 */ /* 0x001fe200078e0008 */
[C---:B------:R-:W-:Y:S01]  /*e250*/  ISETP.GT.U32.AND P2, PT, R10.reuse, R0, PT ;  /* 0x000000000a00720c */ /* 0x040fe20003f44070 */
[----:B------:R-:W-:Y:S01]  /*e260*/  IMAD.HI.U32 R7, R15, R14, RZ ;  /* 0x0000000e0f077227 */ /* 0x000fe200078e00ff */
[----:B------:R-:W-:-:S02]  /*e270*/  ISETP.GT.U32.AND P0, PT, R10, R21, PT ;  /* 0x000000150a00720c */ /* 0x000fc40003f04070 */
[----:B------:R-:W-:Y:S01]  /*e280*/  LOP3.LUT R8, R13, 0x2c, RZ, 0xfc, !PT ;  /* 0x0000002c0d087812 */ /* 0x000fe200078efcff */
[----:B------:R-:W-:Y:S01]  /*e290*/  @!P6 IMAD.MOV R2, RZ, RZ, -R2 ;  /* 0x000000ffff02e224 */ /* 0x000fe200078e0a02 */
[----:B------:R-:W-:Y:S01]  /*e2a0*/  ISETP.GE.AND P6, PT, R3, RZ, PT ;  /* 0x000000ff0300720c */ /* 0x000fe20003fc6270 */
[----:B------:R-:W-:Y:S01]  /*e2b0*/  IMAD R3, R10, R6, R5 ;  /* 0x000000060a037224 */ /* 0x000fe200078e0205 */
[----:B------:R-:W-:Y:S01]  /*e2c0*/  LOP3.LUT R5, R13, 0x30, RZ, 0xfc, !PT ;  /* 0x000000300d057812 */ /* 0x000fe200078efcff */
[----:B------:R-:W-:Y:S01]  /*e2d0*/  IMAD.MOV R7, RZ, RZ, -R7 ;  /* 0x000000ffff077224 */ /* 0x000fe200078e0a07 */
[----:B------:R0:W-:Y:S02]  /*e2e0*/  STL [R1+0x110], R2 ;  /* 0x0001100201007387 */ /* 0x0001e40000100800 */
[----:B------:R-:W-:Y:S01]  /*e2f0*/  IABS R16, R5 ;  /* 0x0000000500107213 */ /* 0x000fe20000000000 */
[--C-:B------:R-:W-:Y:S01]  /*e300*/  @!P2 IMAD.IADD R0, R0, 0x1, -R10.reuse ;  /* 0x000000010000a824 */ /* 0x100fe200078e0a0a */
[----:B------:R-:W-:Y:S01]  /*e310*/  ISETP.GE.AND P2, PT, R17, RZ, PT ;  /* 0x000000ff1100720c */ /* 0x000fe20003f46270 */
[----:B------:R-:W-:Y:S01]  /*e320*/  @!P0 IMAD.IADD R21, R21, 0x1, -R10 ;  /* 0x0000000115158824 */ /* 0x000fe200078e0a0a */
[----:B------:R-:W-:Y:S01]  /*e330*/  IABS R17, R17 ;  /* 0x0000001100117213 */ /* 0x000fe20000000000 */
[C---:B------:R-:W-:Y:S01]  /*e340*/  IMAD R14, R10.reuse, R7, R14 ;  /* 0x000000070a0e7224 */ /* 0x040fe200078e020e */
        /* <DEDUP_REMOVED lines=9> */
[----:B------:R-:W-:Y:S02]  /*e3e0*/  IMAD.MOV R4, RZ, RZ, -R4 ;  /* 0x000000ffff047224 */ /* 0x000fe400078e0a04 */
[--C-:B------:R-:W-:Y:S01]  /*e3f0*/  @!P0 IMAD.IADD R21, R21, 0x1, -R10.reuse ;  /* 0x0000000115158824 */ /* 0x100fe200078e0a0a */
[----:B------:R-:W-:Y:S01]  /*e400*/  ISETP.GE.AND P0, PT, R5, RZ, PT ;  /* 0x000000ff0500720c */ /* 0x000fe20003f06270 */
[----:B------:R-:W-:Y:S01]  /*e410*/  IMAD R17, R10, R6, R17 ;  /* 0x000000060a117224 */ /* 0x000fe200078e0211 */
[----:B------:R-:W-:Y:S01]  /*e420*/  IABS R5, R8 ;  /* 0x0000000800057213 */ /* 0x000fe20000000000 */
[----:B------:R-:W-:Y:S02]  /*e430*/  @!P5 IMAD.IADD R3, R3, 0x1, -R10 ;  /* 0x000000010303d824 */ /* 0x000fe400078e0a0a */
[----:B0-----:R-:W-:-:S02]  /*e440*/  IMAD.MOV.U32 R2, RZ, RZ, R0 ;  /* 0x000000ffff027224 */ /* 0x001fc400078e0000 */
[----:B------:R-:W-:Y:S01]  /*e450*/  IMAD.HI.U32 R0, R15, R7, RZ ;  /* 0x000000070f007227 */ /* 0x000fe200078e00ff */
[----:B------:R-:W-:-:S03]  /*e460*/  ISETP.GT.U32.AND P5, PT, R10, R3, PT ;  /* 0x000000030a00720c */ /* 0x000fc60003fa4070 */
[----:B------:R-:W-:Y:S01]  /*e470*/  @!P3 IMAD.MOV R2, RZ, RZ, -R2 ;  /* 0x000000ffff02b224 */ /* 0x000fe200078e0a02 */
[C---:B------:R-:W-:Y:S01]  /*e480*/  ISETP.GT.U32.AND P3, PT, R10.reuse, R14, PT ;  /* 0x0000000e0a00720c */ /* 0x040fe20003f64070 */
[----:B------:R-:W-:Y:S02]  /*e490*/  IMAD.MOV R0, RZ, RZ, -R0 ;  /* 0x000000ffff007224 */ /* 0x000fe400078e0a00 */
[C---:B------:R-:W-:Y:S01]  /*e4a0*/  IMAD R16, R10.reuse, R4, R16 ;  /* 0x000000040a107224 */ /* 0x040fe200078e0210 */
[----:B------:R0:W-:Y:S01]  /*e4b0*/  STL [R1+0x108], R2 ;  /* 0x0001080201007387 */ /* 0x0001e20000100800 */
[C---:B------:R-:W-:Y:S01]  /*e4c0*/  IMAD R7, R10.reuse, R0, R7 ;  /* 0x000000000a077224 */ /* 0x040fe200078e0207 */
[----:B------:R-:W-:Y:S01]  /*e4d0*/  LOP3.LUT R0, R13, 0x2a, RZ, 0xfc, !PT ;  /* 0x0000002a0d007812 */ /* 0x000fe200078efcff */
[----:B------:R-:W-:Y:S01]  /*e4e0*/  @!P1 IMAD.MOV R21, RZ, RZ, -R21 ;  /* 0x000000ffff159224 */ /* 0x000fe200078e0a15 */
[C---:B------:R-:W-:Y:S01]  /*e4f0*/  ISETP.GT.U32.AND P1, PT, R10.reuse, R16, PT ;  /* 0x000000100a00720c */ /* 0x040fe20003f24070 */
[--C-:B------:R-:W-:Y:S01]  /*e500*/  @!P5 IMAD.IADD R3, R3, 0x1, -R10.reuse ;  /* 0x000000010303d824 */ /* 0x100fe200078e0a0a */
[----:B------:R-:W-:Y:S01]  /*e510*/  ISETP.GT.U32.AND P5, PT, R10, R17, PT ;  /* 0x000000110a00720c */ /* 0x000fe20003fa4070 */
[----:B------:R-:W-:Y:S01]  /*e520*/  IMAD.HI.U32 R6, R15, R5, RZ ;  /* 0x000000050f067227 */ /* 0x000fe200078e00ff */
[----:B------:R-:W-:Y:S01]  /*e530*/  IABS R4, R0 ;  /* 0x0000000000047213 */ /* 0x000fe20000000000 */
[----:B------:R1:W-:Y:S02]  /*e540*/  STL [R1+0x248c], R21 ;  /* 0x00248c1501007387 */ /* 0x0003e40000100800 */
[----:B------:R-:W-:-:S02]  /*e550*/  @!P3 IMAD.IADD R14, R14, 0x1, -R10 ;  /* 0x000000010e0eb824 */ /* 0x000fc400078e0a0a */
[----:B0-----:R-:W-:Y:S01]  /*e560*/  IMAD.MOV.U32 R2, RZ, RZ, R3 ;  /* 0x000000ffff027224 */ /* 0x001fe200078e0003 */
[----:B------:R-:W-:Y:S01]  /*e570*/  LOP3.LUT R3, R13, 0x28, RZ, 0xfc, !PT ;  /* 0x000000280d037812 */ /* 0x000fe200078efcff */
[----:B------:R-:W-:Y:S01]  /*e580*/  IMAD.MOV R6, RZ, RZ, -R6 ;  /* 0x000000ffff067224 */ /* 0x000fe200078e0a06 */
[C---:B------:R-:W-:Y:S01]  /*e590*/  ISETP.GT.U32.AND P3, PT, R10.reuse, R14, PT ;  /* 0x0000000e0a00720c */ /* 0x040fe20003f64070 */
[----:B------:R-:W-:Y:S01]  /*e5a0*/  @!P4 IMAD.MOV R2, RZ, RZ, -R2 ;  /* 0x000000ffff02c224 */ /* 0x000fe200078e0a02 */
[----:B------:R-:W-:Y:S01]  /*e5b0*/  ISETP.GT.U32.AND P4, PT, R10, R7, PT ;  /* 0x000000070a00720c */ /* 0x000fe20003f84070 */
[--C-:B------:R-:W-:Y:S01]  /*e5c0*/  @!P5 IMAD.IADD R17, R17, 0x1, -R10.reuse ;  /* 0x000000011111d824 */ /* 0x100fe200078e0a0a */
[----:B-1----:R-:W-:Y:S01]  /*e5d0*/  LOP3.LUT R21, R13, 0xa, RZ, 0xfc, !PT ;  /* 0x0000000a0d157812 */ /* 0x002fe200078efcff */
[----:B------:R-:W-:Y:S01]  /*e5e0*/  @!P1 IMAD.IADD R16, R16, 0x1, -R10 ;  /* 0x0000000110109824 */ /* 0x000fe200078e0a0a */
[----:B------:R0:W-:Y:S01]  /*e5f0*/  STL [R1+0xd0], R2 ;  /* 0x0000d00201007387 */ /* 0x0001e20000100800 */
[C---:B------:R-:W-:Y:S01]  /*e600*/  IMAD R5, R10.reuse, R6, R5 ;  /* 0x000000060a057224 */ /* 0x040fe200078e0205 */
[----:B------:R-:W-:-:S02]  /*e610*/  ISETP.GT.U32.AND P5, PT, R10, R17, PT ;  /* 0x000000110a00720c */ /* 0x000fc40003fa4070 */
[----:B------:R-:W-:Y:S02]  /*e620*/  IABS R6, R3 ;  /* 0x0000000300067213 */ /* 0x000fe40000000000 */
[----:B------:R-:W-:Y:S01]  /*e630*/  ISETP.GE.AND P1, PT, R18, RZ, PT ;  /* 0x000000ff1200720c */ /* 0x000fe20003f26270 */
[--C-:B------:R-:W-:Y:S01]  /*e640*/  @!P3 IMAD.IADD R14, R14, 0x1, -R10.reuse ;  /* 0x000000010e0eb824 */ /* 0x100fe200078e0a0a */
[C---:B------:R-:W-:Y:S01]  /*e650*/  ISETP.GT.U32.AND P3, PT, R10.reuse, R5, PT ;  /* 0x000000050a00720c */ /* 0x040fe20003f64070 */
[----:B------:R-:W-:Y:S01]  /*e660*/  @!P4 IMAD.IADD R7, R7, 0x1, -R10 ;  /* 0x000000010707c824 */ /* 0x000fe200078e0a0a */
[----:B------:R-:W-:Y:S01]  /*e670*/  ISETP.GT.U32.AND P4, PT, R10, R16, PT ;  /* 0x000000100a00720c */ /* 0x000fe20003f84070 */
[----:B0-----:R-:W-:Y:S01]  /*e680*/  IMAD.MOV.U32 R2, RZ, RZ, R14 ;  /* 0x000000ffff027224 */ /* 0x001fe200078e000e */
[----:B------:R-:W-:Y:S01]  /*e690*/  IABS R18, R29 ;  /* 0x0000001d00127213 */ /* 0x000fe20000000000 */
[----:B------:R-:W-:-:S04]  /*e6a0*/  IMAD.HI.U32 R14, R15, R4, RZ ;  /* 0x000000040f0e7227 */ /* 0x000fc800078e00ff */
[----:B------:R-:W-:Y:S02]  /*e6b0*/  IMAD.MOV R14, RZ, RZ, -R14 ;  /* 0x000000ffff0e7224 */ /* 0x000fe400078e0a0e */
[----:B------:R-:W-:Y:S01]  /*e6c0*/  @!P6 IMAD.MOV R2, RZ, RZ, -R2 ;  /* 0x000000ffff02e224 */ /* 0x000fe200078e0a02 */
[C---:B------:R-:W-:Y:S01]  /*e6d0*/  ISETP.GT.U32.AND P6, PT, R10.reuse, R7, PT ;  /* 0x000000070a00720c */ /* 0x040fe20003fc4070 */
[----:B------:R-:W-:Y:S01]  /*e6e0*/  IMAD R4, R10, R14, R4 ;  /* 0x0000000e0a047224 */ /* 0x000fe200078e0204 */
[----:B------:R-:W-:Y:S01]  /*e6f0*/  LOP3.LUT R14, R13, 0x20, RZ, 0xfc, !PT ;  /* 0x000000200d0e7812 */ /* 0x000fe200078efcff */
[--C-:B------:R-:W-:Y:S01]  /*e700*/  @!P5 IMAD.IADD R17, R17, 0x1, -R10.reuse ;  /* 0x000000011111d824 */ /* 0x100fe200078e0a0a */
[----:B------:R0:W-:Y:S01]  /*e710*/  STL [R1+0x20], R2 ;  /* 0x0000200201007387 */ /* 0x0001e20000100800 */
[--C-:B------:R-:W-:Y:S01]  /*e720*/  @!P4 IMAD.IADD R16, R16, 0x1, -R10.reuse ;  /* 0x000000011010c824 */ /* 0x100fe200078e0a0a */
[----:B------:R-:W-:Y:S01]  /*e730*/  ISETP.GT.U32.AND P4, PT, R10, R4, PT ;  /* 0x000000040a00720c */ /* 0x000fe20003f84070 */
[----:B------:R-:W-:Y:S01]  /*e740*/  @!P3 IMAD.IADD R5, R5, 0x1, -R10 ;  /* 0x000000010505b824 */ /* 0x000fe200078e0a0a */
[----:B------:R-:W-:Y:S01]  /*e750*/  ISETP.GE.AND P5, PT, R8, RZ, PT ;  /* 0x000000ff0800720c */ /* 0x000fe20003fa6270 */
[----:B------:R-:W-:-:S03]  /*e760*/  IMAD.HI.U32 R8, R15, R6, RZ ;  /* 0x000000060f087227 */ /* 0x000fc600078e00ff */
[----:B------:R-:W-:Y:S01]  /*e770*/  ISETP.GT.U32.AND P3, PT, R10, R5, PT ;  /* 0x000000050a00720c */ /* 0x000fe20003f64070 */
[----:B------:R-:W-:Y:S01]  /*e780*/  @!P6 IMAD.IADD R7, R7, 0x1, -R10 ;  /* 0x000000010707e824 */ /* 0x000fe200078e0a0a */
[----:B------:R-:W-:Y:S01]  /*e790*/  ISETP.GE.AND P6, PT, R3, RZ, PT ;  /* 0x000000ff0300720c */ /* 0x000fe20003fc6270 */
[----:B0-----:R-:W-:Y:S01]  /*e7a0*/  IMAD.MOV.U32 R2, RZ, RZ, R17 ;  /* 0x000000ffff027224 */ /* 0x001fe200078e0011 */
[----:B------:R-:W-:Y:S01]  /*e7b0*/  LOP3.LUT R3, R13, 0x26, RZ, 0xfc, !PT ;  /* 0x000000260d037812 */ /* 0x000fe200078efcff */
[----:B------:R-:W-:Y:S01]  /*e7c0*/  IMAD.MOV R8, RZ, RZ, -R8 ;  /* 0x000000ffff087224 */ /* 0x000fe200078e0a08 */
[----:B------:R-:W-:Y:S01]  /*e7d0*/  IABS R17, R24 ;  /* 0x0000001800117213 */ /* 0x000fe20000000000 */
[----:B------:R-:W-:Y:S01]  /*e7e0*/  @!P2 IMAD.MOV R2, RZ, RZ, -R2 ;  /* 0x000000ffff02a224 */ /* 0x000fe200078e0a02 */
[----:B------:R-:W-:Y:S01]  /*e7f0*/  ISETP.GE.AND P2, PT, R0, RZ, PT ;  /* 0x000000ff0000720c */ /* 0x000fe20003f46270 */
[----:B------:R-:W-:Y:S02]  /*e800*/  @!P4 IMAD.IADD R4, R4, 0x1, -R10 ;  /* 0x000000010404c824 */ /* 0x000fe400078e0a0a */
[----:B------:R-:W-:Y:S01]  /*e810*/  IMAD R0, R10, R8, R6 ;  /* 0x000000080a007224 */ /* 0x000fe200078e0206 */
[----:B------:R0:W-:Y:S01]  /*e820*/  STL [R1+0x9c], R2 ;  /* 0x00009c0201007387 */ /* 0x0001e20000100800 */
[----:B------:R-:W-:Y:S01]  /*e830*/  @!P3 IMAD.IADD R5, R5, 0x1, -R10 ;  /* 0x000000010505b824 */ /* 0x000fe200078e0a0a */
[----:B------:R-:W-:-:S02]  /*e840*/  ISETP.GE.AND P3, PT, R3, RZ, PT ;  /* 0x000000ff0300720c */ /* 0x000fc40003f66270 */
[----:B------:R-:W-:Y:S01]  /*e850*/  IABS R3, R3 ;  /* 0x0000000300037213 */ /* 0x000fe20000000000 */
[----:B------:R-:W-:Y:S01]  /*e860*/  IMAD.MOV.U32 R9, RZ, RZ, R5 ;  /* 0x000000ffff097224 */ /* 0x000fe200078e0005 */
[C---:B------:R-:W-:Y:S02]  /*e870*/  LOP3.LUT R8, R13.reuse, 0x22, RZ, 0xfc, !PT ;  /* 0x000000220d087812 */ /* 0x040fe400078efcff */
[----:B------:R-:W-:Y:S01]  /*e880*/  LOP3.LUT R6, R13, 0x24, RZ, 0xfc, !PT ;  /* 0x000000240d067812 */ /* 0x000fe200078efcff */
[----:B------:R-:W-:-:S03]  /*e890*/  IMAD.HI.U32 R5, R15, R3, RZ ;  /* 0x000000030f057227 */ /* 0x000fc600078e00ff */
[----:B------:R-:W-:Y:S01]  /*e8a0*/  ISETP.GE.AND P4, PT, R6, RZ, PT ;  /* 0x000000ff0600720c */ /* 0x000fe20003f86270 */
[----:B0-----:R-:W-:Y:S01]  /*e8b0*/  IMAD.MOV.U32 R2, RZ, RZ, R16 ;  /* 0x000000ffff027224 */ /* 0x001fe200078e0010 */
[----:B------:R-:W-:Y:S01]  /*e8c0*/  IABS R6, R6 ;  /* 0x0000000600067213 */ /* 0x000fe20000000000 */
[----:B------:R-:W-:Y:S02]  /*e8d0*/  IMAD.MOV R5, RZ, RZ, -R5 ;  /* 0x000000ffff057224 */ /* 0x000fe400078e0a05 */
[----:B------:R-:W-:Y:S01]  /*e8e0*/  @!P0 IMAD.MOV R2, RZ, RZ, -R2 ;  /* 0x000000ffff028224 */ /* 0x000fe200078e0a02 */
[C---:B------:R-:W-:Y:S01]  /*e8f0*/  ISETP.GT.U32.AND P0, PT, R10.reuse, R4, PT ;  /* 0x000000040a00720c */ /* 0x040fe20003f04070 */
[----:B------:R-:W-:Y:S02]  /*e900*/  IMAD R3, R10, R5, R3 ;  /* 0x000000050a037224 */ /* 0x000fe400078e0203 */
[----:B------:R-:W-:Y:S01]  /*e910*/  IMAD.HI.U32 R16, R15, R20, RZ ;  /* 0x000000140f107227 */ /* 0x000fe200078e00ff */
[----:B------:R0:W-:Y:S03]  /*e920*/  STL [R1+0x30], R2 ;  /* 0x0000300201007387 */ /* 0x0001e60000100800 */
[----:B------:R-:W-:-:S02]  /*e930*/  IMAD.MOV R16, RZ, RZ, -R16 ;  /* 0x000000ffff107224 */ /* 0x000fc400078e0a10 */
[----:B------:R-:W-:Y:S01]  /*e940*/  @!P5 IMAD.MOV R9, RZ, RZ, -R9 ;  /* 0x000000ffff09d224 */ /* 0x000fe200078e0a09 */
[----:B------:R-:W-:Y:S01]  /*e950*/  ISETP.GE.AND P5, PT, R14, RZ, PT ;  /* 0x000000ff0e00720c */ /* 0x000fe20003fa6270 */
[----:B------:R-:W-:Y:S01]  /*e960*/  IMAD R20, R10, R16, R20 ;  /* 0x000000100a147224 */ /* 0x000fe200078e0214 */
[----:B------:R-:W-:Y:S01]  /*e970*/  IABS R14, R14 ;  /* 0x0000000e000e7213 */ /* 0x000fe20000000000 */
[----:B------:R-:W-:Y:S01]  /*e980*/  @!P0 IMAD.IADD R4, R4, 0x1, -R10 ;  /* 0x0000000104048824 */ /* 0x000fe200078e0a0a */
[----:B------:R-:W-:Y:S01]  /*e990*/  ISETP.GT.U32.AND P0, PT, R10, R0, PT ;  /* 0x000000000a00720c */ /* 0x000fe20003f04070 */
[----:B0-----:R-:W-:Y:S02]  /*e9a0*/  IMAD.MOV.U32 R2, RZ, RZ, R7 ;  /* 0x000000ffff027224 */ /* 0x001fe400078e0007 */
[----:B------:R-:W-:-:S04]  /*e9b0*/  IMAD.HI.U32 R5, R15, R6, RZ ;  /* 0x000000060f057227 */ /* 0x000fc800078e00ff */
[----:B------:R-:W-:Y:S01]  /*e9c0*/  @!P1 IMAD.MOV R2, RZ, RZ, -R2 ;  /* 0x000000ffff029224 */ /* 0x000fe200078e0a02 */
[----:B------:R-:W-:Y:S01]  /*e9d0*/  ISETP.GE.AND P1, PT, R8, RZ, PT ;  /* 0x000000ff0800720c */ /* 0x000fe20003f26270 */
[----:B------:R-:W-:Y:S01]  /*e9e0*/  IMAD.MOV R5, RZ, RZ, -R5 ;  /* 0x000000ffff057224 */ /* 0x000fe200078e0a05 */
[----:B------:R-:W-:Y:S02]  /*e9f0*/  IABS R8, R8 ;  /* 0x0000000800087213 */ /* 0x000fe40000000000 */
[----:B------:R0:W-:Y:S01]  /*ea00*/  STL [R1+0x2490], R2 ;  /* 0x0024900201007387 */ /* 0x0001e20000100800 */
[----:B------:R-:W-:Y:S02]  /*ea10*/  @!P0 IMAD.IADD R0, R0, 0x1, -R10 ;  /* 0x0000000100008824 */ /* 0x000fe400078e0a0a */
[----:B------:R-:W-:Y:S01]  /*ea20*/  IMAD.HI.U32 R7, R15, R8, RZ ;  /* 0x000000080f077227 */ /* 0x000fe200078e00ff */
[----:B------:R1:W-:Y:S02]  /*ea30*/  STL [R1+0x90], R9 ;  /* 0x0000900901007387 */ /* 0x0003e40000100800 */
[----:B------:R-:W-:Y:S01]  /*ea40*/  ISETP.GT.U32.AND P0, PT, R10, R0, PT ;  /* 0x000000000a00720c */ /* 0x000fe20003f04070 */
[----:B------:R-:W-:-:S02]  /*ea50*/  IMAD.MOV R7, RZ, RZ, -R7 ;  /* 0x000000ffff077224 */ /* 0x000fc400078e0a07 */
[C---:B------:R-:W-:Y:S01]  /*ea60*/  IMAD R6, R10.reuse, R5, R6 ;  /* 0x000000050a067224 */ /* 0x040fe200078e0206 */
[----:B------:R-:W-:Y:S01]  /*ea70*/  LOP3.LUT R5, R13, 0x1e, RZ, 0xfc, !PT ;  /* 0x0000001e0d057812 */ /* 0x000fe200078efcff */
[----:B0-----:R-:W-:Y:S02]  /*ea80*/  IMAD.MOV.U32 R2, RZ, RZ, R4 ;  /* 0x000000ffff027224 */ /* 0x001fe400078e0004 */
[C---:B------:R-:W-:Y:S01]  /*ea90*/  IMAD R8, R10.reuse, R7, R8 ;  /* 0x000000070a087224 */ /* 0x040fe200078e0208 */
[----:B------:R-:W-:Y:S01]  /*eaa0*/  IABS R16, R5 ;  /* 0x0000000500107213 */ /* 0x000fe20000000000 */
[----:B------:R-:W-:Y:S01]  /*eab0*/  @!P2 IMAD.MOV R2, RZ, RZ, -R2 ;  /* 0x000000ffff02a224 */ /* 0x000fe200078e0a02 */
[----:B------:R-:W-:Y:S01]  /*eac0*/  ISETP.GT.U32.AND P2, PT, R10, R3, PT ;  /* 0x000000030a00720c */ /* 0x000fe20003f44070 */
[----:B------:R-:W-:Y:S01]  /*ead0*/  IMAD.HI.U32 R4, R15, R14, RZ ;  /* 0x0000000e0f047227 */ /* 0x000fe200078e00ff */
[----:B-1----:R-:W-:Y:S02]  /*eae0*/  LOP3.LUT R9, R13, 0x18, RZ, 0xfc, !PT ;  /* 0x000000180d097812 */ /* 0x002fe400078efcff */
[----:B------:R0:W-:Y:S01]  /*eaf0*/  STL [R1+0x60], R2 ;  /* 0x0000600201007387 */ /* 0x0001e20000100800 */
[----:B------:R-:W-:Y:S01]  /*eb00*/  @!P0 IMAD.IADD R0, R0, 0x1, -R10 ;  /* 0x0000000100008824 */ /* 0x000fe200078e0a0a */
[----:B------:R-:W-:Y:S01]  /*eb10*/  ISETP.GT.U32.AND P0, PT, R10, R20, PT ;  /* 0x000000140a00720c */ /* 0x000fe20003f04070 */
[----:B------:R-:W-:Y:S01]  /*eb20*/  IMAD.MOV R4, RZ, RZ, -R4 ;  /* 0x000000ffff047224 */ /* 0x000fe200078e0a04 */
[----:B------:R-:W-:Y:S01]  /*eb30*/  IABS R19, R9 ;  /* 0x0000000900137213 */ /* 0x000fe20000000000 */
[----:B------:R-:W-:Y:S01]  /*eb40*/  IMAD.HI.U32 R7, R15, R16, RZ ;  /* 0x000000100f077227 */ /* 0x000fe200078e00ff */
[----:B------:R-:W-:-:S03]  /*eb50*/  LOP3.LUT R9, R13, 0x12, RZ, 0xfc, !PT ;  /* 0x000000120d097812 */ /* 0x000fc600078efcff */
[----:B------:R-:W-:Y:S01]  /*eb60*/  @!P2 IMAD.IADD R3, R3, 0x1, -R10 ;  /* 0x000000010303a824 */ /* 0x000fe200078e0a0a */
[----:B------:R-:W-:Y:S01]  /*eb70*/  IABS R23, R9 ;  /* 0x0000000900177213 */ /* 0x000fe20000000000 */
[----:B0-----:R-:W-:Y:S01]  /*eb80*/  IMAD.MOV.U32 R2, RZ, RZ, R0 ;  /* 0x000000ffff027224 */ /* 0x001fe200078e0000 */
[----:B------:R-:W-:Y:S01]  /*eb90*/  LOP3.LUT R9, R13, 0x4, RZ, 0xfc, !PT ;  /* 0x000000040d097812 */ /* 0x000fe200078efcff */
[C---:B------:R-:W-:Y:S01]  /*eba0*/  IMAD R14, R10.reuse, R4, R14 ;  /* 0x000000040a0e7224 */ /* 0x040fe200078e020e */
[C---:B------:R-:W-:Y:S01]  /*ebb0*/  ISETP.GT.U32.AND P2, PT, R10.reuse, R3, PT ;  /* 0x000000030a00720c */ /* 0x040fe20003f44070 */
[----:B------:R-:W-:Y:S01]  /*ebc0*/  @!P6 IMAD.MOV R2, RZ, RZ, -R2 ;  /* 0x000000ffff02e224 */ /* 0x000fe200078e0a02 */
[----:B------:R-:W-:Y:S01]  /*ebd0*/  ISETP.GT.U32.AND P6, PT, R10, R6, PT ;  /* 0x000000060a00720c */ /* 0x000fe20003fc4070 */
[----:B------:R-:W-:Y:S01]  /*ebe0*/  @!P0 IMAD.IADD R20, R20, 0x1, -R10 ;  /* 0x0000000114148824 */ /* 0x000fe200078e0a0a */
[----:B------:R-:W-:Y:S01]  /*ebf0*/  ISETP.GT.U32.AND P0, PT, R10, R14, PT ;  /* 0x0000000e0a00720c */ /* 0x000fe20003f04070 */
[----:B------:R-:W-:Y:S01]  /*ec00*/  IMAD.HI.U32 R4, R15, R17, RZ ;  /* 0x000000110f047227 */ /* 0x000fe200078e00ff */
[----:B------:R0:W-:Y:S03]  /*ec10*/  STL [R1+0x38], R2 ;  /* 0x0000380201007387 */ /* 0x0001e60000100800 */
[----:B------:R-:W-:-:S02]  /*ec20*/  IMAD.MOV R7, RZ, RZ, -R7 ;  /* 0x000000ffff077224 */ /* 0x000fc400078e0a07 */
[----:B------:R-:W-:-:S04]  /*ec30*/  IMAD.HI.U32 R0, R15, R18, RZ ;  /* 0x000000120f007227 */ /* 0x000fc800078e00ff */
[----:B------:R-:W-:Y:S01]  /*ec40*/  @!P2 IMAD.IADD R3, R3, 0x1, -R10 ;  /* 0x000000010303a824 */ /* 0x000fe200078e0a0a */
[C---:B------:R-:W-:Y:S01]  /*ec50*/  ISETP.GT.U32.AND P2, PT, R10.reuse, R8, PT ;  /* 0x000000080a00720c */ /* 0x040fe20003f44070 */
[----:B------:R-:W-:Y:S02]  /*ec60*/  IMAD.MOV R4, RZ, RZ, -R4 ;  /* 0x000000ffff047224 */ /* 0x000fe400078e0a04 */
[----:B0-----:R-:W-:Y:S02]  /*ec70*/  IMAD.MOV.U32 R2, RZ, RZ, R3 ;  /* 0x000000ffff027224 */ /* 0x001fe400078e0003 */
[C---:B------:R-:W-:Y:S02]  /*ec80*/  IMAD R16, R10.reuse, R7, R16 ;  /* 0x000000070a107224 */ /* 0x040fe400078e0210 */
[----:B------:R-:W-:Y:S01]  /*ec90*/  @!P3 IMAD.MOV R2, RZ, RZ, -R2 ;  /* 0x000000ffff02b224 */ /* 0x000fe200078e0a02 */
[----:B------:R-:W-:Y:S01]  /*eca0*/  ISETP.GT.U32.AND P3, PT, R10, R20, PT ;  /* 0x000000140a00720c */ /* 0x000fe20003f64070 */
[----:B------:R-:W-:-:S02]  /*ecb0*/  @!P6 IMAD.IADD R6, R6, 0x1, -R10 ;  /* 0x000000010606e824 */ /* 0x000fc400078e0a0a */
[----:B------:R-:W-:Y:S01]  /*ecc0*/  IMAD.MOV R0, RZ, RZ, -R0 ;  /* 0x000000ffff007224 */ /* 0x000fe200078e0a00 */
[----:B------:R0:W-:Y:S01]  /*ecd0*/  STL [R1+0x1c], R2 ;  /* 0x00001c0201007387 */ /* 0x0001e20000100800 */
[----:B------:R-:W-:Y:S01]  /*ece0*/  @!P2 IMAD.IADD R8, R8, 0x1, -R10 ;  /* 0x000000010808a824 */ /* 0x000fe200078e0a0a */
[C---:B------:R-:W-:Y:S01]  /*ecf0*/  ISETP.GT.U32.AND P6, PT, R10.reuse, R6, PT ;  /* 0x000000060a00720c */ /* 0x040fe20003fc4070 */
[C---:B------:R-:W-:Y:S02]  /*ed00*/  IMAD R17, R10.reuse, R4, R17 ;  /* 0x000000040a117224 */ /* 0x040fe400078e0211 */
[C---:B------:R-:W-:Y:S01]  /*ed10*/  IMAD R18, R10.reuse, R0, R18 ;  /* 0x000000000a127224 */ /* 0x040fe200078e0212 */
[----:B------:R-:W-:Y:S01]  /*ed20*/  ISETP.GT.U32.AND P2, PT, R10, R8, PT ;  /* 0x000000080a00720c */ /* 0x000fe20003f44070 */
[----:B------:R-:W-:Y:S01]  /*ed30*/  IMAD.HI.U32 R7, R15, R19, RZ ;  /* 0x000000130f077227 */ /* 0x000fe200078e00ff */
[C---:B------:R-:W-:Y:S02]  /*ed40*/  LOP3.LUT R0, R13.reuse, 0x14, RZ, 0xfc, !PT ;  /* 0x000000140d007812 */ /* 0x040fe400078efcff */
[C---:B0-----:R-:W-:Y:S01]  /*ed50*/  LOP3.LUT R2, R13.reuse, 0x16, RZ, 0xfc, !PT ;  /* 0x000000160d027812 */ /* 0x041fe200078efcff */
[--C-:B------:R-:W-:Y:S01]  /*ed60*/  @!P3 IMAD.IADD R20, R20, 0x1, -R10.reuse ;  /* 0x000000011414b824 */ /* 0x100fe200078e0a0a */
[----:B------:R-:W-:Y:S01]  /*ed70*/  ISETP.GT.U32.AND P3, PT, R10, R16, PT ;  /* 0x000000100a00720c */ /* 0x000fe20003f64070 */
[----:B------:R-:W-:Y:S01]  /*ed80*/  IMAD.MOV R7, RZ, RZ, -R7 ;  /* 0x000000ffff077224 */ /* 0x000fe200078e0a07 */
[----:B------:R-:W-:Y:S01]  /*ed90*/  IABS R22, R2 ;  /* 0x0000000200167213 */ /* 0x000fe20000000000 */
[--C-:B------:R-:W-:Y:S01]  /*eda0*/  @!P6 IMAD.IADD R6, R6, 0x1, -R10.reuse ;  /* 0x000000010606e824 */ /* 0x100fe200078e0a0a */
[----:B------:R-:W-:Y:S01]  /*edb0*/  IABS R0, R0 ;  /* 0x0000000000007213 */ /* 0x000fe20000000000 */
[----:B------:R-:W-:Y:S01]  /*edc0*/  IMAD R19, R10, R7, R19 ;  /* 0x000000070a137224 */ /* 0x000fe200078e0213 */
[----:B------:R-:W-:Y:S01]  /*edd0*/  ISETP.GE.AND P6, PT, R13, RZ, PT ;  /* 0x000000ff0d00720c */ /* 0x000fe20003fc6270 */
[----:B------:R-:W-:Y:S01]  /*ede0*/  @!P2 IMAD.IADD R8, R8, 0x1, -R10 ;  /* 0x000000010808a824 */ /* 0x000fe200078e0a0a */
[----:B------:R-:W-:Y:S01]  /*edf0*/  ISETP.GT.U32.AND P2, PT, R10, R17, PT ;  /* 0x000000110a00720c */ /* 0x000fe20003f44070 */
[----:B------:R-:W-:Y:S01]  /*ee00*/  IMAD.HI.U32 R4, R15, R22, RZ ;  /* 0x000000160f047227 */ /* 0x000fe200078e00ff */
[----:B------:R-:W-:-:S03]  /*ee10*/  LOP3.LUT R2, R13, 0xe, RZ, 0xfc, !PT ;  /* 0x0000000e0d027812 */ /* 0x000fc600078efcff */
[----:B------:R-:W-:-:S04]  /*ee20*/  IMAD.HI.U32 R3, R15, R0, RZ ;  /* 0x000000000f037227 */ /* 0x000fc800078e00ff */
[----:B------:R-:W-:Y:S01]  /*ee30*/  @!P3 IMAD.IADD R16, R16, 0x1, -R10 ;  /* 0x000000011010b824 */ /* 0x000fe200078e0a0a */
[----:B------:R-:W-:Y:S01]  /*ee40*/  ISETP.GE.AND P3, PT, R5, RZ, PT ;  /* 0x000000ff0500720c */ /* 0x000fe20003f66270 */
[----:B------:R-:W-:Y:S01]  /*ee50*/  IMAD.MOV R4, RZ, RZ, -R4 ;  /* 0x000000ffff047224 */ /* 0x000fe200078e0a04 */
[----:B------:R-:W-:Y:S01]  /*ee60*/  IABS R5, R2 ;  /* 0x0000000200057213 */ /* 0x000fe20000000000 */
[----:B------:R-:W-:Y:S01]  /*ee70*/  IMAD.MOV R3, RZ, RZ, -R3 ;  /* 0x000000ffff037224 */ /* 0x000fe200078e0a03 */
[----:B------:R-:W-:Y:S01]  /*ee80*/  LOP3.LUT R2, R13, 0x2, RZ, 0xfc, !PT ;  /* 0x000000020d027812 */ /* 0x000fe200078efcff */
[----:B------:R-:W-:Y:S01]  /*ee90*/  @!P2 IMAD.IADD R17, R17, 0x1, -R10 ;  /* 0x000000011111a824 */ /* 0x000fe200078e0a0a */
[C---:B------:R-:W-:Y:S01]  /*eea0*/  ISETP.GT.U32.AND P2, PT, R10.reuse, R16, PT ;  /* 0x000000100a00720c */ /* 0x040fe20003f44070 */
[C---:B------:R-:W-:Y:S01]  /*eeb0*/  IMAD R22, R10.reuse, R4, R22 ;  /* 0x000000040a167224 */ /* 0x040fe200078e0216 */
[----:B------:R-:W-:Y:S01]  /*eec0*/  IABS R4, R27 ;  /* 0x0000001b00047213 */ /* 0x000fe20000000000 */
[----:B------:R-:W-:Y:S01]  /*eed0*/  IMAD R0, R10, R3, R0 ;  /* 0x000000030a007224 */ /* 0x000fe200078e0200 */
[----:B------:R-:W-:Y:S01]  /*eee0*/  IABS R28, R2 ;  /* 0x00000002001c7213 */ /* 0x000fe20000000000 */
[----:B------:R-:W-:-:S04]  /*eef0*/  IMAD.HI.U32 R3, R15, R23, RZ ;  /* 0x000000170f037227 */ /* 0x000fc800078e00ff */
[----:B------:R-:W-:Y:S02]  /*ef00*/  IMAD.MOV R3, RZ, RZ, -R3 ;  /* 0x000000ffff037224 */ /* 0x000fe400078e0a03 */
[----:B------:R-:W-:-:S04]  /*ef10*/  IMAD.HI.U32 R25, R15, R4, RZ ;  /* 0x000000040f197227 */ /* 0x000fc800078e00ff */
[----:B------:R-:W-:-:S04]  /*ef20*/  IMAD.HI.U32 R26, R15, R5, RZ ;  /* 0x000000050f1a7227 */ /* 0x000fc800078e00ff */
[----:B------:R-:W-:Y:S01]  /*ef30*/  @!P6 IMAD.MOV R20, RZ, RZ, -R20 ;  /* 0x000000ffff14e224 */ /* 0x000fe200078e0a14 */
[C---:B------:R-:W-:Y:S01]  /*ef40*/  ISETP.GT.U32.AND P6, PT, R10.reuse, R17, PT ;  /* 0x000000110a00720c */ /* 0x040fe20003fc4070 */
[----:B------:R-:W-:Y:S02]  /*ef50*/  IMAD R3, R10, R3, R23 ;  /* 0x000000030a037224 */ /* 0x000fe400078e0217 */
[----:B------:R-:W-:Y:S01]  /*ef60*/  IMAD.MOV R23, RZ, RZ, -R25 ;  /* 0x000000ffff177224 */ /* 0x000fe200078e0a19 */
[----:B------:R0:W-:Y:S01]  /*ef70*/  STL [R1+0x2494], R20 ;  /* 0x0024941401007387 */ /* 0x0001e20000100800 */
[----:B------:R-:W-:Y:S01]  /*ef80*/  @!P2 IMAD.IADD R16, R16, 0x1, -R10 ;  /* 0x000000011010a824 */ /* 0x000fe200078e0a0a */
[----:B------:R-:W-:Y:S01]  /*ef90*/  ISETP.GT.U32.AND P2, PT, R10, R19, PT ;  /* 0x000000130a00720c */ /* 0x000fe20003f44070 */
[----:B------:R-:W-:Y:S01]  /*efa0*/  IMAD.MOV R25, RZ, RZ, -R26 ;  /* 0x000000ffff197224 */ /* 0x000fe200078e0a1a */
[----:B------:R-:W-:Y:S01]  /*efb0*/  IABS R26, R11 ;  /* 0x0000000b001a7213 */ /* 0x000fe20000000000 */
[----:B------:R-:W-:Y:S01]  /*efc0*/  STL [R1+0x24d8], R27 ;  /* 0x0024d81b01007387 */ /* 0x000fe20000100800 */
[----:B------:R-:W-:-:S02]  /*efd0*/  @!P0 IMAD.IADD R14, R14, 0x1, -R10 ;  /* 0x000000010e0e8824 */ /* 0x000fc400078e0a0a */
[C---:B------:R-:W-:Y:S01]  /*efe0*/  IMAD R5, R10.reuse, R25, R5 ;  /* 0x000000190a057224 */ /* 0x040fe200078e0205 */
[----:B------:R1:W-:Y:S01]  /*eff0*/  STL [R1+0x24dc], R16 ;  /* 0x0024dc1001007387 */ /* 0x0003e20000100800 */
[----:B0-----:R-:W-:Y:S01]  /*f000*/  LOP3.LUT R20, R13, 0xc, RZ, 0xfc, !PT ;  /* 0x0000000c0d147812 */ /* 0x001fe200078efcff */
[----:B------:R-:W-:Y:S01]  /*f010*/  @!P6 IMAD.IADD R17, R17, 0x1, -R10 ;  /* 0x000000011111e824 */ /* 0x000fe200078e0a0a */
[----:B------:R-:W-:Y:S01]  /*f020*/  ISETP.GT.U32.AND P0, PT, R10, R14, PT ;  /* 0x0000000e0a00720c */ /* 0x000fe20003f04070 */
[----:B------:R-:W-:Y:S01]  /*f030*/  @!P4 IMAD.MOV R6, RZ, RZ, -R6 ;  /* 0x000000ffff06c224 */ /* 0x000fe200078e0a06 */
[----:B------:R-:W-:Y:S01]  /*f040*/  IABS R7, R20 ;  /* 0x0000001400077213 */ /* 0x000fe20000000000 */
[----:B------:R-:W-:Y:S01]  /*f050*/  @!P2 IMAD.IADD R19, R19, 0x1, -R10 ;  /* 0x000000011313a824 */ /* 0x000fe200078e0a0a */
[----:B------:R-:W-:Y:S01]  /*f060*/  ISETP.GE.AND P2, PT, R24, RZ, PT ;  /* 0x000000ff1800720c */ /* 0x000fe20003f46270 */
[----:B------:R-:W-:Y:S01]  /*f070*/  @!P1 IMAD.MOV R8, RZ, RZ, -R8 ;  /* 0x000000ffff089224 */ /* 0x000fe200078e0a08 */
[----:B------:R-:W-:Y:S01]  /*f080*/  IABS R13, R21 ;  /* 0x00000015000d7213 */ /* 0x000fe20000000000 */
[----:B-1----:R-:W-:Y:S01]  /*f090*/  IMAD.HI.U32 R16, R15, R26, RZ ;  /* 0x0000001a0f107227 */ /* 0x002fe200078e00ff */
[----:B------:R-:W-:-:S02]  /*f0a0*/  IABS R25, R9 ;  /* 0x0000000900197213 */ /* 0x000fc40000000000 */
[----:B------:R-:W-:Y:S01]  /*f0b0*/  ISETP.GT.U32.AND P6, PT, R10, R22, PT ;  /* 0x000000160a00720c */ /* 0x000fe20003fc4070 */
[----:B------:R-:W-:Y:S02]  /*f0c0*/  IMAD.MOV R16, RZ, RZ, -R16 ;  /* 0x000000ffff107224 */ /* 0x000fe400078e0a10 */
[----:B------:R-:W-:-:S04]  /*f0d0*/  IMAD.HI.U32 R24, R15, R7, RZ ;  /* 0x000000070f187227 */ /* 0x000fc800078e00ff */
[----:B------:R-:W-:Y:S02]  /*f0e0*/  IMAD R26, R10, R16, R26 ;  /* 0x000000100a1a7224 */ /* 0x000fe400078e021a */
[----:B------:R-:W2:Y:S01]  /*f0f0*/  LDL.LU R16, [R1+0x24dc] ;  /* 0x0024dc0001107983 */ /* 0x000ea20000300800 */
[----:B------:R-:W-:Y:S02]  /*f100*/  IMAD.MOV R24, RZ, RZ, -R24 ;  /* 0x000000ffff187224 */ /* 0x000fe400078e0a18 */
[----:B------:R-:W-:-:S04]  /*f110*/  IMAD.HI.U32 R27, R15, R25, RZ ;  /* 0x000000190f1b7227 */ /* 0x000fc800078e00ff */
[----:B------:R-:W-:Y:S02]  /*f120*/  IMAD R7, R10, R24, R7 ;  /* 0x000000180a077224 */ /* 0x000fe400078e0207 */
[----:B------:R-:W-:-:S04]  /*f130*/  IMAD.HI.U32 R24, R15, R13, RZ ;  /* 0x0000000d0f187227 */ /* 0x000fc800078e00ff */
[----:B------:R-:W-:Y:S02]  /*f140*/  IMAD.MOV R24, RZ, RZ, -R24 ;  /* 0x000000ffff187224 */ /* 0x000fe400078e0a18 */
[----:B------:R-:W-:Y:S01]  /*f150*/  @!P0 IMAD.IADD R14, R14, 0x1, -R10 ;  /* 0x000000010e0e8824 */ /* 0x000fe200078e0a0a */
[C---:B------:R-:W-:Y:S01]  /*f160*/  ISETP.GT.U32.AND P0, PT, R10.reuse, R18, PT ;  /* 0x000000120a00720c */ /* 0x040fe20003f04070 */
[----:B------:R-:W-:Y:S02]  /*f170*/  IMAD.MOV R27, RZ, RZ, -R27 ;  /* 0x000000ffff1b7224 */ /* 0x000fe400078e0a1b */
[----:B------:R-:W-:Y:S02]  /*f180*/  IMAD R13, R10, R24, R13 ;  /* 0x000000180a0d7224 */ /* 0x000fe400078e020d */
[----:B------:R-:W-:-:S04]  /*f190*/  IMAD.HI.U32 R24, R15, R28, RZ ;  /* 0x0000001c0f187227 */ /* 0x000fc800078e00ff */
[----:B------:R-:W-:Y:S02]  /*f1a0*/  @!P5 IMAD.MOV R14, RZ, RZ, -R14 ;  /* 0x000000ffff0ed224 */ /* 0x000fe400078e0a0e */
[----:B------:R-:W-:Y:S02]  /*f1b0*/  IMAD R25, R10, R27, R25 ;  /* 0x0000001b0a197224 */ /* 0x000fe400078e0219 */
[----:B------:R-:W3:Y:S01]  /*f1c0*/  LDL.LU R27, [R1+0x24d8] ;  /* 0x0024d800011b7983 */ /* 0x000ee20000300800 */
[----:B------:R-:W-:Y:S02]  /*f1d0*/  @!P2 IMAD.MOV R17, RZ, RZ, -R17 ;  /* 0x000000ffff11a224 */ /* 0x000fe400078e0a11 */
[----:B------:R-:W-:Y:S01]  /*f1e0*/  IMAD.MOV R24, RZ, RZ, -R24 ;  /* 0x000000ffff187224 */ /* 0x000fe200078e0a18 */
[----:B------:R0:W-:Y:S01]  /*f1f0*/  STL [R1+0x2498], R6 ;  /* 0x0024980601007387 */ /* 0x0001e20000100800 */
[----:B------:R-:W-:Y:S02]  /*f200*/  @!P0 IMAD.IADD R18, R18, 0x1, -R10 ;  /* 0x0000000112128824 */ /* 0x000fe400078e0a0a */
[C---:B------:R-:W-:Y:S01]  /*f210*/  IMAD R4, R10.reuse, R23, R4 ;  /* 0x000000170a047224 */ /* 0x040fe200078e0204 */
[----:B------:R-:W-:Y:S01]  /*f220*/  STL [R1+0x249c], R8 ;  /* 0x00249c0801007387 */ /* 0x000fe20000100800 */
[C---:B------:R-:W-:Y:S01]  /*f230*/  IMAD R24, R10.reuse, R24, R28 ;  /* 0x000000180a187224 */ /* 0x040fe200078e021c */
[----:B------:R-:W-:Y:S01]  /*f240*/  ISETP.GT.U32.AND P0, PT, R10, R18, PT ;  /* 0x000000120a00720c */ /* 0x000fe20003f04070 */
[----:B------:R-:W-:Y:S01]  /*f250*/  @!P6 IMAD.IADD R22, R22, 0x1, -R10 ;  /* 0x000000011616e824 */ /* 0x000fe200078e0a0a */
[----:B------:R-:W-:Y:S01]  /*f260*/  STL [R1+0x24a0], R14 ;  /* 0x0024a00e01007387 */ /* 0x000fe20000100800 */
[----:B------:R-:W-:-:S02]  /*f270*/  IABS R23, R12 ;  /* 0x0000000c00177213 */ /* 0x000fc40000000000 */
[----:B------:R-:W-:-:S08]  /*f280*/  ISETP.GT.U32.AND P6, PT, R10, R3, PT ;  /* 0x000000030a00720c */ /* 0x000fd00003fc4070 */
[----:B------:R-:W-:Y:S01]  /*f290*/  @!P0 IMAD.IADD R18, R18, 0x1, -R10 ;  /* 0x0000000112128824 */ /* 0x000fe200078e0a0a */
[----:B------:R-:W-:-:S04]  /*f2a0*/  ISETP.GT.U32.AND P0, PT, R10, R0, PT ;  /* 0x000000000a00720c */ /* 0x000fc80003f04070 */
[----:B------:R-:W-:Y:S01]  /*f2b0*/  @!P6 IMAD.IADD R3, R3, 0x1, -R10 ;  /* 0x000000010303e824 */ /* 0x000fe200078e0a0a */
[----:B------:R-:W-:-:S08]  /*f2c0*/  ISETP.GT.U32.AND P6, PT, R10, R4, PT ;  /* 0x000000040a00720c */ /* 0x000fd00003fc4070 */
[----:B------:R-:W-:Y:S01]  /*f2d0*/  @!P0 IMAD.IADD R0, R0, 0x1, -R10 ;  /* 0x0000000100008824 */ /* 0x000fe200078e0a0a */
[----:B------:R-:W-:Y:S01]  /*f2e0*/  ISETP.GE.AND P0, PT, R29, RZ, PT ;  /* 0x000000ff1d00720c */ /* 0x000fe20003f06270 */
[----:B------:R-:W-:-:S04]  /*f2f0*/  IMAD.HI.U32 R29, R15, R23, RZ ;  /* 0x000000170f1d7227 */ /* 0x000fc800078e00ff */
[----:B------:R-:W-:Y:S02]  /*f300*/  IMAD.MOV R29, RZ, RZ, -R29 ;  /* 0x000000ffff1d7224 */ /* 0x000fe400078e0a1d */
[----:B------:R-:W-:Y:S02]  /*f310*/  @!P6 IMAD.IADD R4, R4, 0x1, -R10 ;  /* 0x000000010404e824 */ /* 0x000fe400078e0a0a */
[----:B--2---:R-:W-:Y:S01]  /*f320*/  @!P3 IMAD.MOV R16, RZ, RZ, -R16 ;  /* 0x000000ffff10b224 */ /* 0x004fe200078e0a10 */
[C---:B------:R-:W-:Y:S01]  /*f330*/  ISETP.GT.U32.AND P4, PT, R10.reuse, R19, PT ;  /* 0x000000130a00720c */ /* 0x040fe20003f84070 */
[C---:B------:R-:W-:Y:S01]  /*f340*/  IMAD R15, R10.reuse, R29, R23 ;  /* 0x0000001d0a0f7224 */ /* 0x040fe200078e0217 */
[C---:B------:R-:W-:Y:S02]  /*f350*/  ISETP.GT.U32.AND P5, PT, R10.reuse, R0, PT ;  /* 0x000000000a00720c */ /* 0x040fe40003fa4070 */
[----:B------:R-:W-:Y:S01]  /*f360*/  STL [R1+0x24a4], R16 ;  /* 0x0024a41001007387 */ /* 0x000fe20000100800 */
[----:B------:R-:W-:Y:S01]  /*f370*/  @!P0 IMAD.MOV R18, RZ, RZ, -R18 ;  /* 0x000000ffff128224 */ /* 0x000fe200078e0a12 */
[----:B------:R-:W-:-:S02]  /*f380*/  ISETP.GT.U32.AND P1, PT, R10, R22, PT ;  /* 0x000000160a00720c */ /* 0x000fc40003f24070 */
[----:B------:R-:W-:Y:S01]  /*f390*/  STL [R1+0x24a8], R17 ;  /* 0x0024a81101007387 */ /* 0x000fe20000100800 */
[----:B------:R-:W-:-:S03]  /*f3a0*/  ISETP.GT.U32.AND P6, PT, R10, R5, PT ;  /* 0x000000050a00720c */ /* 0x000fc60003fc4070 */
[----:B------:R-:W2:Y:S04]  /*f3b0*/  LDL.LU R28, [R1+0x24d4] ;  /* 0x0024d400011c7983 */ /* 0x000ea80000300800 */
[----:B------:R-:W1:Y:S01]  /*f3c0*/  S2R R23, SR_TID.X ;  /* 0x0000000000177919 */ /* 0x000e620000002100 */
[----:B------:R-:W-:Y:S02]  /*f3d0*/  ISETP.GT.U32.AND P2, PT, R10, R4, PT ;  /* 0x000000040a00720c */ /* 0x000fe40003f44070 */
[----:B-1----:R-:W-:-:S04]  /*f3e0*/  SHF.R.U32.HI R23, RZ, 0x6, R23 ;  /* 0x00000006ff177819 */ /* 0x002fc80000011617 */
[----:B------:R-:W-:-:S07]  /*f3f0*/  SGXT.U32 R23, R23, 0x1 ;  /* 0x000000011717781a */ /* 0x000fce0000000000 */
[----:B------:R-:W-:Y:S01]  /*f400*/  @!P2 IMAD.IADD R4, R4, 0x1, -R10 ;  /* 0x000000010404a824 */ /* 0x000fe200078e0a0a */
[----:B------:R-:W-:Y:S01]  /*f410*/  ISETP.GT.U32.AND P0, PT, R10, R7, PT ;  /* 0x000000070a00720c */ /* 0x000fe20003f04070 */
[----:B------:R-:W-:-:S12]  /*f420*/  STL [R1+0x24ac], R18 ;  /* 0x0024ac1201007387 */ /* 0x000fd80000100800 */
[----:B------:R-:W-:Y:S01]  /*f430*/  @!P0 IMAD.IADD R7, R7, 0x1, -R10 ;  /* 0x0000000107078824 */ /* 0x000fe200078e0a0a */
[----:B--2---:R-:W-:-:S04]  /*f440*/  LOP3.LUT R23, R28, R23, RZ, 0xfc, !PT ;  /* 0x000000171c177212 */ /* 0x004fc800078efcff */
[----:B------:R-:W-:-:S04]  /*f450*/  LOP3.LUT R23, R23, 0x18, RZ, 0xfc, !PT ;  /* 0x0000001817177812 */ /* 0x000fc800078efcff */
[----:B------:R-:W-:Y:S02]  /*f460*/  ISETP.GE.AND P2, PT, R23, RZ, PT ;  /* 0x000000ff1700720c */ /* 0x000fe40003f46270 */
[----:B------:R-:W0:Y:S02]  /*f470*/  S2R R23, SR_TID.X ;  /* 0x0000000000177919 */ /* 0x000e240000002100 */
[----:B0-----:R-:W-:-:S04]  /*f480*/  SHF.R.U32.HI R6, RZ, 0x6, R23 ;  /* 0x00000006ff067819 */ /* 0x001fc80000011617 */
[----:B------:R-:W-:-:S04]  /*f490*/  SGXT.U32 R6, R6, 0x1 ;  /* 0x000000010606781a */ /* 0x000fc80000000000 */
[----:B------:R-:W-:-:S04]  /*f4a0*/  LOP3.LUT R6, R28, R6, RZ, 0xfc, !PT ;  /* 0x000000061c067212 */ /* 0x000fc800078efcff */
[----:B------:R-:W-:Y:S02]  /*f4b0*/  LOP3.LUT R6, R6, 0x16, RZ, 0xfc, !PT ;  /* 0x0000001606067812 */ /* 0x000fe400078efcff */
[--C-:B------:R-:W-:Y:S02]  /*f4c0*/  SHF.R.U32.HI R29, RZ, 0x6, R23.reuse ;  /* 0x00000006ff1d7819 */ /* 0x100fe40000011617 */
[----:B------:R-:W-:Y:S02]  /*f4d0*/  ISETP.GE.AND P0, PT, R6, RZ, PT ;  /* 0x000000ff0600720c */ /* 0x000fe40003f06270 */
[----:B------:R-:W-:Y:S02]  /*f4e0*/  SHF.R.U32.HI R6, RZ, 0x6, R23 ;  /* 0x00000006ff067819 */ /* 0x000fe40000011617 */
[----:B------:R-:W2:Y:S01]  /*f4f0*/  LDL.LU R23, [R1+0x3d4] ;  /* 0x0003d40001177983 */ /* 0x000ea20000300800 */
[----:B------:R-:W-:Y:S01]  /*f500*/  @!P4 IMAD.IADD R19, R19, 0x1, -R10 ;  /* 0x000000011313c824 */ /* 0x000fe200078e0a0a */
[----:B------:R-:W-:-:S02]  /*f510*/  ISETP.GT.U32.AND P4, PT, R10, R13, PT ;  /* 0x0000000d0a00720c */ /* 0x000fc40003f84070 */
[----:B------:R-:W-:-:S04]  /*f520*/  SGXT.U32 R29, R29, 0x1 ;  /* 0x000000011d1d781a */ /* 0x000fc80000000000 */
[----:B------:R-:W-:-:S04]  /*f530*/  LOP3.LUT R29, R28, R29, RZ, 0xfc, !PT ;  /* 0x0000001d1c1d7212 */ /* 0x000fc800078efcff */
[----:B------:R-:W-:-:S03]  /*f540*/  LOP3.LUT R29, R29, 0x14, RZ, 0xfc, !PT ;  /* 0x000000141d1d7812 */ /* 0x000fc600078efcff */
[--C-:B------:R-:W-:Y:S01]  /*f550*/  @!P4 IMAD.IADD R13, R13, 0x1, -R10.reuse ;  /* 0x000000010d0dc824 */ /* 0x100fe200078e0a0a */
[----:B------:R-:W-:Y:S01]  /*f560*/  ISETP.GE.AND P4, PT, R29, RZ, PT ;  /* 0x000000ff1d00720c */ /* 0x000fe20003f86270 */
[--C-:B------:R-:W-:Y:S01]  /*f570*/  @!P5 IMAD.IADD R0, R0, 0x1, -R10.reuse ;  /* 0x000000010000d824 */ /* 0x100fe200078e0a0a */
[----:B------:R-:W0:Y:S01]  /*f580*/  S2R R29, SR_TID.X ;  /* 0x00000000001d7919 */ /* 0x000e220000002100 */
[C---:B------:R-:W-:Y:S02]  /*f590*/  ISETP.GT.U32.AND P5, PT, R10.reuse, R26, PT ;  /* 0x0000001a0a00720c */ /* 0x040fe40003fa4070 */
[----:B------:R-:W-:Y:S01]  /*f5a0*/  ISETP.GT.U32.AND P3, PT, R10, R3, PT ;  /* 0x000000030a00720c */ /* 0x000fe20003f64070 */
[----:B------:R-:W-:Y:S01]  /*f5b0*/  @!P1 IMAD.IADD R22, R22, 0x1, -R10 ;  /* 0x0000000116169824 */ /* 0x000fe200078e0a0a */
[----:B------:R-:W-:Y:S02]  /*f5c0*/  ISETP.GT.U32.AND P1, PT, R10, R15, PT ;  /* 0x0000000f0a00720c */ /* 0x000fe40003f24070 */
[----:B------:R-:W-:-:S07]  /*f5d0*/  SGXT.U32 R6, R6, 0x1 ;  /* 0x000000010606781a */ /* 0x000fce0000000000 */
[--C-:B------:R-:W-:Y:S01]  /*f5e0*/  @!P5 IMAD.IADD R26, R26, 0x1, -R10.reuse ;  /* 0x000000011a1ad824 */ /* 0x100fe200078e0a0a */
[----:B---3--:R-:W-:Y:S02]  /*f5f0*/  ISETP.GE.AND P5, PT, R27, RZ, PT ;  /* 0x000000ff1b00720c */ /* 0x008fe40003fa6270 */
[----:B------:R-:W1:Y:S01]  /*f600*/  S2R R27, SR_TID.X ;  /* 0x00000000001b7919 */ /* 0x000e620000002100 */
[----:B------:R-:W-:Y:S01]  /*f610*/  LOP3.LUT R6, R28, R6, RZ, 0xfc, !PT ;  /* 0x000000061c067212 */ /* 0x000fe200078efcff */
[--C-:B------:R-:W-:Y:S01]  /*f620*/  @!P3 IMAD.IADD R3, R3, 0x1, -R10.reuse ;  /* 0x000000010303b824 */ /* 0x100fe200078e0a0a */
[----:B------:R-:W-:Y:S01]  /*f630*/  ISETP.GT.U32.AND P3, PT, R10, R25, PT ;  /* 0x000000190a00720c */ /* 0x000fe20003f64070 */
[----:B------:R-:W-:Y:S01]  /*f640*/  @!P6 IMAD.IADD R5, R5, 0x1, -R10 ;  /* 0x000000010505e824 */ /* 0x000fe200078e0a0a */
[----:B0-----:R-:W-:Y:S02]  /*f650*/  SHF.R.U32.HI R29, RZ, 0x6, R29 ;  /* 0x00000006ff1d7819 */ /* 0x001fe4000001161d */
[----:B------:R-:W-:-:S02]  /*f660*/  LOP3.LUT R6, R6, 0x12, RZ, 0xfc, !PT ;  /* 0x0000001206067812 */ /* 0x000fc400078efcff */
[----:B------:R-:W-:Y:S01]  /*f670*/  SGXT.U32 R29, R29, 0x1 ;  /* 0x000000011d1d781a */ /* 0x000fe20000000000 */
[--C-:B------:R-:W-:Y:S01]  /*f680*/  @!P1 IMAD.IADD R15, R15, 0x1, -R10.reuse ;  /* 0x000000010f0f9824 */ /* 0x100fe200078e0a0a */
[----:B------:R-:W-:Y:S02]  /*f690*/  ISETP.GT.U32.AND P6, PT, R10, R5, PT ;  /* 0x000000050a00720c */ /* 0x000fe40003fc4070 */
[----:B------:R-:W-:Y:S02]  /*f6a0*/  ISETP.GE.AND P1, PT, R6, RZ, PT ;  /* 0x000000ff0600720c */ /* 0x000fe40003f26270 */
[----:B------:R-:W-:Y:S01]  /*f6b0*/  LOP3.LUT R29, R28, R29, RZ, 0xfc, !PT ;  /* 0x0000001d1c1d7212 */ /* 0x000fe200078efcff */
[----:B------:R-:W-:-:S03]  /*f6c0*/  @!P3 IMAD.IADD R25, R25, 0x1, -R10 ;  /* 0x000000011919b824 */ /* 0x000fc600078e0a0a */
[----:B------:R-:W-:Y:S01]  /*f6d0*/  LOP3.LUT R29, R29, 0xe, RZ, 0xfc, !PT ;  /* 0x0000000e1d1d7812 */ /* 0x000fe200078efcff */
[----:B------:R-:W-:-:S03]  /*f6e0*/  @!P2 IMAD.MOV R19, RZ, RZ, -R19 ;  /* 0x000000ffff13a224 */ /* 0x000fc600078e0a13 */
[----:B------:R-:W-:Y:S01]  /*f6f0*/  ISETP.GE.AND P3, PT, R29, RZ, PT ;  /* 0x000000ff1d00720c */ /* 0x000fe20003f66270 */
[----:B-1----:R-:W-:Y:S02]  /*f700*/  IMAD.SHL.U32 R29, R27, 0x100, RZ ;  /* 0x000001001b1d7824 */ /* 0x002fe400078e00ff */
[----:B------:R-:W-:Y:S02]  /*f710*/  @!P0 IMAD.MOV R22, RZ, RZ, -R22 ;  /* 0x000000ffff168224 */ /* 0x000fe400078e0a16 */
[----:B------:R-:W-:Y:S02]  /*f720*/  @!P4 IMAD.MOV R0, RZ, RZ, -R0 ;  /* 0x000000ffff00c224 */ /* 0x000fe400078e0a00 */
[----:B------:R-:W-:Y:S01]  /*f730*/  @!P6 IMAD.IADD R5, R5, 0x1, -R10 ;  /* 0x000000010505e824 */ /* 0x000fe200078e0a0a */
[C---:B------:R-:W-:Y:S01]  /*f740*/  ISETP.GT.U32.AND P6, PT, R10.reuse, R24, PT ;  /* 0x000000180a00720c */ /* 0x040fe20003fc4070 */
[----:B------:R-:W-:Y:S01]  /*f750*/  @!P1 IMAD.MOV R3, RZ, RZ, -R3 ;  /* 0x000000ffff039224 */ /* 0x000fe200078e0a03 */
[----:B------:R-:W-:Y:S01]  /*f760*/  STL [R1+0x24b0], R19 ;  /* 0x0024b01301007387 */ /* 0x000fe20000100800 */
[----:B------:R-:W-:Y:S01]  /*f770*/  @!P5 IMAD.MOV R4, RZ, RZ, -R4 ;  /* 0x000000ffff04d224 */ /* 0x000fe200078e0a04 */
[----:B------:R-:W-:-:S02]  /*f780*/  ISETP.GT.U32.AND P4, PT, R10, R15, PT ;  /* 0x0000000f0a00720c */ /* 0x000fc40003f84070 */
[----:B------:R-:W-:Y:S04]  /*f790*/  STL [R1+0x24c4], R22 ;  /* 0x0024c41601007387 */ /* 0x000fe80000100800 */
[----:B------:R0:W-:Y:S04]  /*f7a0*/  STL [R1+0x24c8], R0 ;  /* 0x0024c80001007387 */ /* 0x0001e80000100800 */
[----:B------:R-:W-:Y:S04]  /*f7b0*/  STL [R1+0x24cc], R3 ;  /* 0x0024cc0301007387 */ /* 0x000fe80000100800 */
[----:B------:R1:W-:Y:S01]  /*f7c0*/  STL [R1+0x24d0], R4 ;  /* 0x0024d00401007387 */ /* 0x0003e20000100800 */
[----:B------:R-:W-:Y:S01]  /*f7d0*/  ISETP.GT.U32.AND P1, PT, R10, R26, PT ;  /* 0x0000001a0a00720c */ /* 0x000fe20003f24070 */
[--C-:B------:R-:W-:Y:S01]  /*f7e0*/  @!P6 IMAD.IADD R24, R24, 0x1, -R10.reuse ;  /* 0x000000011818e824 */ /* 0x100fe200078e0a0a */
[----:B------:R-:W-:Y:S01]  /*f7f0*/  ISETP.GT.U32.AND P6, PT, R10, R25, PT ;  /* 0x000000190a00720c */ /* 0x000fe20003fc4070 */
[----:B------:R-:W-:Y:S01]  /*f800*/  @!P4 IMAD.IADD R15, R15, 0x1, -R10 ;  /* 0x000000010f0fc824 */ /* 0x000fe200078e0a0a */
[----:B------:R-:W-:-:S02]  /*f810*/  ISETP.GE.AND P4, PT, R11, RZ, PT ;  /* 0x000000ff0b00720c */ /* 0x000fc40003f86270 */
[----:B------:R-:W-:-:S07]  /*f820*/  LOP3.LUT R27, R27, 0x3f, RZ, 0xc0, !PT ;  /* 0x0000003f1b1b7812 */ /* 0x000fce00078ec0ff */
[--C-:B------:R-:W-:Y:S01]  /*f830*/  @!P1 IMAD.IADD R26, R26, 0x1, -R10.reuse ;  /* 0x000000011a1a9824 */ /* 0x100fe200078e0a0a */
[----:B------:R-:W-:Y:S01]  /*f840*/  ISETP.GE.AND P1, PT, R9, RZ, PT ;  /* 0x000000ff0900720c */ /* 0x000fe20003f26270 */
[----:B------:R-:W-:Y:S01]  /*f850*/  @!P6 IMAD.IADD R25, R25, 0x1, -R10 ;  /* 0x000000011919e824 */ /* 0x000fe200078e0a0a */
[----:B------:R-:W-:Y:S01]  /*f860*/  ISETP.GE.AND P6, PT, R2, RZ, PT ;  /* 0x000000ff0200720c */ /* 0x000fe20003fc6270 */
[----:B------:R-:W-:Y:S01]  /*f870*/  IMAD R2, R27, c[0x0][0x18c], RZ ;  /* 0x000063001b027a24 */ /* 0x000fe200078e02ff */
[----:B--2---:R-:W-:-:S05]  /*f880*/  LOP3.LUT R29, R23, 0x1000, R29, 0xf8, !PT ;  /* 0x00001000171d7812 */ /* 0x004fca00078ef81d */
[----:B------:R-:W-:Y:S04]  /*f890*/  STL.64 [R1+0x2378], R28 ;  /* 0x0023781c01007387 */ /* 0x000fe80000100a00 */
[----:B0-----:R-:W2:Y:S04]  /*f8a0*/  LDL.LU R0, [R1+0xac] ;  /* 0x0000ac0001007983 */ /* 0x001ea80000300800 */
[----:B------:R-:W3:Y:S04]  /*f8b0*/  LDL.LU R22, [R1+0x74] ;  /* 0x0000740001167983 */ /* 0x000ee80000300800 */
[----:B------:R-:W4:Y:S04]  /*f8c0*/  LDL.LU R19, [R1+0x3c4] ;  /* 0x0003c40001137983 */ /* 0x000f280000300800 */
[----:B------:R-:W5:Y:S04]  /*f8d0*/  LDL.LU R18, [R1+0x3c8] ;  /* 0x0003c80001127983 */ /* 0x000f680000300800 */
[----:B------:R-:W5:Y:S04]  /*f8e0*/  LDL.LU R17, [R1+0x3cc] ;  /* 0x0003cc0001117983 */ /* 0x000f680000300800 */
[----:B------:R-:W5:Y:S04]  /*f8f0*/  LDL.LU R11, [R1+0x3d0] ;  /* 0x0003d000010b7983 */ /* 0x000f680000300800 */
[----:B------:R-:W5:Y:S04]  /*f900*/  LDL.LU R9, [R1+0x68] ;  /* 0x0000680001097983 */ /* 0x000f680000300800 */
[----:B------:R-:W5:Y:S01]  /*f910*/  LDL.LU R27, [R1+0x24] ;  /* 0x00002400011b7983 */ /* 0x000f620000300800 */
[----:B------:R-:W-:-:S02]  /*f920*/  ISETP.GT.U32.AND P2, PT, R10, R7, PT ;  /* 0x000000070a00720c */ /* 0x000fc40003f44070 */
[C---:B------:R-:W-:Y:S02]  /*f930*/  ISETP.GT.U32.AND P0, PT, R10.reuse, R13, PT ;  /* 0x0000000d0a00720c */ /* 0x040fe40003f04070 */
[----:B------:R-:W-:-:S09]  /*f940*/  ISETP.GT.U32.AND P5, PT, R10, R24, PT ;  /* 0x000000180a00720c */ /* 0x000fd20003fa4070 */
[----:B------:R-:W-:Y:S01]  /*f950*/  @!P2 IMAD.IADD R7, R7, 0x1, -R10 ;  /* 0x000000010707a824 */ /* 0x000fe200078e0a0a */
[----:B------:R-:W-:Y:S02]  /*f960*/  ISETP.GE.AND P2, PT, R21, RZ, PT ;  /* 0x000000ff1500720c */ /* 0x000fe40003f46270 */
[----:B------:R-:W5:Y:S04]  /*f970*/  LDL.LU R21, [R1+0x3c0] ;  /* 0x0003c00001157983 */ /* 0x000f680000300800 */
[----:B-1----:R-:W5:Y:S01]  /*f980*/  LDL.LU R4, [R1+0x14] ;  /* 0x0000140001047983 */ /* 0x002f620000300800 */
[----:B------:R-:W-:-:S03]  /*f990*/  @!P3 IMAD.MOV R5, RZ, RZ, -R5 ;  /* 0x000000ffff05b224 */ /* 0x000fc600078e0a05 */
[----:B------:R-:W5:Y:S01]  /*f9a0*/  LDL.LU R16, [R1+0x10] ;  /* 0x0000100001107983 */ /* 0x000f620000300800 */
[----:B------:R-:W-:-:S03]  /*f9b0*/  ISETP.GE.AND P3, PT, R20, RZ, PT ;  /* 0x000000ff1400720c */ /* 0x000fc60003f66270 */
[----:B------:R-:W5:Y:S04]  /*f9c0*/  LDL.LU R14, [R1+0x350] ;  /* 0x00035000010e7983 */ /* 0x000f680000300800 */
[----:B------:R-:W5:Y:S04]  /*f9d0*/  LDL.LU R8, [R1+0x35c] ;  /* 0x00035c0001087983 */ /* 0x000f680000300800 */
[----:B------:R-:W5:Y:S04]  /*f9e0*/  LDL.LU R6, [R1+0x3a4] ;  /* 0x0003a40001067983 */ /* 0x000f680000300800 */
[----:B------:R-:W5:Y:S01]  /*f9f0*/  LDL.LU R20, [R1+0x3a8] ;  /* 0x0003a80001147983 */ /* 0x000f620000300800 */
[----:B------:R-:W-:-:S02]  /*fa00*/  @!P0 IMAD.IADD R13, R13, 0x1, -R10 ;  /* 0x000000010d0d8824 */ /* 0x000fc400078e0a0a */
[----:B------:R-:W-:Y:S01]  /*fa10*/  @!P5 IMAD.IADD R24, R24, 0x1, -R10 ;  /* 0x000000011818d824 */ /* 0x000fe200078e0a0a */
[----:B------:R-:W-:Y:S02]  /*fa20*/  LEA R10, P5, R2, c[0x0][0x168], 0x1 ;  /* 0x00005a00020a7a11 */ /* 0x000fe400078a08ff */
[----:B------:R-:W5:Y:S01]  /*fa30*/  LDL.LU R2, [R1+0x3b0] ;  /* 0x0003b00001027983 */ /* 0x000f620000300800 */
[----:B------:R-:W-:-:S03]  /*fa40*/  ISETP.GE.AND P0, PT, R12, RZ, PT ;  /* 0x000000ff0c00720c */ /* 0x000fc60003f06270 */
[----:B------:R-:W5:Y:S01]  /*fa50*/  LDL.LU R12, [R1+0x3bc] ;  /* 0x0003bc00010c7983 */ /* 0x000f620000300800 */
[----:B------:R-:W-:Y:S01]  /*fa60*/  @!P3 IMAD.MOV R7, RZ, RZ, -R7 ;  /* 0x000000ffff07b224 */ /* 0x000fe200078e0a07 */
[----:B------:R-:W-:Y:S02]  /*fa70*/  ISETP.NE.AND P3, PT, RZ, c[0x0][0x17c], PT ;  /* 0x00005f00ff007a0c */ /* 0x000fe40003f65270 */
[----:B------:R-:W-:Y:S01]  /*fa80*/  LOP3.LUT R23, RZ, c[0x0][0x17c], RZ, 0x33, !PT ;  /* 0x00005f00ff177a12 */ /* 0x000fe200078e33ff */
[----:B------:R3:W-:Y:S03]  /*fa90*/  STL [R1+0x23dc], R10 ;  /* 0x0023dc0a01007387 */ /* 0x0007e60000100800 */
[C---:B--2---:R-:W-:Y:S02]  /*faa0*/  SEL R3, R23.reuse, R0, !P3 ;  /* 0x0000000017037207 */ /* 0x044fe40005800000 */
[----:B---3--:R-:W-:-:S03]  /*fab0*/  SEL R10, R23, R22, !P3 ;  /* 0x00000016170a7207 */ /* 0x008fc60005800000 */
[----:B------:R5:W-:Y:S01]  /*fac0*/  STL [R1+0x404], R3 ;  /* 0x0004040301007387 */ /* 0x000be20000100800 */
[----:B----4-:R-:W-:-:S03]  /*fad0*/  SEL R0, R23, R19, !P3 ;  /* 0x0000001317007207 */ /* 0x010fc60005800000 */
[----:B------:R0:W-:Y:S01]  /*fae0*/  STL [R1+0x400], R10 ;  /* 0x0004000a01007387 */ /* 0x0001e20000100800 */
[----:B-----5:R-:W-:-:S03]  /*faf0*/  SEL R3, R23, R18, !P3 ;  /* 0x0000001217037207 */ /* 0x020fc60005800000 */
[----:B------:R1:W-:Y:S01]  /*fb00*/  STL [R1+0x3fc], R0 ;  /* 0x0003fc0001007387 */ /* 0x0003e20000100800 */
[----:B0-----:R-:W-:-:S03]  /*fb10*/  SEL R10, R23, R17, !P3 ;  /* 0x00000011170a7207 */ /* 0x001fc60005800000 */
[----:B------:R0:W-:Y:S01]  /*fb20*/  STL [R1+0x3f8], R3 ;  /* 0x0003f80301007387 */ /* 0x0001e20000100800 */
[----:B-1----:R-:W-:-:S03]  /*fb30*/  SEL R0, R23, R11, !P3 ;  /* 0x0000000b17007207 */ /* 0x002fc60005800000 */
[----:B0-----:R-:W2:Y:S04]  /*fb40*/  LDL.LU R3, [R1+0x3b8] ;  /* 0x0003b80001037983 */ /* 0x001ea80000300800 */
[----:B------:R0:W-:Y:S04]  /*fb50*/  STL [R1+0x3f4], R10 ;  /* 0x0003f40a01007387 */ /* 0x0001e80000100800 */
[----:B------:R-:W3:Y:S04]  /*fb60*/  LDL.LU R11, [R1+0x3b4] ;  /* 0x0003b400010b7983 */ /* 0x000ee80000300800 */
[----:B------:R1:W-:Y:S01]  /*fb70*/  STL [R1+0x3f0], R0 ;  /* 0x0003f00001007387 */ /* 0x0003e20000100800 */
[----:B0-----:R-:W-:-:S02]  /*fb80*/  SEL R10, R23, R27, !P3 ;  /* 0x0000001b170a7207 */ /* 0x001fc40005800000 */
[C---:B-1----:R-:W-:Y:S02]  /*fb90*/  SEL R0, R23.reuse, R9, !P3 ;  /* 0x0000000917007207 */ /* 0x042fe40005800000 */
[----:B------:R-:W4:Y:S04]  /*fba0*/  LDL.LU R9, [R1+0x3ac] ;  /* 0x0003ac0001097983 */ /* 0x000f280000300800 */
[----:B------:R0:W-:Y:S04]  /*fbb0*/  STL [R1+0x3ec], R0 ;  /* 0x0003ec0001007387 */ /* 0x0001e80000100800 */
[----:B0-----:R-:W5:Y:S04]  /*fbc0*/  LDL.LU R0, [R1+0x390] ;  /* 0x0003900001007983 */ /* 0x001f680000300800 */
[----:B------:R-:W5:Y:S04]  /*fbd0*/  LDL.LU R22, [R1+0x398] ;  /* 0x0003980001167983 */ /* 0x000f680000300800 */
[----:B------:R0:W-:Y:S04]  /*fbe0*/  STL [R1+0x3e8], R10 ;  /* 0x0003e80a01007387 */ /* 0x0001e80000100800 */
[----:B------:R-:W5:Y:S04]  /*fbf0*/  LDL.LU R19, [R1+0x39c] ;  /* 0x00039c0001137983 */ /* 0x000f680000300800 */
[----:B------:R-:W5:Y:S04]  /*fc00*/  LDL.LU R18, [R1+0x3a0] ;  /* 0x0003a00001127983 */ /* 0x000f680000300800 */
[----:B------:R-:W5:Y:S04]  /*fc10*/  LDL.LU R17, [R1+0x394] ;  /* 0x0003940001117983 */ /* 0x000f680000300800 */
[----:B------:R-:W5:Y:S01]  /*fc20*/  LDL.LU R27, [R1+0x380] ;  /* 0x00038000011b7983 */ /* 0x000f620000300800 */
[----:B0-----:R-:W-:-:S03]  /*fc30*/  SEL R10, R23, R21, !P3 ;  /* 0x00000015170a7207 */ /* 0x001fc60005800000 */
[----:B------:R-:W5:Y:S01]  /*fc40*/  LDL.LU R21, [R1+0x384] ;  /* 0x0003840001157983 */ /* 0x000f620000300800 */
[C---:B------:R-:W-:Y:S02]  /*fc50*/  SEL R4, R23.reuse, R4, !P3 ;  /* 0x0000000417047207 */ /* 0x040fe40005800000 */
[C---:B------:R-:W-:Y:S01]  /*fc60*/  SEL R16, R23.reuse, R16, !P3 ;  /* 0x0000001017107207 */ /* 0x040fe20005800000 */
[----:B------:R0:W-:Y:S04]  /*fc70*/  STL [R1+0x3e4], R10 ;  /* 0x0003e40a01007387 */ /* 0x0001e80000100800 */
[----:B------:R1:W-:Y:S01]  /*fc80*/  STL [R1+0x3e0], R4 ;  /* 0x0003e00401007387 */ /* 0x0003e20000100800 */
[----:B0-----:R-:W-:-:S03]  /*fc90*/  SEL R10, R23, R14, !P3 ;  /* 0x0000000e170a7207 */ /* 0x001fc60005800000 */
[----:B------:R-:W-:Y:S01]  /*fca0*/  STL [R1+0x3dc], R16 ;  /* 0x0003dc1001007387 */ /* 0x000fe20000100800 */
[C---:B-1----:R-:W-:Y:S02]  /*fcb0*/  SEL R4, R23.reuse, R8, !P3 ;  /* 0x0000000817047207 */ /* 0x042fe40005800000 */
[C---:B------:R-:W-:Y:S02]  /*fcc0*/  SEL R8, R23.reuse, R6, !P3 ;  /* 0x0000000617087207 */ /* 0x040fe40005800000 */
[C---:B------:R-:W-:Y:S01]  /*fcd0*/  SEL R6, R23.reuse, R20, !P3 ;  /* 0x0000001417067207 */ /* 0x040fe20005800000 */
[----:B------:R-:W-:Y:S04]  /*fce0*/  STL [R1+0x3d8], R10 ;  /* 0x0003d80a01007387 */ /* 0x000fe80000100800 */
[----:B------:R0:W-:Y:S04]  /*fcf0*/  STL [R1+0x3d4], R4 ;  /* 0x0003d40401007387 */ /* 0x0001e80000100800 */
[----:B------:R1:W-:Y:S04]  /*fd00*/  STL [R1+0x3d0], R8 ;  /* 0x0003d00801007387 */ /* 0x0003e80000100800 */
[----:B------:R1:W-:Y:S01]  /*fd10*/  STL [R1+0x3cc], R6 ;  /* 0x0003cc0601007387 */ /* 0x0003e20000100800 */
[----:B0-----:R-:W-:-:S03]  /*fd20*/  SEL R4, R23, R2, !P3 ;  /* 0x0000000217047207 */ /* 0x001fc60005800000 */
[----:B------:R-:W5:Y:S01]  /*fd30*/  LDL.LU R10, [R1+0x388] ;  /* 0x00038800010a7983 */ /* 0x000f620000300800 */
[----:B------:R-:W-:-:S03]  /*fd40*/  SEL R2, R23, R12, !P3 ;  /* 0x0000000c17027207 */ /* 0x000fc60005800000 */
[----:B------:R-:W-:Y:S04]  /*fd50*/  STL [R1+0x3c8], R4 ;  /* 0x0003c80401007387 */ /* 0x000fe80000100800 */
[----:B------:R-:W5:Y:S04]  /*fd60*/  LDL.LU R28, [R1+0x37c] ;  /* 0x00037c00011c7983 */ /* 0x000f680000300800 */
[----:B------:R0:W-:Y:S04]  /*fd70*/  STL [R1+0x3c4], R2 ;  /* 0x0003c40201007387 */ /* 0x0001e80000100800 */
[----:B------:R-:W5:Y:S04]  /*fd80*/  LDL.LU R29, [R1+0x378] ;  /* 0x00037800011d7983 */ /* 0x000f680000300800 */
[----:B------:R-:W5:Y:S04]  /*fd90*/  LDL.LU R16, [R1+0x374] ;  /* 0x0003740001107983 */ /* 0x000f680000300800 */
[----:B------:R-:W5:Y:S04]  /*fda0*/  LDL.LU R14, [R1+0x370] ;  /* 0x00037000010e7983 */ /* 0x000f680000300800 */
[----:B-1----:R-:W5:Y:S04]  /*fdb0*/  LDL.LU R8, [R1+0x36c] ;  /* 0x00036c0001087983 */ /* 0x002f680000300800 */
[----:B------:R-:W5:Y:S04]  /*fdc0*/  LDL.LU R6, [R1+0x368] ;  /* 0x0003680001067983 */ /* 0x000f680000300800 */
[----:B------:R-:W5:Y:S04]  /*fdd0*/  LDL.LU R20, [R1+0x364] ;  /* 0x0003640001147983 */ /* 0x000f680000300800 */
[----:B0-----:R-:W5:Y:S04]  /*fde0*/  LDL.LU R2, [R1+0x360] ;  /* 0x0003600001027983 */ /* 0x001f680000300800 */
[----:B------:R-:W5:Y:S01]  /*fdf0*/  LDL.LU R12, [R1+0x358] ;  /* 0x00035800010c7983 */ /* 0x000f620000300800 */
[----:B--2---:R-:W-:-:S02]  /*fe00*/  SEL R3, R23, R3, !P3 ;  /* 0x0000000317037207 */ /* 0x004fc40005800000 */
[C---:B---3--:R-:W-:Y:S02]  /*fe10*/  SEL R4, R23.reuse, R11, !P3 ;  /* 0x0000000b17047207 */ /* 0x048fe40005800000 */
[----:B------:R-:W2:Y:S04]  /*fe20*/  LDL.LU R11, [R1+0x354] ;  /* 0x00035400010b7983 */ /* 0x000ea80000300800 */
[----:B------:R4:W-:Y:S04]  /*fe30*/  STL [R1+0x3c0], R3 ;  /* 0x0003c00301007387 */ /* 0x0009e80000100800 */
[----:B------:R5:W-:Y:S01]  /*fe40*/  STL [R1+0x3bc], R4 ;  /* 0x0003bc0401007387 */ /* 0x000be20000100800 */
[----:B----4-:R-:W-:-:S03]  /*fe50*/  SEL R3, R23, R9, !P3 ;  /* 0x0000000917037207 */ /* 0x010fc60005800000 */
[----:B------:R-:W3:Y:S04]  /*fe60*/  LDL.LU R9, [R1+0x324] ;  /* 0x0003240001097983 */ /* 0x000ee80000300800 */
[----:B------:R0:W-:Y:S01]  /*fe70*/  STL [R1+0x3b8], R3 ;  /* 0x0003b80301007387 */ /* 0x0001e20000100800 */
[C---:B-----5:R-:W-:Y:S02]  /*fe80*/  SEL R4, R23.reuse, R0, !P3 ;  /* 0x0000000017047207 */ /* 0x060fe40005800000 */
[----:B------:R-:W-:-:S03]  /*fe90*/  SEL R0, R23, R22, !P3 ;  /* 0x0000001617007207 */ /* 0x000fc60005800000 */
[----:B------:R1:W-:Y:S01]  /*fea0*/  STL [R1+0x3b4], R4 ;  /* 0x0003b40401007387 */ /* 0x0003e20000100800 */
[----:B0-----:R-:W-:-:S03]  /*feb0*/  SEL R3, R23, R19, !P3 ;  /* 0x0000001317037207 */ /* 0x001fc60005800000 */
[----:B------:R-:W-:Y:S01]  /*fec0*/  STL [R1+0x3b0], R0 ;  /* 0x0003b00001007387 */ /* 0x000fe20000100800 */
[----:B-1----:R-:W-:-:S03]  /*fed0*/  SEL R4, R23, R18, !P3 ;  /* 0x0000001217047207 */ /* 0x002fc60005800000 */
[----:B------:R0:W-:Y:S04]  /*fee0*/  STL [R1+0x3ac], R3 ;  /* 0x0003ac0301007387 */ /* 0x0001e80000100800 */
[----:B------:R1:W-:Y:S01]  /*fef0*/  STL [R1+0x3a8], R4 ;  /* 0x0003a80401007387 */ /* 0x0003e20000100800 */
[----:B0-----:R-:W-:-:S03]  /*ff00*/  SEL R3, R23, R27, !P3 ;  /* 0x0000001b17037207 */ /* 0x001fc60005800000 */
[----:B------:R-:W4:Y:S01]  /*ff10*/  LDL.LU R27, [R1+0x330] ;  /* 0x00033000011b7983 */ /* 0x000f220000300800 */
[----:B------:R-:W-:-:S05]  /*ff20*/  SEL R0, R23, R17, !P3 ;  /* 0x0000001117007207 */ /* 0x000fca0005800000 */
[----:B------:R0:W-:Y:S04]  /*ff30*/  STL [R1+0x3a4], R0 ;  /* 0x0003a40001007387 */ /* 0x0001e80000100800 */
[----:B------:R5:W-:Y:S04]  /*ff40*/  STL [R1+0x3a0], R3 ;  /* 0x0003a00301007387 */ /* 0x000be80000100800 */
[----:B-1----:R-:W4:Y:S01]  /*ff50*/  LDL.LU R4, [R1+0x334] ;  /* 0x0003340001047983 */ /* 0x002f220000300800 */
[----:B0-----:R-:W-:-:S03]  /*ff60*/  SEL R0, R23, R21, !P3 ;  /* 0x0000001517007207 */ /* 0x001fc60005800000 */
[----:B-----5:R-:W5:Y:S04]  /*ff70*/  LDL.LU R3, [R1+0x338] ;  /* 0x0003380001037983 */ /* 0x020f680000300800 */
[----:B------:R0:W-:Y:S04]  /*ff80*/  STL [R1+0x39c], R0 ;  /* 0x00039c0001007387 */ /* 0x0001e80000100800 */
[----:B0-----:R-:W5:Y:S04]  /*ff90*/  LDL.LU R0, [R1+0x33c] ;  /* 0x00033c0001007983 */ /* 0x001f680000300800 */
[----:B------:R-:W5:Y:S04]  /*ffa0*/  LDL.LU R22, [R1+0x340] ;  /* 0x0003400001167983 */ /* 0x000f680000300800 */
[----:B------:R-:W5:Y:S04]  /*ffb0*/  LDL.LU R19, [R1+0x34c] ;  /* 0x00034c0001137983 */ /* 0x000f680000300800 */
[----:B------:R-:W5:Y:S01]  /*ffc0*/  LDL.LU R18, [R1+0x344] ;  /* 0x0003440001127983 */ /* 0x000f620000300800 */
[----:B------:R-:W-:-:S03]  /*ffd0*/  SEL R10, R23, R10, !P3 ;  /* 0x0000000a170a7207 */ /* 0x000fc60005800000 */
[----:B------:R-:W5:Y:S04]  /*ffe0*/  LDL.LU R17, [R1+0x348] ;  /* 0x0003480001117983 */ /* 0x000f680000300800 */
[----:B------:R-:W5:Y:S04]  /*fff0*/  LDL.LU R21, [R1+0x32c] ;  /* 0x00032c0001157983 */ /* 0x000f680000300800 */
[----:B------:R0:W-:Y:S02]  /*10000*/  STL [R1+0x398], R10 ;  /* 0x0003980a01007387 */ /* 0x0001e40000100800 */
[----:B0-----:R-:W-:-:S02]  /*10010*/  SEL R10, R23, R28, !P3 ;  /* 0x0000001c170a7207 */ /* 0x001fc40005800000 */
[----:B------:R-:W-:-:S03]  /*10020*/  SEL R28, R23, R29, !P3 ;  /* 0x0000001d171c7207 */ /* 0x000fc60005800000 */
[----:B------:R0:W-:Y:S04]  /*10030*/  STL [R1+0x394], R10 ;  /* 0x0003940a01007387 */ /* 0x0001e80000100800 */
[----:B------:R-:W-:Y:S01]  /*10040*/  STL [R1+0x390], R28 ;  /* 0x0003901c01007387 */ /* 0x000fe20000100800 */
[C---:B0-----:R-:W-:Y:S02]  /*10050*/  SEL R10, R23.reuse, R16, !P3 ;  /* 0x00000010170a7207 */ /* 0x041fe40005800000 */
[C---:B------:R-:W-:Y:S02]  /*10060*/  SEL R16, R23.reuse, R14, !P3 ;  /* 0x0000000e17107207 */ /* 0x040fe40005800000 */
[C---:B------:R-:W-:Y:S01]  /*10070*/  SEL R14, R23.reuse, R8, !P3 ;  /* 0x00000008170e7207 */ /* 0x040fe20005800000 */
[----:B------:R0:W-:Y:S01]  /*10080*/  STL [R1+0x388], R10 ;  /* 0x0003880a01007387 */ /* 0x0001e20000100800 */
[----:B------:R-:W-:-:S03]  /*10090*/  SEL R8, R23, R20, !P3 ;  /* 0x0000001417087207 */ /* 0x000fc60005800000 */
[----:B------:R1:W-:Y:S01]  /*100a0*/  STL [R1+0x384], R16 ;  /* 0x0003841001007387 */ /* 0x0003e20000100800 */
[----:B0-----:R-:W-:-:S03]  /*100b0*/  SEL R10, R23, R6, !P3 ;  /* 0x00000006170a7207 */ /* 0x001fc60005800000 */
[----:B------:R-:W-:Y:S01]  /*100c0*/  STL [R1+0x380], R14 ;  /* 0x0003800e01007387 */ /* 0x000fe20000100800 */
[----:B------:R-:W-:-:S03]  /*100d0*/  SEL R6, R23, R2, !P3 ;  /* 0x0000000217067207 */ /* 0x000fc60005800000 */
[----:B------:R-:W-:Y:S01]  /*100e0*/  STL [R1+0x37c], R10 ;  /* 0x00037c0a01007387 */ /* 0x000fe20000100800 */
[----:B------:R-:W-:-:S03]  /*100f0*/  SEL R2, R23, R12, !P3 ;  /* 0x0000000c17027207 */ /* 0x000fc60005800000 */
[----:B------:R-:W-:Y:S04]  /*10100*/  STL [R1+0x378], R8 ;  /* 0x0003780801007387 */ /* 0x000fe80000100800 */
[----:B-1----:R-:W5:Y:S04]  /*10110*/  LDL.LU R16, [R1+0x328] ;  /* 0x0003280001107983 */ /* 0x002f680000300800 */
[----:B------:R2:W-:Y:S04]  /*10120*/  STL [R1+0x374], R6 ;  /* 0x0003740601007387 */ /* 0x0005e80000100800 */
[----:B------:R-:W5:Y:S04]  /*10130*/  LDL.LU R12, [R1+0x2f4] ;  /* 0x0002f400010c7983 */ /* 0x000f680000300800 */
[----:B------:R3:W-:Y:S01]  /*10140*/  STL [R1+0x370], R2 ;  /* 0x0003700201007387 */ /* 0x0007e20000100800 */
[----:B--2---:R-:W-:-:S03]  /*10150*/  SEL R6, R23, R11, !P3 ;  /* 0x0000000b17067207 */ /* 0x004fc60005800000 */
[----:B------:R-:W2:Y:S04]  /*10160*/  LDL.LU R11, [R1+0x31c] ;  /* 0x00031c00010b7983 */ /* 0x000ea80000300800 */
[----:B------:R0:W-:Y:S04]  /*10170*/  STL [R1+0x36c], R6 ;  /* 0x00036c0601007387 */ /* 0x0001e80000100800 */
[----:B------:R-:W2:Y:S04]  /*10180*/  LDL.LU R14, [R1+0x320] ;  /* 0x00032000010e7983 */ /* 0x000ea80000300800 */
[----:B------:R-:W2:Y:S01]  /*10190*/  LDL.LU R8, [R1+0x2fc] ;  /* 0x0002fc0001087983 */ /* 0x000ea20000300800 */
[----:B---3--:R-:W-:-:S05]  /*101a0*/  SEL R2, R23, R9, !P3 ;  /* 0x0000000917027207 */ /* 0x008fca0005800000 */
[----:B------:R1:W-:Y:S04]  /*101b0*/  STL [R1+0x368], R2 ;  /* 0x0003680201007387 */ /* 0x0003e80000100800 */
[----:B0-----:R-:W3:Y:S04]  /*101c0*/  LDL.LU R6, [R1+0x318] ;  /* 0x0003180001067983 */ /* 0x001ee80000300800 */
[----:B------:R-:W3:Y:S04]  /*101d0*/  LDL.LU R20, [R1+0x304] ;  /* 0x0003040001147983 */ /* 0x000ee80000300800 */
[----:B-1----:R-:W3:Y:S04]  /*101e0*/  LDL.LU R2, [R1+0x314] ;  /* 0x0003140001027983 */ /* 0x002ee80000300800 */
[----:B------:R-:W3:Y:S01]  /*101f0*/  LDL.LU R9, [R1+0x308] ;  /* 0x0003080001097983 */ /* 0x000ee20000300800 */
[----:B----4-:R-:W-:-:S03]  /*10200*/  SEL R10, R23, R27, !P3 ;  /* 0x0000001b170a7207 */ /* 0x010fc60005800000 */
[----:B------:R-:W4:Y:S04]  /*10210*/  LDL.LU R27, [R1+0x310] ;  /* 0x00031000011b7983 */ /* 0x000f280000300800 */
[----:B------:R5:W-:Y:S01]  /*10220*/  STL [R1+0x364], R10 ;  /* 0x0003640a01007387 */ /* 0x000be20000100800 */
[C---:B------:R-:W-:Y:S02]  /*10230*/  SEL R28, R23.reuse, R4, !P3 ;  /* 0x00000004171c7207 */ /* 0x040fe40005800000 */
[----:B-----5:R-:W-:-:S03]  /*10240*/  SEL R10, R23, R3, !P3 ;  /* 0x00000003170a7207 */ /* 0x020fc60005800000 */
[----:B------:R-:W-:Y:S04]  /*10250*/  STL [R1+0x360], R28 ;  /* 0x0003601c01007387 */ /* 0x000fe80000100800 */
[----:B------:R-:W-:Y:S01]  /*10260*/  STL [R1+0x35c], R10 ;  /* 0x00035c0a01007387 */ /* 0x000fe20000100800 */
[C---:B------:R-:W-:Y:S02]  /*10270*/  SEL R4, R23.reuse, R0, !P3 ;  /* 0x0000000017047207 */ /* 0x040fe40005800000 */
[----:B------:R-:W-:-:S03]  /*10280*/  SEL R3, R23, R22, !P3 ;  /* 0x0000001617037207 */ /* 0x000fc60005800000 */
[----:B------:R0:W-:Y:S01]  /*10290*/  STL [R1+0x358], R4 ;  /* 0x0003580401007387 */ /* 0x0001e20000100800 */
[----:B------:R-:W-:-:S03]  /*102a0*/  SEL R0, R23, R19, !P3 ;  /* 0x0000001317007207 */ /* 0x000fc60005800000 */
[----:B------:R1:W-:Y:S01]  /*102b0*/  STL [R1+0x354], R3 ;  /* 0x0003540301007387 */ /* 0x0003e20000100800 */
[----:B0-----:R-:W-:-:S03]  /*102c0*/  SEL R4, R23, R18, !P3 ;  /* 0x0000001217047207 */ /* 0x001fc60005800000 */
[----:B------:R0:W-:Y:S01]  /*102d0*/  STL [R1+0x350], R0 ;  /* 0x0003500001007387 */ /* 0x0001e20000100800 */
[----:B-1----:R-:W-:-:S03]  /*102e0*/  SEL R3, R23, R17, !P3 ;  /* 0x0000001117037207 */ /* 0x002fc60005800000 */
[----:B------:R-:W-:Y:S04]  /*102f0*/  STL [R1+0x34c], R4 ;  /* 0x00034c0401007387 */ /* 0x000fe80000100800 */
[----:B------:R-:W5:Y:S01]  /*10300*/  LDL.LU R10, [R1+0x30c] ;  /* 0x00030c00010a7983 */ /* 0x000f620000300800 */
[----:B0-----:R-:W-:-:S03]  /*10310*/  SEL R0, R23, R21, !P3 ;  /* 0x0000001517007207 */ /* 0x001fc60005800000 */
[----:B------:R0:W-:Y:S04]  /*10320*/  STL [R1+0x348], R3 ;  /* 0x0003480301007387 */ /* 0x0001e80000100800 */
[----:B------:R-:W5:Y:S04]  /*10330*/  LDL.LU R28, [R1+0x300] ;  /* 0x00030000011c7983 */ /* 0x000f680000300800 */
[----:B------:R1:W-:Y:S04]  /*10340*/  STL [R1+0x344], R0 ;  /* 0x0003440001007387 */ /* 0x0003e80000100800 */
[----:B------:R-:W5:Y:S04]  /*10350*/  LDL.LU R29, [R1+0x2f8] ;  /* 0x0002f800011d7983 */ /* 0x000f680000300800 */
[----:B0-----:R-:W5:Y:S04]  /*10360*/  LDL.LU R3, [R1+0x2f0] ;  /* 0x0002f00001037983 */ /* 0x001f680000300800 */
[----:B-1----:R-:W5:Y:S04]  /*10370*/  LDL.LU R0, [R1+0x2ec] ;  /* 0x0002ec0001007983 */ /* 0x002f680000300800 */
[----:B------:R-:W5:Y:S04]  /*10380*/  LDL.LU R22, [R1+0x2e8] ;  /* 0x0002e80001167983 */ /* 0x000f680000300800 */
[----:B------:R-:W5:Y:S04]  /*10390*/  LDL.LU R19, [R1+0x2e4] ;  /* 0x0002e40001137983 */ /* 0x000f680000300800 */
[----:B------:R-:W5:Y:S04]  /*103a0*/  LDL.LU R18, [R1+0x2e0] ;  /* 0x0002e00001127983 */ /* 0x000f680000300800 */
[----:B------:R-:W5:Y:S04]  /*103b0*/  LDL.LU R17, [R1+0x2dc] ;  /* 0x0002dc0001117983 */ /* 0x000f680000300800 */
[----:B------:R-:W5:Y:S01]  /*103c0*/  LDL.LU R21, [R1+0x2d8] ;  /* 0x0002d80001157983 */ /* 0x000f620000300800 */
[----:B------:R-:W-:-:S02]  /*103d0*/  SEL R4, R23, R16, !P3 ;  /* 0x0000001017047207 */ /* 0x000fc40005800000 */
[C---:B------:R-:W-:Y:S02]  /*103e0*/  SEL R16, R23.reuse, R12, !P3 ;  /* 0x0000000c17107207 */ /* 0x040fe40005800000 */
[----:B------:R-:W5:Y:S04]  /*103f0*/  LDL.LU R12, [R1+0x2d4] ;  /* 0x0002d400010c7983 */ /* 0x000f680000300800 */
[----:B------:R2:W-:Y:S04]  /*10400*/  STL [R1+0x340], R4 ;  /* 0x0003400401007387 */ /* 0x0005e80000100800 */
[----:B------:R-:W-:Y:S01]  /*10410*/  STL [R1+0x33c], R16 ;  /* 0x00033c1001007387 */ /* 0x000fe20000100800 */
[----:B--2---:R-:W-:-:S03]  /*10420*/  SEL R4, R23, R11, !P3 ;  /* 0x0000000b17047207 */ /* 0x004fc60005800000 */
[----:B------:R-:W2:Y:S04]  /*10430*/  LDL.LU R11, [R1+0x2d0] ;  /* 0x0002d000010b7983 */ /* 0x000ea80000300800 */
[----:B------:R3:W-:Y:S01]  /*10440*/  STL [R1+0x338], R4 ;  /* 0x0003380401007387 */ /* 0x0007e20000100800 */
[C---:B------:R-:W-:Y:S02]  /*10450*/  SEL R14, R23.reuse, R14, !P3 ;  /* 0x0000000e170e7207 */ /* 0x040fe40005800000 */
[----:B------:R-:W-:-:S03]  /*10460*/  SEL R8, R23, R8, !P3 ;  /* 0x0000000817087207 */ /* 0x000fc60005800000 */
[----:B------:R-:W-:Y:S04]  /*10470*/  STL [R1+0x334], R14 ;  /* 0x0003340e01007387 */ /* 0x000fe80000100800 */
[----:B------:R-:W-:Y:S01]  /*10480*/  STL [R1+0x330], R8 ;  /* 0x0003300801007387 */ /* 0x000fe20000100800 */
[C---:B---3--:R-:W-:Y:S02]  /*10490*/  SEL R4, R23.reuse, R6, !P3 ;  /* 0x0000000617047207 */ /* 0x048fe40005800000 */
[----:B------:R-:W-:-:S03]  /*104a0*/  SEL R6, R23, R20, !P3 ;  /* 0x0000001417067207 */ /* 0x000fc60005800000 */
[----:B------:R0:W-:Y:S01]  /*104b0*/  STL [R1+0x32c], R4 ;  /* 0x00032c0401007387 */ /* 0x0001e20000100800 */
[----:B------:R-:W-:-:S03]  /*104c0*/  SEL R2, R23, R2, !P3 ;  /* 0x0000000217027207 */ /* 0x000fc60005800000 */
[----:B------:R-:W-:Y:S01]  /*104d0*/  STL [R1+0x328], R6 ;  /* 0x0003280601007387 */ /* 0x000fe20000100800 */
[----:B0-----:R-:W-:-:S03]  /*104e0*/  SEL R4, R23, R9, !P3 ;  /* 0x0000000917047207 */ /* 0x001fc60005800000 */
[----:B------:R-:W3:Y:S04]  /*104f0*/  LDL.LU R9, [R1+0x2cc] ;  /* 0x0002cc0001097983 */ /* 0x000ee80000300800 */
[----:B------:R4:W-:Y:S04]  /*10500*/  STL [R1+0x324], R2 ;  /* 0x0003240201007387 */ /* 0x0009e80000100800 */
[----:B------:R0:W-:Y:S01]  /*10510*/  STL [R1+0x320], R4 ;  /* 0x0003200401007387 */ /* 0x0001e20000100800 */
[----:B----4-:R-:W-:-:S03]  /*10520*/  SEL R2, R23, R27, !P3 ;  /* 0x0000001b17027207 */ /* 0x010fc60005800000 */
[----:B0-----:R-:W4:Y:S04]  /*10530*/  LDL.LU R4, [R1+0x2b0] ;  /* 0x0002b00001047983 */ /* 0x001f280000300800 */
[----:B------:R-:W4:Y:S04]  /*10540*/  LDL.LU R16, [R1+0x2b4] ;  /* 0x0002b40001107983 */ /* 0x000f280000300800 */
[----:B------:R0:W-:Y:S04]  /*10550*/  STL [R1+0x31c], R2 ;  /* 0x00031c0201007387 */ /* 0x0001e80000100800 */
[----:B------:R-:W4:Y:S04]  /*10560*/  LDL.LU R14, [R1+0x2b8] ;  /* 0x0002b800010e7983 */ /* 0x000f280000300800 */
[----:B------:R-:W4:Y:S04]  /*10570*/  LDL.LU R8, [R1+0x2c0] ;  /* 0x0002c00001087983 */ /* 0x000f280000300800 */
[----:B------:R-:W4:Y:S04]  /*10580*/  LDL.LU R6, [R1+0x2c4] ;  /* 0x0002c40001067983 */ /* 0x000f280000300800 */
[----:B------:R-:W4:Y:S04]  /*10590*/  LDL.LU R20, [R1+0x2c8] ;  /* 0x0002c80001147983 */ /* 0x000f280000300800 */
[----:B0-----:R-:W4:Y:S04]  /*105a0*/  LDL.LU R2, [R1+0x2bc] ;  /* 0x0002bc0001027983 */ /* 0x001f280000300800 */
[----:B------:R-:W4:Y:S01]  /*105b0*/  LDL.LU R27, [R1+0x2ac] ;  /* 0x0002ac00011b7983 */ /* 0x000f220000300800 */
[----:B-----5:R-:W-:-:S05]  /*105c0*/  SEL R10, R23, R10, !P3 ;  /* 0x0000000a170a7207 */ /* 0x020fca0005800000 */
[----:B------:R0:W-:Y:S01]  /*105d0*/  STL [R1+0x318], R10 ;  /* 0x0003180a01007387 */ /* 0x0001e20000100800 */
[----:B------:R-:W-:-:S05]  /*105e0*/  SEL R28, R23, R28, !P3 ;  /* 0x0000001c171c7207 */ /* 0x000fca0005800000 */
[----:B------:R1:W-:Y:S01]  /*105f0*/  STL [R1+0x314], R28 ;  /* 0x0003141c01007387 */ /* 0x0003e20000100800 */
[----:B0-----:R-:W-:-:S05]  /*10600*/  SEL R10, R23, R29, !P3 ;  /* 0x0000001d170a7207 */ /* 0x001fca0005800000 */
[----:B------:R0:W-:Y:S01]  /*10610*/  STL [R1+0x310], R10 ;  /* 0x0003100a01007387 */ /* 0x0001e20000100800 */
[C---:B-1----:R-:W-:Y:S02]  /*10620*/  SEL R28, R23.reuse, R3, !P3 ;  /* 0x00000003171c7207 */ /* 0x042fe40005800000 */
[----:B------:R-:W-:-:S03]  /*10630*/  SEL R3, R23, R0, !P3 ;  /* 0x0000000017037207 */ /* 0x000fc60005800000 */
[----:B------:R-:W-:Y:S01]  /*10640*/  STL [R1+0x30c], R28 ;  /* 0x00030c1c01007387 */ /* 0x000fe20000100800 */
[----:B0-----:R-:W-:-:S03]  /*10650*/  SEL R10, R23, R22, !P3 ;  /* 0x00000016170a7207 */ /* 0x001fc60005800000 */
[----:B------:R0:W-:Y:S01]  /*10660*/  STL [R1+0x308], R3 ;  /* 0x0003080301007387 */ /* 0x0001e20000100800 */
[----:B------:R-:W-:-:S03]  /*10670*/  SEL R0, R23, R19, !P3 ;  /* 0x0000001317007207 */ /* 0x000fc60005800000 */
[----:B------:R1:W-:Y:S01]  /*10680*/  STL [R1+0x304], R10 ;  /* 0x0003040a01007387 */ /* 0x0003e20000100800 */
[----:B0-----:R-:W-:-:S03]  /*10690*/  SEL R3, R23, R18, !P3 ;  /* 0x0000001217037207 */ /* 0x001fc60005800000 */
[----:B------:R0:W-:Y:S01]  /*106a0*/  STL [R1+0x300], R0 ;  /* 0x0003000001007387 */ /* 0x0001e20000100800 */
[----:B-1----:R-:W-:-:S03]  /*106b0*/  SEL R10, R23, R17, !P3 ;  /* 0x00000011170a7207 */ /* 0x002fc60005800000 */
[----:B------:R1:W-:Y:S01]  /*106c0*/  STL [R1+0x2fc], R3 ;  /* 0x0002fc0301007387 */ /* 0x0003e20000100800 */
[----:B0-----:R-:W-:-:S03]  /*106d0*/  SEL R0, R23, R21, !P3 ;  /* 0x0000001517007207 */ /* 0x001fc60005800000 */
[----:B-1----:R-:W5:Y:S04]  /*106e0*/  LDL.LU R3, [R1+0x2a8] ;  /* 0x0002a80001037983 */ /* 0x002f680000300800 */
[----:B------:R-:W-:Y:S04]  /*106f0*/  STL [R1+0x2f8], R10 ;  /* 0x0002f80a01007387 */ /* 0x000fe80000100800 */
[----:B------:R-:W5:Y:S04]  /*10700*/  LDL.LU R21, [R1+0x2a4] ;  /* 0x0002a40001157983 */ /* 0x000f680000300800 */
[----:B------:R0:W-:Y:S02]  /*10710*/  STL [R1+0x2f4], R0 ;  /* 0x0002f40001007387 */ /* 0x0001e40000100800 */
[----:B0-----:R-:W-:-:S02]  /*10720*/  SEL R0, R23, R12, !P3 ;  /* 0x0000000c17007207 */ /* 0x001fc40005800000 */
[----:B------:R-:W5:Y:S04]  /*10730*/  LDL.LU R12, [R1+0x2a0] ;  /* 0x0002a000010c7983 */ /* 0x000f680000300800 */
[----:B------:R0:W-:Y:S04]  /*10740*/  STL [R1+0x2f0], R0 ;  /* 0x0002f00001007387 */ /* 0x0001e80000100800 */
[----:B0-----:R-:W5:Y:S04]  /*10750*/  LDL.LU R0, [R1+0x29c] ;  /* 0x00029c0001007983 */ /* 0x001f680000300800 */
[----:B------:R-:W5:Y:S01]  /*10760*/  LDL.LU R22, [R1+0x298] ;  /* 0x0002980001167983 */ /* 0x000f620000300800 */
[----:B--2---:R-:W-:-:S05]  /*10770*/  SEL R10, R23, R11, !P3 ;  /* 0x0000000b170a7207 */ /* 0x004fca0005800000 */
[----:B------:R3:W-:Y:S04]  /*10780*/  STL [R1+0x2ec], R10 ;  /* 0x0002ec0a01007387 */ /* 0x0007e80000100800 */
[----:B------:R-:W2:Y:S04]  /*10790*/  LDL.LU R19, [R1+0x294] ;  /* 0x0002940001137983 */ /* 0x000ea80000300800 */
[----:B------:R-:W2:Y:S04]  /*107a0*/  LDL.LU R18, [R1+0x290] ;  /* 0x0002900001127983 */ /* 0x000ea80000300800 */
[----:B------:R-:W2:Y:S04]  /*107b0*/  LDL.LU R17, [R1+0x26c] ;  /* 0x00026c0001117983 */ /* 0x000ea80000300800 */
[----:B------:R-:W2:Y:S01]  /*107c0*/  LDL.LU R11, [R1+0x270] ;  /* 0x00027000010b7983 */ /* 0x000ea20000300800 */
[----:B---3--:R-:W-:-:S03]  /*107d0*/  SEL R10, R23, R9, !P3 ;  /* 0x00000009170a7207 */ /* 0x008fc60005800000 */
[----:B------:R-:W3:Y:S04]  /*107e0*/  LDL.LU R9, [R1+0x278] ;  /* 0x0002780001097983 */ /* 0x000ee80000300800 */
[----:B------:R0:W-:Y:S01]  /*107f0*/  STL [R1+0x2e8], R10 ;  /* 0x0002e80a01007387 */ /* 0x0001e20000100800 */
[C---:B----4-:R-:W-:Y:S02]  /*10800*/  SEL R4, R23.reuse, R4, !P3 ;  /* 0x0000000417047207 */ /* 0x050fe40005800000 */
[----:B------:R-:W-:-:S03]  /*10810*/  SEL R16, R23, R16, !P3 ;  /* 0x0000001017107207 */ /* 0x000fc60005800000 */
[----:B------:R1:W-:Y:S01]  /*10820*/  STL [R1+0x2e4], R4 ;  /* 0x0002e40401007387 */ /* 0x0003e20000100800 */
[----:B0-----:R-:W-:-:S03]  /*10830*/  SEL R10, R23, R14, !P3 ;  /* 0x0000000e170a7207 */ /* 0x001fc60005800000 */
[----:B------:R-:W-:Y:S01]  /*10840*/  STL [R1+0x2e0], R16 ;  /* 0x0002e01001007387 */ /* 0x000fe20000100800 */
[----:B-1----:R-:W-:-:S03]  /*10850*/  SEL R4, R23, R8, !P3 ;  /* 0x0000000817047207 */ /* 0x002fc60005800000 */
[----:B------:R-:W-:Y:S01]  /*10860*/  STL [R1+0x2dc], R10 ;  /* 0x0002dc0a01007387 */ /* 0x000fe20000100800 */
[----:B------:R-:W-:-:S03]  /*10870*/  SEL R8, R23, R6, !P3 ;  /* 0x0000000617087207 */ /* 0x000fc60005800000 */
[----:B------:R0:W-:Y:S01]  /*10880*/  STL [R1+0x2d8], R4 ;  /* 0x0002d80401007387 */ /* 0x0001e20000100800 */
[----:B------:R-:W-:-:S03]  /*10890*/  SEL R6, R23, R20, !P3 ;  /* 0x0000001417067207 */ /* 0x000fc60005800000 */
[----:B------:R1:W-:Y:S04]  /*108a0*/  STL [R1+0x2d4], R8 ;  /* 0x0002d40801007387 */ /* 0x0003e80000100800 */
[----:B------:R4:W-:Y:S01]  /*108b0*/  STL [R1+0x2d0], R6 ;  /* 0x0002d00601007387 */ /* 0x0009e20000100800 */
[----:B0-----:R-:W-:-:S03]  /*108c0*/  SEL R4, R23, R2, !P3 ;  /* 0x0000000217047207 */ /* 0x001fc60005800000 */
[----:B------:R-:W3:Y:S01]  /*108d0*/  LDL.LU R10, [R1+0x280] ;  /* 0x00028000010a7983 */ /* 0x000ee20000300800 */
[----:B------:R-:W-:-:S03]  /*108e0*/  SEL R2, R23, R27, !P3 ;  /* 0x0000001b17027207 */ /* 0x000fc60005800000 */
[----:B------:R-:W-:Y:S04]  /*108f0*/  STL [R1+0x2cc], R4 ;  /* 0x0002cc0401007387 */ /* 0x000fe80000100800 */
[----:B------:R-:W3:Y:S04]  /*10900*/  LDL.LU R28, [R1+0x28c] ;  /* 0x00028c00011c7983 */ /* 0x000ee80000300800 */
[----:B------:R0:W-:Y:S04]  /*10910*/  STL [R1+0x2c8], R2 ;  /* 0x0002c80201007387 */ /* 0x0001e80000100800 */
[----:B------:R-:W3:Y:S04]  /*10920*/  LDL.LU R29, [R1+0x288] ;  /* 0x00028800011d7983 */ /* 0x000ee80000300800 */
[----:B------:R-:W3:Y:S04]  /*10930*/  LDL.LU R16, [R1+0x284] ;  /* 0x0002840001107983 */ /* 0x000ee80000300800 */
[----:B------:R-:W3:Y:S04]  /*10940*/  LDL.LU R14, [R1+0x258] ;  /* 0x00025800010e7983 */ /* 0x000ee80000300800 */
[----:B-1----:R-:W3:Y:S04]  /*10950*/  LDL.LU R8, [R1+0x25c] ;  /* 0x00025c0001087983 */ /* 0x002ee80000300800 */
[----:B----4-:R-:W4:Y:S04]  /*10960*/  LDL.LU R6, [R1+0x260] ;  /* 0x0002600001067983 */ /* 0x010f280000300800 */
[----:B------:R-:W4:Y:S04]  /*10970*/  LDL.LU R20, [R1+0x264] ;  /* 0x0002640001147983 */ /* 0x000f280000300800 */
[----:B0-----:R-:W4:Y:S04]  /*10980*/  LDL.LU R2, [R1+0x268] ;  /* 0x0002680001027983 */ /* 0x001f280000300800 */
[----:B------:R-:W4:Y:S01]  /*10990*/  LDL.LU R27, [R1+0x1e4] ;  /* 0x0001e400011b7983 */ /* 0x000f220000300800 */
[----:B-----5:R-:W-:-:S02]  /*109a0*/  SEL R3, R23, R3, !P3 ;  /* 0x0000000317037207 */ /* 0x020fc40005800000 */
[C---:B------:R-:W-:Y:S02]  /*109b0*/  SEL R4, R23.reuse, R21, !P3 ;  /* 0x0000001517047207 */ /* 0x040fe40005800000 */
[----:B------:R-:W5:Y:S04]  /*109c0*/  LDL.LU R21, [R1+0x1e8] ;  /* 0x0001e80001157983 */ /* 0x000f680000300800 */
[----:B------:R0:W-:Y:S04]  /*109d0*/  STL [R1+0x2c4], R3 ;  /* 0x0002c40301007387 */ /* 0x0001e80000100800 */
[----:B------:R1:W-:Y:S01]  /*109e0*/  STL [R1+0x2c0], R4 ;  /* 0x0002c00401007387 */ /* 0x0003e20000100800 */
[----:B0-----:R-:W-:-:S03]  /*109f0*/  SEL R3, R23, R12, !P3 ;  /* 0x0000000c17037207 */ /* 0x001fc60005800000 */
[----:B------:R-:W5:Y:S04]  /*10a00*/  LDL.LU R12, [R1+0x1f8] ;  /* 0x0001f800010c7983 */ /* 0x000f680000300800 */
[----:B------:R2:W-:Y:S01]  /*10a10*/  STL [R1+0x2bc], R3 ;  /* 0x0002bc0301007387 */ /* 0x0005e20000100800 */
[C---:B-1----:R-:W-:Y:S02]  /*10a20*/  SEL R4, R23.reuse, R0, !P3 ;  /* 0x0000000017047207 */ /* 0x042fe40005800000 */
[----:B------:R-:W-:-:S03]  /*10a30*/  SEL R0, R23, R22, !P3 ;  /* 0x0000001617007207 */ /* 0x000fc60005800000 */
[----:B------:R0:W-:Y:S04]  /*10a40*/  STL [R1+0x2b8], R4 ;  /* 0x0002b80401007387 */ /* 0x0001e80000100800 */
[----:B------:R1:W-:Y:S01]  /*10a50*/  STL [R1+0x2b4], R0 ;  /* 0x0002b40001007387 */ /* 0x0003e20000100800 */
[C---:B--2---:R-:W-:Y:S02]  /*10a60*/  SEL R3, R23.reuse, R19, !P3 ;  /* 0x0000001317037207 */ /* 0x044fe40005800000 */
[----:B0-----:R-:W-:-:S03]  /*10a70*/  SEL R4, R23, R18, !P3 ;  /* 0x0000001217047207 */ /* 0x001fc60005800000 */
[----:B------:R0:W-:Y:S01]  /*10a80*/  STL [R1+0x2b0], R3 ;  /* 0x0002b00301007387 */ /* 0x0001e20000100800 */
[----:B-1----:R-:W-:-:S03]  /*10a90*/  SEL R0, R23, R17, !P3 ;  /* 0x0000001117007207 */ /* 0x002fc60005800000 */
[----:B------:R1:W-:Y:S01]  /*10aa0*/  STL [R1+0x2ac], R4 ;  /* 0x0002ac0401007387 */ /* 0x0003e20000100800 */
[----:B0-----:R-:W-:-:S03]  /*10ab0*/  SEL R3, R23, R11, !P3 ;  /* 0x0000000b17037207 */ /* 0x001fc60005800000 */
[----:B------:R-:W2:Y:S04]  /*10ac0*/  LDL.LU R11, [R1+0x248] ;  /* 0x00024800010b7983 */ /* 0x000ea80000300800 */
[----:B------:R3:W-:Y:S04]  /*10ad0*/  STL [R1+0x2a8], R0 ;  /* 0x0002a80001007387 */ /* 0x0007e80000100800 */
[----:B------:R0:W-:Y:S04]  /*10ae0*/  STL [R1+0x2a4], R3 ;  /* 0x0002a40301007387 */ /* 0x0001e80000100800 */
[----:B-1----:R-:W2:Y:S01]  /*10af0*/  LDL.LU R4, [R1+0x24c] ;  /* 0x00024c0001047983 */ /* 0x002ea20000300800 */
[----:B---3--:R-:W-:-:S03]  /*10b00*/  SEL R0, R23, R9, !P3 ;  /* 0x0000000917007207 */ /* 0x008fc60005800000 */
[----:B0-----:R-:W3:Y:S04]  /*10b10*/  LDL.LU R3, [R1+0x254] ;  /* 0x0002540001037983 */ /* 0x001ee80000300800 */
[----:B------:R0:W-:Y:S04]  /*10b20*/  STL [R1+0x2a0], R0 ;  /* 0x0002a00001007387 */ /* 0x0001e80000100800 */
[----:B0-----:R-:W3:Y:S04]  /*10b30*/  LDL.LU R0, [R1+0x250] ;  /* 0x0002500001007983 */ /* 0x001ee80000300800 */
[----:B------:R-:W3:Y:S04]  /*10b40*/  LDL.LU R22, [R1+0x22c] ;  /* 0x00022c0001167983 */ /* 0x000ee80000300800 */
[----:B------:R-:W3:Y:S04]  /*10b50*/  LDL.LU R19, [R1+0x230] ;  /* 0x0002300001137983 */ /* 0x000ee80000300800 */
[----:B------:R-:W3:Y:S04]  /*10b60*/  LDL.LU R18, [R1+0x244] ;  /* 0x0002440001127983 */ /* 0x000ee80000300800 */
[----:B------:R-:W3:Y:S04]  /*10b70*/  LDL.LU R17, [R1+0x240] ;  /* 0x0002400001117983 */ /* 0x000ee80000300800 */
[----:B------:R-:W3:Y:S01]  /*10b80*/  LDL.LU R9, [R1+0x238] ;  /* 0x0002380001097983 */ /* 0x000ee20000300800 */
[----:B------:R-:W-:-:S05]  /*10b90*/  SEL R10, R23, R10, !P3 ;  /* 0x0000000a170a7207 */ /* 0x000fca0005800000 */
[----:B------:R0:W-:Y:S02]  /*10ba0*/  STL [R1+0x29c], R10 ;  /* 0x00029c0a01007387 */ /* 0x0001e40000100800 */
[C---:B0-----:R-:W-:Y:S02]  /*10bb0*/  SEL R10, R23.reuse, R28, !P3 ;  /* 0x0000001c170a7207 */ /* 0x041fe40005800000 */
[----:B------:R-:W-:-:S03]  /*10bc0*/  SEL R28, R23, R29, !P3 ;  /* 0x0000001d171c7207 */ /* 0x000fc60005800000 */
[----:B------:R0:W-:Y:S04]  /*10bd0*/  STL [R1+0x298], R10 ;  /* 0x0002980a01007387 */ /* 0x0001e80000100800 */
[----:B------:R-:W-:Y:S01]  /*10be0*/  STL [R1+0x294], R28 ;  /* 0x0002941c01007387 */ /* 0x000fe20000100800 */
[C---:B0-----:R-:W-:Y:S02]  /*10bf0*/  SEL R10, R23.reuse, R16, !P3 ;  /* 0x00000010170a7207 */ /* 0x041fe40005800000 */
[C---:B------:R-:W-:Y:S02]  /*10c00*/  SEL R16, R23.reuse, R14, !P3 ;  /* 0x0000000e17107207 */ /* 0x040fe40005800000 */
[C---:B------:R-:W-:Y:S01]  /*10c10*/  SEL R14, R23.reuse, R8, !P3 ;  /* 0x00000008170e7207 */ /* 0x040fe20005800000 */
[----:B------:R0:W-:Y:S01]  /*10c20*/  STL [R1+0x290], R10 ;  /* 0x0002900a01007387 */ /* 0x0001e20000100800 */
[----:B----4-:R-:W-:-:S03]  /*10c30*/  SEL R8, R23, R20, !P3 ;  /* 0x0000001417087207 */ /* 0x010fc60005800000 */
[----:B------:R1:W-:Y:S01]  /*10c40*/  STL [R1+0x28c], R16 ;  /* 0x00028c1001007387 */ /* 0x0003e20000100800 */
[----:B0-----:R-:W-:-:S03]  /*10c50*/  SEL R10, R23, R6, !P3 ;  /* 0x00000006170a7207 */ /* 0x001fc60005800000 */
[----:B------:R-:W-:Y:S01]  /*10c60*/  STL [R1+0x288], R14 ;  /* 0x0002880e01007387 */ /* 0x000fe20000100800 */
[----:B------:R-:W-:-:S03]  /*10c70*/  SEL R6, R23, R2, !P3 ;  /* 0x0000000217067207 */ /* 0x000fc60005800000 */
[----:B------:R-:W-:Y:S01]  /*10c80*/  STL [R1+0x284], R10 ;  /* 0x0002840a01007387 */ /* 0x000fe20000100800 */
[----:B------:R-:W-:-:S03]  /*10c90*/  SEL R2, R23, R27, !P3 ;  /* 0x0000001b17027207 */ /* 0x000fc60005800000 */
[----:B------:R-:W-:Y:S04]  /*10ca0*/  STL [R1+0x280], R8 ;  /* 0x0002800801007387 */ /* 0x000fe80000100800 */
[----:B-1----:R-:W4:Y:S04]  /*10cb0*/  LDL.LU R16, [R1+0x23c] ;  /* 0x00023c0001107983 */ /* 0x002f280000300800 */
[----:B------:R5:W-:Y:S04]  /*10cc0*/  STL [R1+0x278], R6 ;  /* 0x0002780601007387 */ /* 0x000be80000100800 */
[----:B------:R-:W4:Y:S04]  /*10cd0*/  LDL.LU R27, [R1+0x234] ;  /* 0x00023400011b7983 */ /* 0x000f280000300800 */
[----:B------:R0:W-:Y:S01]  /*10ce0*/  STL [R1+0x270], R2 ;  /* 0x0002700201007387 */ /* 0x0001e20000100800 */
[----:B-----5:R-:W-:-:S03]  /*10cf0*/  SEL R6, R23, R21, !P3 ;  /* 0x0000001517067207 */ /* 0x020fc60005800000 */
[----:B------:R-:W5:Y:S04]  /*10d00*/  LDL.LU R21, [R1+0x228] ;  /* 0x0002280001157983 */ /* 0x000f680000300800 */
[----:B------:R1:W-:Y:S04]  /*10d10*/  STL [R1+0x26c], R6 ;  /* 0x00026c0601007387 */ /* 0x0003e80000100800 */
[----:B------:R-:W5:Y:S04]  /*10d20*/  LDL.LU R14, [R1+0x224] ;  /* 0x00022400010e7983 */ /* 0x000f680000300800 */
[----:B------:R-:W5:Y:S01]  /*10d30*/  LDL.LU R8, [R1+0x220] ;  /* 0x0002200001087983 */ /* 0x000f620000300800 */
[----:B0-----:R-:W-:-:S05]  /*10d40*/  SEL R2, R23, R12, !P3 ;  /* 0x0000000c17027207 */ /* 0x001fca0005800000 */
[----:B------:R0:W-:Y:S04]  /*10d50*/  STL [R1+0x268], R2 ;  /* 0x0002680201007387 */ /* 0x0001e80000100800 */
[----:B-1----:R-:W5:Y:S04]  /*10d60*/  LDL.LU R6, [R1+0x21c] ;  /* 0x00021c0001067983 */ /* 0x002f680000300800 */
[----:B------:R-:W5:Y:S04]  /*10d70*/  LDL.LU R20, [R1+0x1fc] ;  /* 0x0001fc0001147983 */ /* 0x000f680000300800 */
[----:B0-----:R-:W5:Y:S04]  /*10d80*/  LDL.LU R2, [R1+0x208] ;  /* 0x0002080001027983 */ /* 0x001f680000300800 */
[----:B------:R-:W5:Y:S01]  /*10d90*/  LDL.LU R12, [R1+0x20c] ;  /* 0x00020c00010c7983 */ /* 0x000f620000300800 */
[----:B--2---:R-:W-:-:S03]  /*10da0*/  SEL R10, R23, R11, !P3 ;  /* 0x0000000b170a7207 */ /* 0x004fc60005800000 */
[----:B------:R-:W2:Y:S04]  /*10db0*/  LDL.LU R11, [R1+0x200] ;  /* 0x00020000010b7983 */ /* 0x000ea80000300800 */
[----:B------:R3:W-:Y:S01]  /*10dc0*/  STL [R1+0x264], R10 ;  /* 0x0002640a01007387 */ /* 0x0007e20000100800 */
[C---:B------:R-:W-:Y:S02]  /*10dd0*/  SEL R28, R23.reuse, R4, !P3 ;  /* 0x00000004171c7207 */ /* 0x040fe40005800000 */
[----:B---3--:R-:W-:-:S03]  /*10de0*/  SEL R10, R23, R3, !P3 ;  /* 0x00000003170a7207 */ /* 0x008fc60005800000 */
        /* <DEDUP_REMOVED lines=11> */
[----:B------:R-:W3:Y:S01]  /*10ea0*/  LDL.LU R10, [R1+0x204] ;  /* 0x00020400010a7983 */ /* 0x000ee20000300800 */
[----:B0-----:R-:W-:-:S03]  /*10eb0*/  SEL R0, R23, R9, !P3 ;  /* 0x0000000917007207 */ /* 0x001fc60005800000 */
[----:B------:R0:W-:Y:S04]  /*10ec0*/  STL [R1+0x248], R3 ;  /* 0x0002480301007387 */ /* 0x0001e80000100800 */
[----:B------:R-:W3:Y:S04]  /*10ed0*/  LDL.LU R28, [R1+0x1f4] ;  /* 0x0001f400011c7983 */ /* 0x000ee80000300800 */
[----:B------:R1:W-:Y:S04]  /*10ee0*/  STL [R1+0x244], R0 ;  /* 0x0002440001007387 */ /* 0x0003e80000100800 */
[----:B------:R-:W3:Y:S04]  /*10ef0*/  LDL.LU R29, [R1+0x1f0] ;  /* 0x0001f000011d7983 */ /* 0x000ee80000300800 */
[----:B0-----:R-:W3:Y:S04]  /*10f00*/  LDL.LU R3, [R1+0x1ec] ;  /* 0x0001ec0001037983 */ /* 0x001ee80000300800 */
[----:B-1----:R-:W3:Y:S04]  /*10f10*/  LDL.LU R0, [R1+0x1e0] ;  /* 0x0001e00001007983 */ /* 0x002ee80000300800 */
[----:B------:R-:W3:Y:S04]  /*10f20*/  LDL.LU R22, [R1+0x1dc] ;  /* 0x0001dc0001167983 */ /* 0x000ee80000300800 */
[----:B------:R-:W3:Y:S04]  /*10f30*/  LDL.LU R19, [R1+0x1d8] ;  /* 0x0001d80001137983 */ /* 0x000ee80000300800 */
[----:B------:R-:W3:Y:S04]  /*10f40*/  LDL.LU R18, [R1+0x1d4] ;  /* 0x0001d40001127983 */ /* 0x000ee80000300800 */
[----:B------:R-:W3:Y:S04]  /*10f50*/  LDL.LU R17, [R1+0x1d0] ;  /* 0x0001d00001117983 */ /* 0x000ee80000300800 */
[----:B------:R-:W3:Y:S01]  /*10f60*/  LDL.LU R9, [R1+0x1cc] ;  /* 0x0001cc0001097983 */ /* 0x000ee20000300800 */
[----:B----4-:R-:W-:-:S02]  /*10f70*/  SEL R4, R23, R16, !P3 ;  /* 0x0000001017047207 */ /* 0x010fc40005800000 */
[C---:B------:R-:W-:Y:S02]  /*10f80*/  SEL R16, R23.reuse, R27, !P3 ;  /* 0x0000001b17107207 */ /* 0x040fe40005800000 */
[----:B------:R-:W4:Y:S04]  /*10f90*/  LDL.LU R27, [R1+0x1c8] ;  /* 0x0001c800011b7983 */ /* 0x000f280000300800 */
[----:B------:R5:W-:Y:S04]  /*10fa0*/  STL [R1+0x240], R4 ;  /* 0x0002400401007387 */ /* 0x000be80000100800 */
[----:B------:R-:W-:Y:S01]  /*10fb0*/  STL [R1+0x23c], R16 ;  /* 0x00023c1001007387 */ /* 0x000fe20000100800 */
[----:B-----5:R-:W-:-:S03]  /*10fc0*/  SEL R4, R23, R21, !P3 ;  /* 0x0000001517047207 */ /* 0x020fc60005800000 */
[----:B------:R-:W5:Y:S04]  /*10fd0*/  LDL.LU R21, [R1+0x16c] ;  /* 0x00016c0001157983 */ /* 0x000f680000300800 */
[----:B------:R0:W-:Y:S01]  /*10fe0*/  STL [R1+0x238], R4 ;  /* 0x0002380401007387 */ /* 0x0001e20000100800 */
[C---:B------:R-:W-:Y:S02]  /*10ff0*/  SEL R14, R23.reuse, R14, !P3 ;  /* 0x0000000e170e7207 */ /* 0x040fe40005800000 */
[----:B------:R-:W-:-:S03]  /*11000*/  SEL R8, R23, R8, !P3 ;  /* 0x0000000817087207 */ /* 0x000fc60005800000 */
[----:B------:R-:W-:Y:S04]  /*11010*/  STL [R1+0x234], R14 ;  /* 0x0002340e01007387 */ /* 0x000fe80000100800 */
[----:B------:R-:W-:Y:S01]  /*11020*/  STL [R1+0x230], R8 ;  /* 0x0002300801007387 */ /* 0x000fe20000100800 */
[C---:B0-----:R-:W-:Y:S02]  /*11030*/  SEL R4, R23.reuse, R6, !P3 ;  /* 0x0000000617047207 */ /* 0x041fe40005800000 */
[----:B------:R-:W-:-:S03]  /*11040*/  SEL R6, R23, R20, !P3 ;  /* 0x0000001417067207 */ /* 0x000fc60005800000 */
[----:B------:R0:W-:Y:S01]  /*11050*/  STL [R1+0x22c], R4 ;  /* 0x00022c0401007387 */ /* 0x0001e20000100800 */
[----:B------:R-:W-:-:S03]  /*11060*/  SEL R2, R23, R2, !P3 ;  /* 0x0000000217027207 */ /* 0x000fc60005800000 */
[----:B------:R-:W-:Y:S01]  /*11070*/  STL [R1+0x228], R6 ;  /* 0x0002280601007387 */ /* 0x000fe20000100800 */
[----:B0-----:R-:W-:-:S03]  /*11080*/  SEL R4, R23, R12, !P3 ;  /* 0x0000000c17047207 */ /* 0x001fc60005800000 */
[----:B------:R-:W5:Y:S04]  /*11090*/  LDL.LU R12, [R1+0x1c4] ;  /* 0x0001c400010c7983 */ /* 0x000f680000300800 */
[----:B------:R-:W-:Y:S04]  /*110a0*/  STL [R1+0x224], R2 ;  /* 0x0002240201007387 */ /* 0x000fe80000100800 */
        /* <DEDUP_REMOVED lines=8> */
[----:B------:R-:W2:Y:S04]  /*11130*/  LDL.LU R20, [R1+0x1bc] ;  /* 0x0001bc0001147983 */ /* 0x000ea80000300800 */
[----:B0-----:R-:W2:Y:S04]  /*11140*/  LDL.LU R2, [R1+0x1ac] ;  /* 0x0001ac0001027983 */ /* 0x001ea80000300800 */
[----:B------:R-:W2:Y:S01]  /*11150*/  LDL.LU R11, [R1+0x19c] ;  /* 0x00019c00010b7983 */ /* 0x000ea20000300800 */
[----:B---3--:R-:W-:-:S05]  /*11160*/  SEL R10, R23, R10, !P3 ;  /* 0x0000000a170a7207 */ /* 0x008fca0005800000 */
        /* <DEDUP_REMOVED lines=17> */
[----:B-1----:R-:W3:Y:S04]  /*11280*/  LDL.LU R3, [R1+0x1a0] ;  /* 0x0001a00001037983 */ /* 0x002ee80000300800 */
[----:B------:R-:W-:Y:S04]  /*11290*/  STL [R1+0x1ec], R10 ;  /* 0x0001ec0a01007387 */ /* 0x000fe80000100800 */
[----:B------:R-:W3:Y:S04]  /*112a0*/  LDL.LU R9, [R1+0x1a4] ;  /* 0x0001a40001097983 */ /* 0x000ee80000300800 */
[----:B------:R4:W-:Y:S02]  /*112b0*/  STL [R1+0x1e8], R0 ;  /* 0x0001e80001007387 */ /* 0x0009e40000100800 */
[----:B----4-:R-:W-:-:S02]  /*112c0*/  SEL R0, R23, R27, !P3 ;  /* 0x0000001b17007207 */ /* 0x010fc40005800000 */
[----:B------:R-:W4:Y:S04]  /*112d0*/  LDL.LU R27, [R1+0x190] ;  /* 0x00019000011b7983 */ /* 0x000f280000300800 */
[----:B------:R0:W-:Y:S04]  /*112e0*/  STL [R1+0x1e4], R0 ;  /* 0x0001e40001007387 */ /* 0x0001e80000100800 */
[----:B0-----:R-:W4:Y:S04]  /*112f0*/  LDL.LU R0, [R1+0x18c] ;  /* 0x00018c0001007983 */ /* 0x001f280000300800 */
[----:B------:R-:W4:Y:S01]  /*11300*/  LDL.LU R22, [R1+0x188] ;  /* 0x0001880001167983 */ /* 0x000f220000300800 */
[----:B-----5:R-:W-:-:S05]  /*11310*/  SEL R10, R23, R21, !P3 ;  /* 0x00000015170a7207 */ /* 0x020fca0005800000 */
[----:B------:R0:W-:Y:S04]  /*11320*/  STL [R1+0x1e0], R10 ;  /* 0x0001e00a01007387 */ /* 0x0001e80000100800 */
[----:B------:R-:W4:Y:S04]  /*11330*/  LDL.LU R19, [R1+0x184] ;  /* 0x0001840001137983 */ /* 0x000f280000300800 */
[----:B------:R-:W4:Y:S04]  /*11340*/  LDL.LU R18, [R1+0x17c] ;  /* 0x00017c0001127983 */ /* 0x000f280000300800 */
[----:B------:R-:W4:Y:S04]  /*11350*/  LDL.LU R17, [R1+0x178] ;  /* 0x0001780001117983 */ /* 0x000f280000300800 */
[----:B------:R-:W4:Y:S01]  /*11360*/  LDL.LU R21, [R1+0x170] ;  /* 0x0001700001157983 */ /* 0x000f220000300800 */
[----:B0-----:R-:W-:-:S03]  /*11370*/  SEL R10, R23, R12, !P3 ;  /* 0x0000000c170a7207 */ /* 0x001fc60005800000 */
[----:B------:R-:W4:Y:S04]  /*11380*/  LDL.LU R12, [R1+0x174] ;  /* 0x00017400010c7983 */ /* 0x000f280000300800 */
[----:B------:R2:W-:Y:S01]  /*11390*/  STL [R1+0x1dc], R10 ;  /* 0x0001dc0a01007387 */ /* 0x0005e20000100800 */
[C---:B------:R-:W-:Y:S02]  /*113a0*/  SEL R4, R23.reuse, R4, !P3 ;  /* 0x0000000417047207 */ /* 0x040fe40005800000 */
[----:B------:R-:W-:-:S03]  /*113b0*/  SEL R16, R23, R16, !P3 ;  /* 0x0000001017107207 */ /* 0x000fc60005800000 */
[----:B------:R0:W-:Y:S04]  /*113c0*/  STL [R1+0x1d8], R4 ;  /* 0x0001d80401007387 */ /* 0x0001e80000100800 */
[----:B------:R-:W-:Y:S01]  /*113d0*/  STL [R1+0x1d4], R16 ;  /* 0x0001d41001007387 */ /* 0x000fe20000100800 */
[C---:B--2---:R-:W-:Y:S02]  /*113e0*/  SEL R10, R23.reuse, R14, !P3 ;  /* 0x0000000e170a7207 */ /* 0x044fe40005800000 */
[----:B0-----:R-:W-:-:S03]  /*113f0*/  SEL R4, R23, R8, !P3 ;  /* 0x0000000817047207 */ /* 0x001fc60005800000 */
[----:B------:R-:W-:Y:S01]  /*11400*/  STL [R1+0x1d0], R10 ;  /* 0x0001d00a01007387 */ /* 0x000fe20000100800 */
[----:B------:R-:W-:-:S03]  /*11410*/  SEL R8, R23, R6, !P3 ;  /* 0x0000000617087207 */ /* 0x000fc60005800000 */
[----:B------:R0:W-:Y:S01]  /*11420*/  STL [R1+0x1cc], R4 ;  /* 0x0001cc0401007387 */ /* 0x0001e20000100800 */
[----:B------:R-:W-:-:S03]  /*11430*/  SEL R6, R23, R20, !P3 ;  /* 0x0000001417067207 */ /* 0x000fc60005800000 */
        /* <DEDUP_REMOVED lines=12> */
[----:B--2---:R-:W2:Y:S04]  /*11500*/  LDL.LU R6, [R1+0x154] ;  /* 0x0001540001067983 */ /* 0x004ea80000300800 */
[----:B------:R-:W2:Y:S04]  /*11510*/  LDL.LU R20, [R1+0x164] ;  /* 0x0001640001147983 */ /* 0x000ea80000300800 */
[----:B0-----:R-:W2:Y:S04]  /*11520*/  LDL.LU R2, [R1+0x40c] ;  /* 0x00040c0001027983 */ /* 0x001ea80000300800 */
[----:B------:R-:W2:Y:S01]  /*11530*/  LDL.LU R11, [R1+0x15c] ;  /* 0x00015c00010b7983 */ /* 0x000ea20000300800 */
[----:B---3--:R-:W-:-:S02]  /*11540*/  SEL R3, R23, R3, !P3 ;  /* 0x0000000317037207 */ /* 0x008fc40005800000 */
[C---:B------:R-:W-:Y:S02]  /*11550*/  SEL R4, R23.reuse, R9, !P3 ;  /* 0x0000000917047207 */ /* 0x040fe40005800000 */
[----:B------:R-:W3:Y:S04]  /*11560*/  LDL.LU R9, [R1+0x408] ;  /* 0x0004080001097983 */ /* 0x000ee80000300800 */
[----:B------:R4:W-:Y:S04]  /*11570*/  STL [R1+0x1b8], R3 ;  /* 0x0001b80301007387 */ /* 0x0009e80000100800 */
[----:B------:R0:W-:Y:S01]  /*11580*/  STL [R1+0x1b4], R4 ;  /* 0x0001b40401007387 */ /* 0x0001e20000100800 */
[----:B----4-:R-:W-:-:S03]  /*11590*/  SEL R3, R23, R27, !P3 ;  /* 0x0000001b17037207 */ /* 0x010fc60005800000 */
[----:B------:R-:W4:Y:S04]  /*115a0*/  LDL.LU R27, [R1+0x144] ;  /* 0x00014400011b7983 */ /* 0x000f280000300800 */
[----:B------:R1:W-:Y:S01]  /*115b0*/  STL [R1+0x1ac], R3 ;  /* 0x0001ac0301007387 */ /* 0x0003e20000100800 */
[C---:B0-----:R-:W-:Y:S02]  /*115c0*/  SEL R4, R23.reuse, R0, !P3 ;  /* 0x0000000017047207 */ /* 0x041fe40005800000 */
[----:B------:R-:W-:-:S03]  /*115d0*/  SEL R0, R23, R22, !P3 ;  /* 0x0000001617007207 */ /* 0x000fc60005800000 */
[----:B------:R0:W-:Y:S04]  /*115e0*/  STL [R1+0x1a8], R4 ;  /* 0x0001a80401007387 */ /* 0x0001e80000100800 */
[----:B------:R0:W-:Y:S01]  /*115f0*/  STL [R1+0x1a4], R0 ;  /* 0x0001a40001007387 */ /* 0x0001e20000100800 */
[C---:B-1----:R-:W-:Y:S02]  /*11600*/  SEL R3, R23.reuse, R19, !P3 ;  /* 0x0000001317037207 */ /* 0x042fe40005800000 */
[----:B0-----:R-:W-:-:S03]  /*11610*/  SEL R4, R23, R18, !P3 ;  /* 0x0000001217047207 */ /* 0x001fc60005800000 */
[----:B------:R0:W-:Y:S01]  /*11620*/  STL [R1+0x1a0], R3 ;  /* 0x0001a00301007387 */ /* 0x0001e20000100800 */
[----:B------:R-:W-:-:S03]  /*11630*/  SEL R0, R23, R17, !P3 ;  /* 0x0000001117007207 */ /* 0x000fc60005800000 */
[----:B------:R1:W-:Y:S01]  /*11640*/  STL [R1+0x19c], R4 ;  /* 0x00019c0401007387 */ /* 0x0003e20000100800 */
[----:B0-----:R-:W-:-:S03]  /*11650*/  SEL R3, R23, R21, !P3 ;  /* 0x0000001517037207 */ /* 0x001fc60005800000 */
[----:B------:R-:W4:Y:S04]  /*11660*/  LDL.LU R21, [R1+0x13c] ;  /* 0x00013c0001157983 */ /* 0x000f280000300800 */
[----:B------:R0:W-:Y:S04]  /*11670*/  STL [R1+0x190], R0 ;  /* 0x0001900001007387 */ /* 0x0001e80000100800 */
[----:B------:R0:W-:Y:S04]  /*11680*/  STL [R1+0x18c], R3 ;  /* 0x00018c0301007387 */ /* 0x0001e80000100800 */
[----:B-1----:R-:W4:Y:S01]  /*11690*/  LDL.LU R4, [R1+0x138] ;  /* 0x0001380001047983 */ /* 0x002f220000300800 */
[----:B0-----:R-:W-:-:S03]  /*116a0*/  SEL R0, R23, R12, !P3 ;  /* 0x0000000c17007207 */ /* 0x001fc60005800000 */
[----:B------:R-:W4:Y:S04]  /*116b0*/  LDL.LU R3, [R1+0x134] ;  /* 0x0001340001037983 */ /* 0x000f280000300800 */
[----:B------:R0:W-:Y:S04]  /*116c0*/  STL [R1+0x188], R0 ;  /* 0x0001880001007387 */ /* 0x0001e80000100800 */
[----:B0-----:R-:W4:Y:S04]  /*116d0*/  LDL.LU R0, [R1+0x100] ;  /* 0x0001000001007983 */ /* 0x001f280000300800 */
[----:B------:R-:W4:Y:S04]  /*116e0*/  LDL.LU R22, [R1+0x104] ;  /* 0x0001040001167983 */ /* 0x000f280000300800 */
[----:B------:R-:W4:Y:S04]  /*116f0*/  LDL.LU R19, [R1+0x12c] ;  /* 0x00012c0001137983 */ /* 0x000f280000300800 */
[----:B------:R-:W4:Y:S04]  /*11700*/  LDL.LU R18, [R1+0x114] ;  /* 0x0001140001127983 */ /* 0x000f280000300800 */
[----:B------:R-:W4:Y:S04]  /*11710*/  LDL.LU R17, [R1+0x128] ;  /* 0x0001280001117983 */ /* 0x000f280000300800 */
[----:B------:R-:W4:Y:S01]  /*11720*/  LDL.LU R12, [R1+0x11c] ;  /* 0x00011c00010c7983 */ /* 0x000f220000300800 */
[----:B-----5:R-:W-:-:S05]  /*11730*/  SEL R10, R23, R10, !P3 ;  /* 0x0000000a170a7207 */ /* 0x020fca0005800000 */
        /* <DEDUP_REMOVED lines=9> */
[----:B--2---:R-:W-:-:S03]  /*117d0*/  SEL R8, R23, R20, !P3 ;  /* 0x0000001417087207 */ /* 0x004fc60005800000 */
[----:B------:R1:W-:Y:S01]  /*117e0*/  STL [R1+0x174], R16 ;  /* 0x0001741001007387 */ /* 0x0003e20000100800 */
[----:B0-----:R-:W-:-:S03]  /*117f0*/  SEL R10, R23, R6, !P3 ;  /* 0x00000006170a7207 */ /* 0x001fc60005800000 */
[----:B------:R-:W-:Y:S01]  /*11800*/  STL [R1+0x170], R14 ;  /* 0x0001700e01007387 */ /* 0x000fe20000100800 */
[----:B------:R-:W-:-:S03]  /*11810*/  SEL R6, R23, R2, !P3 ;  /* 0x0000000217067207 */ /* 0x000fc60005800000 */
[----:B------:R-:W-:Y:S01]  /*11820*/  STL [R1+0x16c], R10 ;  /* 0x00016c0a01007387 */ /* 0x000fe20000100800 */
[----:B------:R-:W-:-:S03]  /*11830*/  SEL R2, R23, R11, !P3 ;  /* 0x0000000b17027207 */ /* 0x000fc60005800000 */
[----:B------:R-:W-:Y:S04]  /*11840*/  STL [R1+0x168], R8 ;  /* 0x0001680801007387 */ /* 0x000fe80000100800 */
[----:B-1----:R-:W2:Y:S04]  /*11850*/  LDL.LU R16, [R1+0x124] ;  /* 0x0001240001107983 */ /* 0x002ea80000300800 */
[----:B------:R3:W-:Y:S04]  /*11860*/  STL [R1+0x164], R6 ;  /* 0x0001640601007387 */ /* 0x0007e80000100800 */
[----:B------:R-:W5:Y:S04]  /*11870*/  LDL.LU R11, [R1+0x120] ;  /* 0x00012000010b7983 */ /* 0x000f680000300800 */
[----:B------:R4:W-:Y:S01]  /*11880*/  STL [R1+0x15c], R2 ;  /* 0x00015c0201007387 */ /* 0x0009e20000100800 */
[----:B---3--:R-:W-:-:S03]  /*11890*/  SEL R6, R23, R9, !P3 ;  /* 0x0000000917067207 */ /* 0x008fc60005800000 */
[----:B------:R-:W3:Y:S04]  /*118a0*/  LDL.LU R9, [R1+0x10c] ;  /* 0x00010c0001097983 */ /* 0x000ee80000300800 */
[----:B------:R0:W-:Y:S04]  /*118b0*/  STL [R1+0x154], R6 ;  /* 0x0001540601007387 */ /* 0x0001e80000100800 */
[----:B------:R-:W3:Y:S04]  /*118c0*/  LDL.LU R14, [R1+0xfc] ;  /* 0x0000fc00010e7983 */ /* 0x000ee80000300800 */
[----:B------:R-:W3:Y:S01]  /*118d0*/  LDL.LU R8, [R1+0xf4] ;  /* 0x0000f40001087983 */ /* 0x000ee20000300800 */
[----:B----4-:R-:W-:-:S05]  /*118e0*/  SEL R2, R23, R27, !P3 ;  /* 0x0000001b17027207 */ /* 0x010fca0005800000 */
[----:B------:R1:W-:Y:S04]  /*118f0*/  STL [R1+0x150], R2 ;  /* 0x0001500201007387 */ /* 0x0003e80000100800 */
[----:B0-----:R-:W4:Y:S04]  /*11900*/  LDL.LU R6, [R1+0xec] ;  /* 0x0000ec0001067983 */ /* 0x001f280000300800 */
[----:B------:R-:W4:Y:S04]  /*11910*/  LDL.LU R20, [R1+0xe8] ;  /* 0x0000e80001147983 */ /* 0x000f280000300800 */
[----:B-1----:R-:W4:Y:S04]  /*11920*/  LDL.LU R2, [R1+0xe4] ;  /* 0x0000e40001027983 */ /* 0x002f280000300800 */
[----:B------:R-:W4:Y:S01]  /*11930*/  LDL.LU R27, [R1+0xe0] ;  /* 0x0000e000011b7983 */ /* 0x000f220000300800 */
[----:B------:R-:W-:-:S03]  /*11940*/  SEL R10, R23, R21, !P3 ;  /* 0x00000015170a7207 */ /* 0x000fc60005800000 */
[----:B------:R-:W4:Y:S04]  /*11950*/  LDL.LU R21, [R1+0xdc] ;  /* 0x0000dc0001157983 */ /* 0x000f280000300800 */
[----:B------:R0:W-:Y:S01]  /*11960*/  STL [R1+0x14c], R10 ;  /* 0x00014c0a01007387 */ /* 0x0001e20000100800 */
[C---:B------:R-:W-:Y:S02]  /*11970*/  SEL R28, R23.reuse, R4, !P3 ;  /* 0x00000004171c7207 */ /* 0x040fe40005800000 */
[----:B0-----:R-:W-:-:S03]  /*11980*/  SEL R10, R23, R3, !P3 ;  /* 0x00000003170a7207 */ /* 0x001fc60005800000 */
        /* <DEDUP_REMOVED lines=12> */
[----:B-1----:R-:W4:Y:S04]  /*11a50*/  LDL.LU R4, [R1+0xd8] ;  /* 0x0000d80001047983 */ /* 0x002f280000300800 */
[----:B------:R0:W-:Y:S04]  /*11a60*/  STL [R1+0x130], R3 ;  /* 0x0001300301007387 */ /* 0x0001e80000100800 */
[----:B------:R-:W4:Y:S04]  /*11a70*/  LDL.LU R10, [R1+0xd4] ;  /* 0x0000d400010a7983 */ /* 0x000f280000300800 */
[----:B------:R1:W-:Y:S04]  /*11a80*/  STL [R1+0x12c], R0 ;  /* 0x00012c0001007387 */ /* 0x0003e80000100800 */
[----:B------:R-:W4:Y:S04]  /*11a90*/  LDL.LU R28, [R1+0xcc] ;  /* 0x0000cc00011c7983 */ /* 0x000f280000300800 */
[----:B------:R-:W4:Y:S04]  /*11aa0*/  LDL.LU R29, [R1+0xc8] ;  /* 0x0000c800011d7983 */ /* 0x000f280000300800 */
[----:B0-----:R-:W4:Y:S04]  /*11ab0*/  LDL.LU R3, [R1+0xb0] ;  /* 0x0000b00001037983 */ /* 0x001f280000300800 */
[----:B-1----:R-:W4:Y:S04]  /*11ac0*/  LDL.LU R0, [R1+0xb4] ;  /* 0x0000b40001007983 */ /* 0x002f280000300800 */
[----:B------:R-:W4:Y:S04]  /*11ad0*/  LDL.LU R22, [R1+0xb8] ;  /* 0x0000b80001167983 */ /* 0x000f280000300800 */
[----:B------:R-:W4:Y:S04]  /*11ae0*/  LDL.LU R19, [R1+0xc0] ;  /* 0x0000c00001137983 */ /* 0x000f280000300800 */
[----:B------:R-:W4:Y:S04]  /*11af0*/  LDL.LU R18, [R1+0xc4] ;  /* 0x0000c40001127983 */ /* 0x000f280000300800 */
[----:B------:R-:W4:Y:S01]  /*11b00*/  LDL.LU R12, [R1+0x38c] ;  /* 0x00038c00010c7983 */ /* 0x000f220000300800 */
[----:B--2---:R-:W-:-:S02]  /*11b10*/  SEL R17, R23, R16, !P3 ;  /* 0x0000001017117207 */ /* 0x004fc40005800000 */
[C---:B-----5:R-:W-:Y:S02]  /*11b20*/  SEL R16, R23.reuse, R11, !P3 ;  /* 0x0000000b17107207 */ /* 0x060fe40005800000 */
[----:B------:R-:W2:Y:S04]  /*11b30*/  LDL.LU R11, [R1+0xbc] ;  /* 0x0000bc00010b7983 */ /* 0x000ea80000300800 */
[----:B------:R3:W-:Y:S04]  /*11b40*/  STL [R1+0x128], R17 ;  /* 0x0001281101007387 */ /* 0x0007e80000100800 */
[----:B------:R0:W-:Y:S01]  /*11b50*/  STL [R1+0x124], R16 ;  /* 0x0001241001007387 */ /* 0x0001e20000100800 */
[----:B---3--:R-:W-:-:S03]  /*11b60*/  SEL R17, R23, R9, !P3 ;  /* 0x0000000917117207 */ /* 0x008fc60005800000 */
[----:B------:R-:W3:Y:S01]  /*11b70*/  LDL.LU R9, [R1+0xa8] ;  /* 0x0000a80001097983 */ /* 0x000ee20000300800 */
[----:B0-----:R-:W-:-:S03]  /*11b80*/  SEL R16, R23, R14, !P3 ;  /* 0x0000000e17107207 */ /* 0x001fc60005800000 */
[----:B------:R-:W-:Y:S01]  /*11b90*/  STL [R1+0x120], R17 ;  /* 0x0001201101007387 */ /* 0x000fe20000100800 */
[----:B------:R-:W-:-:S03]  /*11ba0*/  SEL R14, R23, R8, !P3 ;  /* 0x00000008170e7207 */ /* 0x000fc60005800000 */
[----:B------:R-:W-:Y:S04]  /*11bb0*/  STL [R1+0x11c], R16 ;  /* 0x00011c1001007387 */ /* 0x000fe80000100800 */
[----:B------:R-:W-:Y:S01]  /*11bc0*/  STL [R1+0x114], R14 ;  /* 0x0001140e01007387 */ /* 0x000fe20000100800 */
[C---:B----4-:R-:W-:Y:S02]  /*11bd0*/  SEL R6, R23.reuse, R6, !P3 ;  /* 0x0000000617067207 */ /* 0x050fe40005800000 */
[----:B------:R-:W-:-:S03]  /*11be0*/  SEL R8, R23, R20, !P3 ;  /* 0x0000001417087207 */ /* 0x000fc60005800000 */
[----:B------:R0:W-:Y:S04]  /*11bf0*/  STL [R1+0x10c], R6 ;  /* 0x00010c0601007387 */ /* 0x0001e80000100800 */
[----:B------:R-:W-:Y:S01]  /*11c00*/  STL [R1+0x104], R8 ;  /* 0x0001040801007387 */ /* 0x000fe20000100800 */
[----:B0-----:R-:W-:-:S03]  /*11c10*/  SEL R6, R23, R27, !P3 ;  /* 0x0000001b17067207 */ /* 0x001fc60005800000 */
[----:B------:R-:W4:Y:S01]  /*11c20*/  LDL.LU R27, [R1+0xa4] ;  /* 0x0000a400011b7983 */ /* 0x000f220000300800 */
[----:B------:R-:W-:-:S05]  /*11c30*/  SEL R2, R23, R2, !P3 ;  /* 0x0000000217027207 */ /* 0x000fca0005800000 */
[----:B------:R0:W-:Y:S04]  /*11c40*/  STL [R1+0x100], R2 ;  /* 0x0001000201007387 */ /* 0x0001e80000100800 */
[----:B------:R1:W-:Y:S04]  /*11c50*/  STL [R1+0xfc], R6 ;  /* 0x0000fc0601007387 */ /* 0x0003e80000100800 */
[----:B------:R-:W5:Y:S04]  /*11c60*/  LDL.LU R17, [R1+0xa0] ;  /* 0x0000a00001117983 */ /* 0x000f680000300800 */
[----:B------:R-:W5:Y:S01]  /*11c70*/  LDL.LU R16, [R1+0x98] ;  /* 0x0000980001107983 */ /* 0x000f620000300800 */
[----:B0-----:R-:W-:-:S05]  /*11c80*/  SEL R2, R23, R21, !P3 ;  /* 0x0000001517027207 */ /* 0x001fca0005800000 */
[----:B------:R0:W-:Y:S04]  /*11c90*/  STL [R1+0xf4], R2 ;  /* 0x0000f40201007387 */ /* 0x0001e80000100800 */
[----:B------:R-:W5:Y:S04]  /*11ca0*/  LDL.LU R14, [R1+0x94] ;  /* 0x00009400010e7983 */ /* 0x000f680000300800 */
[----:B------:R-:W5:Y:S04]  /*11cb0*/  LDL.LU R8, [R1+0x8c] ;  /* 0x00008c0001087983 */ /* 0x000f680000300800 */
[----:B-1----:R-:W5:Y:S04]  /*11cc0*/  LDL.LU R6, [R1+0x88] ;  /* 0x0000880001067983 */ /* 0x002f680000300800 */
[----:B------:R-:W5:Y:S04]  /*11cd0*/  LDL.LU R20, [R1+0x4] ;  /* 0x0000040001147983 */ /* 0x000f680000300800 */
[----:B0-----:R-:W5:Y:S04]  /*11ce0*/  LDL.LU R2, [R1] ;  /* 0x0000000001027983 */ /* 0x001f680000300800 */
[----:B------:R-:W5:Y:S01]  /*11cf0*/  LDL.LU R21, [R1+0x78] ;  /* 0x0000780001157983 */ /* 0x000f620000300800 */
[----:B------:R-:W-:-:S05]  /*11d00*/  SEL R4, R23, R4, !P3 ;  /* 0x0000000417047207 */ /* 0x000fca0005800000 */
[----:B------:R0:W-:Y:S01]  /*11d10*/  STL [R1+0xec], R4 ;  /* 0x0000ec0401007387 */ /* 0x0001e20000100800 */
[----:B------:R-:W-:-:S03]  /*11d20*/  SEL R10, R23, R10, !P3 ;  /* 0x0000000a170a7207 */ /* 0x000fc60005800000 */
[----:B0-----:R-:W5:Y:S04]  /*11d30*/  LDL.LU R4, [R1+0x24d0] ;  /* 0x0024d00001047983 */ /* 0x001f680000300800 */
[----:B------:R0:W-:Y:S01]  /*11d40*/  STL [R1+0xe8], R10 ;  /* 0x0000e80a01007387 */ /* 0x0001e20000100800 */
[C---:B------:R-:W-:Y:S02]  /*11d50*/  SEL R3, R23.reuse, R3, !P3 ;  /* 0x0000000317037207 */ /* 0x040fe40005800000 */
[C---:B0-----:R-:W-:Y:S02]  /*11d60*/  SEL R10, R23.reuse, R28, !P3 ;  /* 0x0000001c170a7207 */ /* 0x041fe40005800000 */
[----:B------:R-:W-:-:S03]  /*11d70*/  SEL R28, R23, R29, !P3 ;  /* 0x0000001d171c7207 */ /* 0x000fc60005800000 */
[----:B------:R0:W-:Y:S04]  /*11d80*/  STL [R1+0xe4], R10 ;  /* 0x0000e40a01007387 */ /* 0x0001e80000100800 */
        /* <DEDUP_REMOVED lines=11> */
[----:B------:R0:W-:Y:S04]  /*11e40*/  STL [R1+0xc8], R10 ;  /* 0x0000c80a01007387 */ /* 0x0001e80000100800 */
[----:B0-----:R-:W5:Y:S04]  /*11e50*/  LDL.LU R10, [R1+0x80] ;  /* 0x00008000010a7983 */ /* 0x001f680000300800 */
[----:B------:R2:W-:Y:S04]  /*11e60*/  STL [R1+0xc4], R0 ;  /* 0x0000c40001007387 */ /* 0x0005e80000100800 */
[----:B------:R-:W5:Y:S01]  /*11e70*/  LDL.LU R29, [R1+0x84] ;  /* 0x00008400011d7983 */ /* 0x000f620000300800 */
[----:B--2---:R-:W-:-:S05]  /*11e80*/  SEL R0, R23, R11, !P3 ;  /* 0x0000000b17007207 */ /* 0x004fca0005800000 */
[----:B------:R0:W-:Y:S04]  /*11e90*/  STL [R1+0xc0], R0 ;  /* 0x0000c00001007387 */ /* 0x0001e80000100800 */
[----:B0-----:R-:W2:Y:S04]  /*11ea0*/  LDL.LU R0, [R1+0x27c] ;  /* 0x00027c0001007983 */ /* 0x001ea80000300800 */
[----:B------:R-:W2:Y:S01]  /*11eb0*/  LDL.LU R22, [R1+0x274] ;  /* 0x0002740001167983 */ /* 0x000ea20000300800 */
[----:B---3--:R-:W-:-:S05]  /*11ec0*/  SEL R9, R23, R9, !P3 ;  /* 0x0000000917097207 */ /* 0x008fca0005800000 */
[----:B------:R0:W-:Y:S04]  /*11ed0*/  STL [R1+0xbc], R9 ;  /* 0x0000bc0901007387 */ /* 0x0001e80000100800 */
[----:B------:R-:W3:Y:S04]  /*11ee0*/  LDL.LU R12, [R1+0x6c] ;  /* 0x00006c00010c7983 */ /* 0x000ee80000300800 */
[----:B------:R-:W3:Y:S04]  /*11ef0*/  LDL.LU R11, [R1+0x70] ;  /* 0x00007000010b7983 */ /* 0x000ee80000300800 */
[----:B0-----:R-:W3:Y:S04]  /*11f00*/  LDL.LU R9, [R1+0x210] ;  /* 0x0002100001097983 */ /* 0x001ee80000300800 */
[----:B------:R-:W3:Y:S01]  /*11f10*/  LDL.LU R28, [R1+0x214] ;  /* 0x00021400011c7983 */ /* 0x000ee20000300800 */
[----:B----4-:R-:W-:-:S03]  /*11f20*/  SEL R18, R23, R27, !P3 ;  /* 0x0000001b17127207 */ /* 0x010fc60005800000 */
[----:B------:R-:W4:Y:S04]  /*11f30*/  LDL.LU R27, [R1+0x218] ;  /* 0x00021800011b7983 */ /* 0x000f280000300800 */
[----:B------:R0:W-:Y:S01]  /*11f40*/  STL [R1+0xb8], R18 ;  /* 0x0000b81201007387 */ /* 0x0001e20000100800 */
[C---:B-----5:R-:W-:Y:S02]  /*11f50*/  SEL R19, R23.reuse, R17, !P3 ;  /* 0x0000001117137207 */ /* 0x060fe40005800000 */
[----:B0-----:R-:W-:-:S03]  /*11f60*/  SEL R18, R23, R16, !P3 ;  /* 0x0000001017127207 */ /* 0x001fc60005800000 */
[----:B------:R0:W-:Y:S04]  /*11f70*/  STL [R1+0xb4], R19 ;  /* 0x0000b41301007387 */ /* 0x0001e80000100800 */
[----:B------:R1:W-:Y:S01]  /*11f80*/  STL [R1+0xb0], R18 ;  /* 0x0000b01201007387 */ /* 0x0003e20000100800 */
[C---:B------:R-:W-:Y:S02]  /*11f90*/  SEL R17, R23.reuse, R14, !P3 ;  /* 0x0000000e17117207 */ /* 0x040fe40005800000 */
[----:B------:R-:W-:-:S03]  /*11fa0*/  SEL R16, R23, R8, !P3 ;  /* 0x0000000817107207 */ /* 0x000fc60005800000 */
[----:B------:R5:W-:Y:S01]  /*11fb0*/  STL [R1+0xac], R17 ;  /* 0x0000ac1101007387 */ /* 0x000be20000100800 */
[----:B------:R-:W-:-:S03]  /*11fc0*/  SEL R14, R23, R6, !P3 ;  /* 0x00000006170e7207 */ /* 0x000fc60005800000 */
[----:B------:R0:W-:Y:S01]  /*11fd0*/  STL [R1+0xa8], R16 ;  /* 0x0000a81001007387 */ /* 0x0001e20000100800 */
[----:B------:R-:W-:-:S03]  /*11fe0*/  SEL R8, R23, R20, !P3 ;  /* 0x0000001417087207 */ /* 0x000fc60005800000 */
[----:B------:R1:W-:Y:S01]  /*11ff0*/  STL [R1+0xa4], R14 ;  /* 0x0000a40e01007387 */ /* 0x0003e20000100800 */
[----:B------:R-:W-:-:S03]  /*12000*/  SEL R6, R23, R2, !P3 ;  /* 0x0000000217067207 */ /* 0x000fc60005800000 */
[----:B------:R1:W-:Y:S01]  /*12010*/  STL [R1+0xa0], R8 ;  /* 0x0000a00801007387 */ /* 0x0003e20000100800 */
[----:B------:R-:W-:-:S03]  /*12020*/  SEL R2, R23, R21, !P3 ;  /* 0x0000001517027207 */ /* 0x000fc60005800000 */
[----:B0-----:R-:W4:Y:S04]  /*12030*/  LDL.LU R19, [R1+0x194] ;  /* 0x0001940001137983 */ /* 0x001f280000300800 */
[----:B------:R0:W-:Y:S04]  /*12040*/  STL [R1+0x98], R6 ;  /* 0x0000980601007387 */ /* 0x0001e80000100800 */
[----:B-1----:R-:W4:Y:S04]  /*12050*/  LDL.LU R18, [R1+0x1b0] ;  /* 0x0001b00001127983 */ /* 0x002f280000300800 */
[----:B------:R1:W-:Y:S04]  /*12060*/  STL [R1+0x94], R2 ;  /* 0x0000940201007387 */ /* 0x0003e80000100800 */
[----:B-----5:R-:W5:Y:S04]  /*12070*/  LDL.LU R17, [R1+0x198] ;  /* 0x0001980001117983 */ /* 0x020f680000300800 */
[----:B------:R-:W5:Y:S04]  /*12080*/  LDL.LU R16, [R1+0xf0] ;  /* 0x0000f00001107983 */ /* 0x000f680000300800 */
[----:B------:R-:W5:Y:S04]  /*12090*/  LDL.LU R14, [R1+0xf8] ;  /* 0x0000f800010e7983 */ /* 0x000f680000300800 */
[----:B------:R-:W5:Y:S04]  /*120a0*/  LDL.LU R8, [R1+0x160] ;  /* 0x0001600001087983 */ /* 0x000f680000300800 */
[----:B0-----:R-:W5:Y:S04]  /*120b0*/  LDL.LU R6, [R1+0x158] ;  /* 0x0001580001067983 */ /* 0x001f680000300800 */
[----:B------:R-:W5:Y:S04]  /*120c0*/  LDL.LU R20, [R1+0x110] ;  /* 0x0001100001147983 */ /* 0x000f680000300800 */
[----:B-1----:R-:W5:Y:S04]  /*120d0*/  LDL.LU R2, [R1+0x118] ;  /* 0x0001180001027983 */ /* 0x002f680000300800 */
[----:B------:R-:W5:Y:S01]  /*120e0*/  LDL.LU R21, [R1+0x108] ;  /* 0x0001080001157983 */ /* 0x000f620000300800 */
[----:B------:R-:W-:-:S05]  /*120f0*/  SEL R3, R23, R3, !P3 ;  /* 0x0000000317037207 */ /* 0x000fca0005800000 */
[----:B------:R0:W-:Y:S01]  /*12100*/  STL [R1+0x8c], R3 ;  /* 0x00008c0301007387 */ /* 0x0001e20000100800 */
[----:B------:R-:W-:-:S03]  /*12110*/  SEL R10, R23, R10, !P3 ;  /* 0x0000000a170a7207 */ /* 0x000fc60005800000 */
[----:B0-----:R-:W5:Y:S04]  /*12120*/  LDL.LU R3, [R1+0x24cc] ;  /* 0x0024cc0001037983 */ /* 0x001f680000300800 */
[----:B------:R0:W-:Y:S01]  /*12130*/  STL [R1+0x88], R10 ;  /* 0x0000880a01007387 */ /* 0x0001e20000100800 */
[----:B------:R-:W-:-:S03]  /*12140*/  SEL R29, R23, R29, !P3 ;  /* 0x0000001d171d7207 */ /* 0x000fc60005800000 */
[----:B0-----:R-:W5:Y:S04]  /*12150*/  LDL.LU R10, [R1+0x9c] ;  /* 0x00009c00010a7983 */ /* 0x001f680000300800 */
[----:B------:R0:W-:Y:S04]  /*12160*/  STL [R1+0x84], R29 ;  /* 0x0000841d01007387 */ /* 0x0001e80000100800 */
[----:B0-----:R-:W5:Y:S01]  /*12170*/  LDL.LU R29, [R1+0x30] ;  /* 0x00003000011d7983 */ /* 0x001f620000300800 */
[C---:B--2---:R-:W-:Y:S02]  /*12180*/  SEL R0, R23.reuse, R0, !P3 ;  /* 0x0000000017007207 */ /* 0x044fe40005800000 */
[----:B------:R-:W-:-:S03]  /*12190*/  SEL R22, R23, R22, !P3 ;  /* 0x0000001617167207 */ /* 0x000fc60005800000 */
[----:B------:R0:W-:Y:S04]  /*121a0*/  STL [R1+0x80], R0 ;  /* 0x0000800001007387 */ /* 0x0001e80000100800 */
[----:B0-----:R-:W2:Y:S01]  /*121b0*/  LDL.LU R0, [R1+0x24c8] ;  /* 0x0024c80001007983 */ /* 0x001ea20000300800 */
[----:B---3--:R-:W-:-:S03]  /*121c0*/  SEL R12, R23, R12, !P3 ;  /* 0x0000000c170c7207 */ /* 0x008fc60005800000 */
[----:B------:R0:W-:Y:S01]  /*121d0*/  STL [R1+0x7c], R22 ;  /* 0x00007c1601007387 */ /* 0x0001e20000100800 */
[C---:B------:R-:W-:Y:S02]  /*121e0*/  SEL R11, R23.reuse, R11, !P3 ;  /* 0x0000000b170b7207 */ /* 0x040fe40005800000 */
[C---:B------:R-:W-:Y:S01]  /*121f0*/  SEL R9, R23.reuse, R9, !P3 ;  /* 0x0000000917097207 */ /* 0x040fe20005800000 */
[----:B0-----:R-:W3:Y:S01]  /*12200*/  LDL.LU R22, [R1+0x24c4] ;  /* 0x0024c40001167983 */ /* 0x001ee20000300800 */
[----:B------:R-:W-:-:S03]  /*12210*/  SEL R28, R23, R28, !P3 ;  /* 0x0000001c171c7207 */ /* 0x000fc60005800000 */
[----:B------:R0:W-:Y:S04]  /*12220*/  STL [R1+0x78], R12 ;  /* 0x0000780c01007387 */ /* 0x0001e80000100800 */
[----:B0-----:R-:W2:Y:S04]  /*12230*/  LDL.LU R12, [R1+0x24c0] ;  /* 0x0024c000010c7983 */ /* 0x001ea80000300800 */
[----:B------:R0:W-:Y:S01]  /*12240*/  STL [R1+0x74], R11 ;  /* 0x0000740b01007387 */ /* 0x0001e20000100800 */
[----:B----4-:R-:W-:-:S03]  /*12250*/  SEL R27, R23, R27, !P3 ;  /* 0x0000001b171b7207 */ /* 0x010fc60005800000 */
[----:B0-----:R-:W4:Y:S04]  /*12260*/  LDL.LU R11, [R1+0x24bc] ;  /* 0x0024bc00010b7983 */ /* 0x001f280000300800 */
[----:B------:R0:W-:Y:S04]  /*12270*/  STL [R1+0x70], R9 ;  /* 0x0000700901007387 */ /* 0x0001e80000100800 */
[----:B0-----:R-:W3:Y:S04]  /*12280*/  LDL.LU R9, [R1+0x24b8] ;  /* 0x0024b80001097983 */ /* 0x001ee80000300800 */
[----:B------:R0:W-:Y:S04]  /*12290*/  STL [R1+0x6c], R28 ;  /* 0x00006c1c01007387 */ /* 0x0001e80000100800 */
[----:B0-----:R-:W3:Y:S04]  /*122a0*/  LDL.LU R28, [R1+0x1c] ;  /* 0x00001c00011c7983 */ /* 0x001ee80000300800 */
[----:B------:R0:W-:Y:S04]  /*122b0*/  STL [R1+0x68], R27 ;  /* 0x0000681b01007387 */ /* 0x0001e80000100800 */
[----:B0-----:R-:W3:Y:S01]  /*122c0*/  LDL.LU R27, [R1+0x24b4] ;  /* 0x0024b400011b7983 */ /* 0x001ee20000300800 */
[----:B------:R-:W-:-:S02]  /*122d0*/  SEL R19, R23, R19, !P3 ;  /* 0x0000001317137207 */ /* 0x000fc40005800000 */
[C---:B------:R-:W-:Y:S02]  /*122e0*/  SEL R18, R23.reuse, R18, !P3 ;  /* 0x0000001217127207 */ /* 0x040fe40005800000 */
[C---:B-----5:R-:W-:Y:S02]  /*122f0*/  SEL R17, R23.reuse, R17, !P3 ;  /* 0x0000001117117207 */ /* 0x060fe40005800000 */
[C---:B------:R-:W-:Y:S02]  /*12300*/  SEL R16, R23.reuse, R16, !P3 ;  /* 0x0000001017107207 */ /* 0x040fe40005800000 */
[C---:B------:R-:W-:Y:S02]  /*12310*/  SEL R14, R23.reuse, R14, !P3 ;  /* 0x0000000e170e7207 */ /* 0x040fe40005800000 */
[C---:B------:R-:W-:Y:S02]  /*12320*/  SEL R8, R23.reuse, R8, !P3 ;  /* 0x0000000817087207 */ /* 0x040fe40005800000 */
[----:B------:R-:W-:-:S02]  /*12330*/  SEL R6, R23, R6, !P3 ;  /* 0x0000000617067207 */ /* 0x000fc40005800000 */
[C---:B------:R-:W-:Y:S02]  /*12340*/  SEL R20, R23.reuse, R20, !P3 ;  /* 0x0000001417147207 */ /* 0x040fe40005800000 */
[C---:B------:R-:W-:Y:S02]  /*12350*/  SEL R2, R23.reuse, R2, !P3 ;  /* 0x0000000217027207 */ /* 0x040fe40005800000 */
[C---:B------:R-:W-:Y:S02]  /*12360*/  SEL R21, R23.reuse, R21, !P3 ;  /* 0x0000001517157207 */ /* 0x040fe40005800000 */
[C---:B--2---:R-:W-:Y:S02]  /*12370*/  SEL R12, R23.reuse, R12, !P3 ;  /* 0x0000000c170c7207 */ /* 0x044fe40005800000 */
[C---:B----4-:R-:W-:Y:S02]  /*12380*/  SEL R11, R23.reuse, R11, !P3 ;  /* 0x0000000b170b7207 */ /* 0x050fe40005800000 */
[----:B---3--:R-:W-:-:S02]  /*12390*/  SEL R9, R23, R9, !P3 ;  /* 0x0000000917097207 */ /* 0x008fc40005800000 */
[----:B------:R-:W-:-:S05]  /*123a0*/  SEL R27, R23, R27, !P3 ;  /* 0x0000001b171b7207 */ /* 0x000fca0005800000 */
[----:B------:R0:W-:Y:S04]  /*123b0*/  STL [R1+0x64], R27 ;  /* 0x0000641b01007387 */ /* 0x0001e80000100800 */
[----:B0-----:R-:W2:Y:S04]  /*123c0*/  LDL.LU R27, [R1+0x90] ;  /* 0x00009000011b7983 */ /* 0x001ea80000300800 */
[----:B------:R0:W-:Y:S04]  /*123d0*/  STL [R1+0x5c], R9 ;  /* 0x00005c0901007387 */ /* 0x0001e80000100800 */
[----:B0-----:R-:W3:Y:S04]  /*123e0*/  LDL.LU R9, [R1+0x38] ;  /* 0x0000380001097983 */ /* 0x001ee80000300800 */
[----:B------:R0:W-:Y:S04]  /*123f0*/  STL [R1+0x54], R11 ;  /* 0x0000540b01007387 */ /* 0x0001e80000100800 */
[----:B0-----:R-:W4:Y:S04]  /*12400*/  LDL.LU R11, [R1+0x60] ;  /* 0x00006000010b7983 */ /* 0x001f280000300800 */
[----:B------:R0:W-:Y:S04]  /*12410*/  STL [R1+0x50], R12 ;  /* 0x0000500c01007387 */ /* 0x0001e80000100800 */
[----:B0-----:R-:W5:Y:S04]  /*12420*/  LDL.LU R12, [R1+0x20] ;  /* 0x00002000010c7983 */ /* 0x001f680000300800 */
[----:B------:R0:W-:Y:S04]  /*12430*/  STL [R1+0x4c], R19 ;  /* 0x00004c1301007387 */ /* 0x0001e80000100800 */
[----:B0-----:R-:W2:Y:S04]  /*12440*/  LDL.LU R19, [R1+0x24b0] ;  /* 0x0024b00001137983 */ /* 0x001ea80000300800 */
        /* <DEDUP_REMOVED lines=17> */
[----:B0-----:R-:W2:Y:S02]  /*12560*/  LDL.LU R21, [R1+0x248c] ;  /* 0x00248c0001157983 */ /* 0x001ea40000300800 */
[----:B--2---:R-:W-:-:S05]  /*12570*/  SEL R21, R23, R21, !P3 ;  /* 0x0000001517157207 */ /* 0x004fca0005800000 */
[----:B------:R0:W-:Y:S04]  /*12580*/  STL [R1+0x14], R21 ;  /* 0x0000141501007387 */ /* 0x0001e80000100800 */
[----:B0-----:R-:W2:Y:S01]  /*12590*/  LDL.LU R21, [R1+0xd0] ;  /* 0x0000d00001157983 */ /* 0x001ea20000300800 */
[C---:B------:R-:W-:Y:S02]  /*125a0*/  SEL R10, R23.reuse, R10, !P3 ;  /* 0x0000000a170a7207 */ /* 0x040fe40005800000 */
[C---:B-----5:R-:W-:Y:S02]  /*125b0*/  SEL R12, R23.reuse, R12, !P3 ;  /* 0x0000000c170c7207 */ /* 0x060fe40005800000 */
[C---:B------:R-:W-:Y:S02]  /*125c0*/  SEL R29, R23.reuse, R29, !P3 ;  /* 0x0000001d171d7207 */ /* 0x040fe40005800000 */
[----:B------:R-:W-:-:S02]  /*125d0*/  SEL R2, R23, R2, !P3 ;  /* 0x0000000217027207 */ /* 0x000fc40005800000 */
[C---:B------:R-:W-:Y:S02]  /*125e0*/  SEL R27, R23.reuse, R27, !P3 ;  /* 0x0000001b171b7207 */ /* 0x040fe40005800000 */
[C---:B------:R-:W-:Y:S02]  /*125f0*/  SEL R20, R23.reuse, R20, !P3 ;  /* 0x0000001417147207 */ /* 0x040fe40005800000 */
[C---:B------:R-:W-:Y:S02]  /*12600*/  SEL R6, R23.reuse, R6, !P3 ;  /* 0x0000000617067207 */ /* 0x040fe40005800000 */
[C---:B------:R-:W-:Y:S02]  /*12610*/  SEL R8, R23.reuse, R8, !P3 ;  /* 0x0000000817087207 */ /* 0x040fe40005800000 */
[C---:B------:R-:W-:Y:S02]  /*12620*/  SEL R14, R23.reuse, R14, !P3 ;  /* 0x0000000e170e7207 */ /* 0x040fe40005800000 */
[----:B------:R-:W-:-:S02]  /*12630*/  SEL R16, R23, R16, !P3 ;  /* 0x0000001017107207 */ /* 0x000fc40005800000 */
[C---:B------:R-:W-:Y:S02]  /*12640*/  SEL R17, R23.reuse, R17, !P3 ;  /* 0x0000001117117207 */ /* 0x040fe40005800000 */
[C---:B------:R-:W-:Y:S02]  /*12650*/  SEL R18, R23.reuse, R18, !P3 ;  /* 0x0000001217127207 */ /* 0x040fe40005800000 */
[----:B--2---:R-:W-:-:S05]  /*12660*/  SEL R21, R23, R21, !P3 ;  /* 0x0000001517157207 */ /* 0x004fca0005800000 */
[----:B------:R4:W-:Y:S04]  /*12670*/  STL [R1+0x10], R21 ;  /* 0x0000101501007387 */ /* 0x0009e80000100800 */
[----:B------:R-:W-:Y:S04]  /*12680*/  STL [R1+0x23e0], R10 ;  /* 0x0023e00a01007387 */ /* 0x000fe80000100800 */
[----:B------:R3:W-:Y:S01]  /*12690*/  STL [R1+0xc], R12 ;  /* 0x00000c0c01007387 */ /* 0x0007e20000100800 */
[----:B----4-:R-:W-:-:S03]  /*126a0*/  SEL R21, R23, R11, !P3 ;  /* 0x0000000b17157207 */ /* 0x010fc60005800000 */
[----:B------:R-:W-:Y:S04]  /*126b0*/  STL [R1+0x23e4], R29 ;  /* 0x0023e41d01007387 */ /* 0x000fe80000100800 */
[----:B------:R-:W-:Y:S01]  /*126c0*/  STL [R1+0x23e8], R2 ;  /* 0x0023e80201007387 */ /* 0x000fe20000100800 */
[----:B---3--:R-:W-:-:S03]  /*126d0*/  SEL R12, R23, R9, !P3 ;  /* 0x00000009170c7207 */ /* 0x008fc60005800000 */
[----:B------:R-:W-:Y:S01]  /*126e0*/  STL [R1+0x23ec], R27 ;  /* 0x0023ec1b01007387 */ /* 0x000fe20000100800 */
[----:B------:R-:W-:-:S03]  /*126f0*/  SEL R9, R23, R28, !P3 ;  /* 0x0000001c17097207 */ /* 0x000fc60005800000 */
[----:B------:R-:W-:Y:S04]  /*12700*/  STL [R1+0x23f0], R21 ;  /* 0x0023f01501007387 */ /* 0x000fe80000100800 */
[----:B------:R0:W-:Y:S04]  /*12710*/  STL [R1+0x23f4], R12 ;  /* 0x0023f40c01007387 */ /* 0x0001e80000100800 */
[----:B------:R-:W2:Y:S04]  /*12720*/  LDL.LU R28, [R1+0x414] ;  /* 0x00041400011c7983 */ /* 0x000ea80000300800 */
[----:B0-----:R-:W3:Y:S04]  /*12730*/  LDL.LU R12, [R1+0x3e8] ;  /* 0x0003e800010c7983 */ /* 0x001ee80000300800 */
[----:B------:R-:W4:Y:S04]  /*12740*/  LDL.LU R21, [R1+0x3e4] ;  /* 0x0003e40001157983 */ /* 0x000f280000300800 */
[----:B------:R-:W5:Y:S04]  /*12750*/  LDL.LU R27, [R1+0x3e0] ;  /* 0x0003e000011b7983 */ /* 0x000f680000300800 */
[----:B------:R-:W3:Y:S04]  /*12760*/  LDL.LU R2, [R1+0x3dc] ;  /* 0x0003dc0001027983 */ /* 0x000ee80000300800 */
[----:B------:R-:W3:Y:S04]  /*12770*/  LDL.LU R29, [R1+0x3d8] ;  /* 0x0003d800011d7983 */ /* 0x000ee80000300800 */
[----:B------:R-:W3:Y:S04]  /*12780*/  LDL.LU R10, [R1+0x3d4] ;  /* 0x0003d400010a7983 */ /* 0x000ee80000300800 */
[----:B------:R0:W-:Y:S04]  /*12790*/  STL [R1+0x23f8], R9 ;  /* 0x0023f80901007387 */ /* 0x0001e80000100800 */
[----:B0-----:R-:W3:Y:S04]  /*127a0*/  LDL.LU R9, [R1+0x3ec] ;  /* 0x0003ec0001097983 */ /* 0x001ee80000300800 */
        /* <DEDUP_REMOVED lines=9> */
[----:B0-----:R-:W4:Y:S04]  /*12840*/  LDL.LU R16, [R1+0x400] ;  /* 0x0004000001107983 */ /* 0x001f280000300800 */
[----:B------:R0:W-:Y:S04]  /*12850*/  STL [R1+0x2410], R17 ;  /* 0x0024101101007387 */ /* 0x0001e80000100800 */
[----:B0-----:R-:W5:Y:S04]  /*12860*/  LDL.LU R17, [R1+0x404] ;  /* 0x0004040001117983 */ /* 0x001f680000300800 */
[----:B------:R0:W-:Y:S04]  /*12870*/  STL [R1+0x2414], R18 ;  /* 0x0024141201007387 */ /* 0x0001e80000100800 */
[----:B0-----:R-:W5:Y:S04]  /*12880*/  LDL.LU R18, [R1+0x410] ;  /* 0x0004100001127983 */ /* 0x001f680000300800 */
[----:B------:R-:W0:Y:S01]  /*12890*/  S2R R11, SR_TID.X ;  /* 0x00000000000b7919 */ /* 0x000e220000002100 */
[C---:B------:R-:W-:Y:S01]  /*128a0*/  SEL R19, R23.reuse, R19, !P3 ;  /* 0x0000001317137207 */ /* 0x040fe20005800000 */
[----:B------:R-:W-:Y:S01]  /*128b0*/  @!P2 IMAD.MOV R13, RZ, RZ, -R13 ;  /* 0x000000ffff0da224 */ /* 0x000fe200078e0a0d */
[C---:B------:R-:W-:Y:S01]  /*128c0*/  SEL R22, R23.reuse, R22, !P3 ;  /* 0x0000001617167207 */ /* 0x040fe20005800000 */
[----:B------:R-:W-:Y:S01]  /*128d0*/  @!P0 IMAD.MOV R15, RZ, RZ, -R15 ;  /* 0x000000ffff0f8224 */ /* 0x000fe200078e0a0f */
[C---:B------:R-:W-:Y:S01]  /*128e0*/  SEL R0, R23.reuse, R0, !P3 ;  /* 0x0000000017007207 */ /* 0x040fe20005800000 */
[----:B------:R-:W-:Y:S01]  /*128f0*/  @!P4 IMAD.MOV R26, RZ, RZ, -R26 ;  /* 0x000000ffff1ac224 */ /* 0x000fe200078e0a1a */
[C---:B------:R-:W-:Y:S01]  /*12900*/  SEL R3, R23.reuse, R3, !P3 ;  /* 0x0000000317037207 */ /* 0x040fe20005800000 */
[----:B------:R-:W-:Y:S01]  /*12910*/  @!P1 IMAD.MOV R25, RZ, RZ, -R25 ;  /* 0x000000ffff199224 */ /* 0x000fe200078e0a19 */
[C---:B------:R-:W-:Y:S01]  /*12920*/  SEL R4, R23.reuse, R4, !P3 ;  /* 0x0000000417047207 */ /* 0x040fe20005800000 */
[----:B------:R-:W-:Y:S01]  /*12930*/  STL [R1+0x2418], R19 ;  /* 0x0024181301007387 */ /* 0x000fe20000100800 */
[C---:B------:R-:W-:Y:S01]  /*12940*/  SEL R5, R23.reuse, R5, !P3 ;  /* 0x0000000517057207 */ /* 0x040fe20005800000 */
[----:B------:R-:W-:Y:S01]  /*12950*/  @!P6 IMAD.MOV R24, RZ, RZ, -R24 ;  /* 0x000000ffff18e224 */ /* 0x000fe200078e0a18 */
[C---:B------:R-:W-:Y:S01]  /*12960*/  SEL R7, R23.reuse, R7, !P3 ;  /* 0x0000000717077207 */ /* 0x040fe20005800000 */
[----:B------:R-:W-:Y:S01]  /*12970*/  STL [R1+0x241c], R22 ;  /* 0x00241c1601007387 */ /* 0x000fe20000100800 */
[----:B------:R-:W-:-:S02]  /*12980*/  SEL R13, R23, R13, !P3 ;  /* 0x0000000d170d7207 */ /* 0x000fc40005800000 */
[----:B------:R-:W-:Y:S01]  /*12990*/  SEL R15, R23, R15, !P3 ;  /* 0x0000000f170f7207 */ /* 0x000fe20005800000 */
[----:B------:R-:W-:Y:S01]  /*129a0*/  STL [R1+0x2420], R0 ;  /* 0x0024200001007387 */ /* 0x000fe20000100800 */
[----:B0-----:R-:W-:-:S03]  /*129b0*/  LOP3.LUT R11, R11, 0x3f, RZ, 0xc0, !PT ;  /* 0x0000003f0b0b7812 */ /* 0x001fc600078ec0ff */
[----:B------:R-:W-:Y:S01]  /*129c0*/  STL [R1+0x2424], R3 ;  /* 0x0024240301007387 */ /* 0x000fe20000100800 */
[----:B------:R-:W-:Y:S01]  /*129d0*/  SEL R26, R23, R26, !P3 ;  /* 0x0000001a171a7207 */ /* 0x000fe20005800000 */
[----:B------:R-:W-:Y:S02]  /*129e0*/  IMAD R11, R11, c[0x0][0x18c], RZ ;  /* 0x000063000b0b7a24 */ /* 0x000fe400078e02ff */
[----:B------:R3:W-:Y:S01]  /*129f0*/  STL [R1+0x2428], R4 ;  /* 0x0024280401007387 */ /* 0x0007e20000100800 */
[C---:B------:R-:W-:Y:S02]  /*12a00*/  SEL R25, R23.reuse, R25, !P3 ;  /* 0x0000001917197207 */ /* 0x040fe40005800000 */
[----:B------:R-:W-:Y:S01]  /*12a10*/  SEL R23, R23, R24, !P3 ;  /* 0x0000001817177207 */ /* 0x000fe20005800000 */
[----:B------:R-:W-:Y:S01]  /*12a20*/  STL [R1+0x242c], R5 ;  /* 0x00242c0501007387 */ /* 0x000fe20000100800 */
[----:B------:R-:W-:-:S03]  /*12a30*/  LEA.HI.X.SX32 R11, R11, c[0x0][0x16c], 0x1, P5 ;  /* 0x00005b000b0b7a11 */ /* 0x000fc600028f0eff */
[----:B------:R-:W-:Y:S04]  /*12a40*/  STL [R1+0x2430], R7 ;  /* 0x0024300701007387 */ /* 0x000fe80000100800 */
[----:B------:R-:W-:Y:S04]  /*12a50*/  STL [R1+0x2434], R13 ;  /* 0x0024340d01007387 */ /* 0x000fe80000100800 */
[----:B------:R-:W-:Y:S04]  /*12a60*/  STL [R1+0x2438], R15 ;  /* 0x0024380f01007387 */ /* 0x000fe80000100800 */
[----:B------:R-:W-:Y:S04]  /*12a70*/  STL [R1+0x243c], R26 ;  /* 0x00243c1a01007387 */ /* 0x000fe80000100800 */
[----:B------:R-:W-:Y:S04]  /*12a80*/  STL [R1+0x2440], R25 ;  /* 0x0024401901007387 */ /* 0x000fe80000100800 */
[----:B------:R-:W-:Y:S04]  /*12a90*/  STL [R1+0x2444], R23 ;  /* 0x0024441701007387 */ /* 0x000fe80000100800 */
[----:B------:R-:W-:Y:S01]  /*12aa0*/  STL [R1+0x2448], R11 ;  /* 0x0024480b01007387 */ /* 0x000fe20000100800 */
[----:B--2---:R-:W-:-:S02]  /*12ab0*/  IMAD R28, R28, c[0x0][0x184], RZ ;  /* 0x000061001c1c7a24 */ /* 0x004fc400078e02ff */
[----:B---3--:R-:W-:Y:S02]  /*12ac0*/  IMAD R4, R14, c[0x0][0x190], RZ ;  /* 0x000064000e047a24 */ /* 0x008fe400078e02ff */
[----:B----4-:R-:W-:Y:S02]  /*12ad0*/  IMAD R3, R16, c[0x0][0x190], RZ ;  /* 0x0000640010037a24 */ /* 0x010fe400078e02ff */
[----:B-----5:R-:W-:Y:S02]  /*12ae0*/  IMAD R0, R17, c[0x0][0x190], RZ ;  /* 0x0000640011007a24 */ /* 0x020fe400078e02ff */
[----:B------:R-:W-:-:S05]  /*12af0*/  IMAD R24, R18, c[0x0][0x184], RZ ;  /* 0x0000610012187a24 */ /* 0x000fca00078e02ff */
[----:B------:R-:W-:Y:S04]  /*12b00*/  STL [R1+0x244c], R24 ;  /* 0x00244c1801007387 */ /* 0x000fe80000100800 */
[----:B------:R-:W-:Y:S04]  /*12b10*/  STL [R1+0x2450], R28 ;  /* 0x0024501c01007387 */ /* 0x000fe80000100800 */
[----:B------:R0:W-:Y:S04]  /*12b20*/  STL [R1+0x20], R0 ;  /* 0x0000200001007387 */ /* 0x0001e80000100800 */
[----:B------:R1:W-:Y:S01]  /*12b30*/  STL [R1+0x30], R3 ;  /* 0x0000300301007387 */ /* 0x0003e20000100800 */
[----:B0-----:R-:W-:-:S03]  /*12b40*/  IMAD R0, R8, c[0x0][0x190], RZ ;  /* 0x0000640008007a24 */ /* 0x001fc600078e02ff */
[----:B------:R0:W-:Y:S01]  /*12b50*/  STL [R1+0x38], R4 ;  /* 0x0000380401007387 */ /* 0x0001e20000100800 */
[----:B-1----:R-:W-:-:S03]  /*12b60*/  IMAD R3, R6, c[0x0][0x190], RZ ;  /* 0x0000640006037a24 */ /* 0x002fc600078e02ff */
[----:B------:R1:W-:Y:S04]  /*12b70*/  STL [R1+0x58], R0 ;  /* 0x0000580001007387 */ /* 0x0003e80000100800 */
[----:B------:R2:W-:Y:S01]  /*12b80*/  STL [R1+0x60], R3 ;  /* 0x0000600301007387 */ /* 0x0005e20000100800 */
[----:B0-----:R-:W-:Y:S02]  /*12b90*/  IMAD R4, R20, c[0x0][0x190], RZ ;  /* 0x0000640014047a24 */ /* 0x001fe400078e02ff */
[----:B-1----:R-:W-:-:S03]  /*12ba0*/  IMAD R0, R9, c[0x0][0x190], RZ ;  /* 0x0000640009007a24 */ /* 0x002fc600078e02ff */
[----:B------:R0:W-:Y:S01]  /*12bb0*/  STL [R1+0x90], R4 ;  /* 0x0000900401007387 */ /* 0x0001e20000100800 */
[----:B--2---:R-:W-:-:S03]  /*12bc0*/  IMAD R3, R12, c[0x0][0x190], RZ ;  /* 0x000064000c037a24 */ /* 0x004fc600078e02ff */
[----:B------:R1:W-:Y:S04]  /*12bd0*/  STL [R1+0x9c], R0 ;  /* 0x00009c0001007387 */ /* 0x0003e80000100800 */
[----:B------:R2:W-:Y:S01]  /*12be0*/  STL [R1+0xd0], R3 ;  /* 0x0000d00301007387 */ /* 0x0005e20000100800 */
[----:B0-----:R-:W-:Y:S02]  /*12bf0*/  IMAD R4, R21, c[0x0][0x190], RZ ;  /* 0x0000640015047a24 */ /* 0x001fe400078e02ff */
[----:B-1----:R-:W-:-:S03]  /*12c00*/  IMAD R0, R27, c[0x0][0x190], RZ ;  /* 0x000064001b007a24 */ /* 0x002fc600078e02ff */
[----:B------:R-:W-:Y:S01]  /*12c10*/  STL [R1+0xf0], R4 ;  /* 0x0000f00401007387 */ /* 0x000fe20000100800 */
[----:B--2---:R-:W-:-:S03]  /*12c20*/  IMAD R3, R2, c[0x0][0x190], RZ ;  /* 0x0000640002037a24 */ /* 0x004fc600078e02ff */
[----:B------:R0:W-:Y:S04]  /*12c30*/  STL [R1+0xf8], R0 ;  /* 0x0000f80001007387 */ /* 0x0001e80000100800 */
[----:B------:R-:W-:Y:S04]  /*12c40*/  STL [R1+0x108], R3 ;  /* 0x0001080301007387 */ /* 0x000fe80000100800 */
[----:B------:R-:W2:Y:S01]  /*12c50*/  LDL.LU R28, [R1+0x3c8] ;  /* 0x0003c800011c7983 */ /* 0x000ea20000300800 */
[----:B------:R-:W-:Y:S02]  /*12c60*/  IMAD R2, R29, c[0x0][0x190], RZ ;  /* 0x000064001d027a24 */ /* 0x000fe400078e02ff */
[----:B0-----:R-:W-:-:S03]  /*12c70*/  IMAD R0, R10, c[0x0][0x190], RZ ;  /* 0x000064000a007a24 */ /* 0x001fc600078e02ff */
[----:B------:R-:W-:Y:S04]  /*12c80*/  STL [R1+0x110], R2 ;  /* 0x0001100201007387 */ /* 0x000fe80000100800 */
[----:B--2---:R0:W-:Y:S04]  /*12c90*/  STL [R1+0x2484], R28 ;  /* 0x0024841c01007387 */ /* 0x0041e80000100800 */
[----:B------:R-:W-:Y:S04]  /*12ca0*/  STL [R1+0x118], R0 ;  /* 0x0001180001007387 */ /* 0x000fe80000100800 */
[----:B0-----:R-:W2:Y:S04]  /*12cb0*/  LDL.LU R28, [R1+0x3cc] ;  /* 0x0003cc00011c7983 */ /* 0x001ea80000300800 */
[----:B--2---:R0:W-:Y:S04]  /*12cc0*/  STL [R1+0x2488], R28 ;  /* 0x0024881c01007387 */ /* 0x0041e80000100800 */
[----:B0-----:R-:W2:Y:S04]  /*12cd0*/  LDL.LU R28, [R1+0x3d0] ;  /* 0x0003d000011c7983 */ /* 0x001ea80000300800 */
[----:B------:R-:W3:Y:S04]  /*12ce0*/  LDL.LU R24, [R1+0x3c4] ;  /* 0x0003c40001187983 */ /* 0x000ee80000300800 */
[----:B------:R-:W4:Y:S04]  /*12cf0*/  LDL.LU R11, [R1+0x3c0] ;  /* 0x0003c000010b7983 */ /* 0x000f280000300800 */
[----:B------:R-:W5:Y:S04]  /*12d00*/  LDL.LU R23, [R1+0x3bc] ;  /* 0x0003bc0001177983 */ /* 0x000f680000300800 */
[----:B------:R-:W3:Y:S04]  /*12d10*/  LDL.LU R25, [R1+0x3b8] ;  /* 0x0003b80001197983 */ /* 0x000ee80000300800 */
        /* <DEDUP_REMOVED lines=23> */
[----:B------:R-:W3:Y:S01]  /*12e90*/  LDL.LU R10, [R1+0x354] ;  /* 0x00035400010a7983 */ /* 0x000ee20000300800 */
[----:B--2---:R-:W-:-:S05]  /*12ea0*/  IMAD R28, R28, c[0x0][0x190], RZ ;  /* 0x000064001c1c7a24 */ /* 0x004fca00078e02ff */
[----:B------:R0:W-:Y:S04]  /*12eb0*/  STL [R1+0x158], R28 ;  /* 0x0001581c01007387 */ /* 0x0001e80000100800 */
[----:B0-----:R-:W2:Y:S02]  /*12ec0*/  LDL.LU R28, [R1+0x2488] ;  /* 0x00248800011c7983 */ /* 0x001ea40000300800 */
[----:B--2---:R-:W-:-:S05]  /*12ed0*/  IMAD R28, R28, c[0x0][0x190], RZ ;  /* 0x000064001c1c7a24 */ /* 0x004fca00078e02ff */
[----:B------:R0:W-:Y:S04]  /*12ee0*/  STL [R1+0x160], R28 ;  /* 0x0001601c01007387 */ /* 0x0001e80000100800 */
[----:B0-----:R-:W2:Y:S01]  /*12ef0*/  LDL.LU R28, [R1+0x2484] ;  /* 0x00248400011c7983 */ /* 0x001ea20000300800 */
[----:B----4-:R-:W-:Y:S02]  /*12f00*/  IMAD R11, R11, c[0x0][0x190], RZ ;  /* 0x000064000b0b7a24 */ /* 0x010fe400078e02ff */
[----:B---3--:R-:W-:Y:S02]  /*12f10*/  IMAD R15, R15, c[0x0][0x190], RZ ;  /* 0x000064000f0f7a24 */ /* 0x008fe400078e02ff */
[----:B------:R-:W-:Y:S02]  /*12f20*/  IMAD R13, R13, c[0x0][0x190], RZ ;  /* 0x000064000d0d7a24 */ /* 0x000fe400078e02ff */
[----:B------:R-:W-:-:S02]  /*12f30*/  IMAD R3, R3, c[0x0][0x190], RZ ;  /* 0x0000640003037a24 */ /* 0x000fc400078e02ff */
[----:B--2---:R-:W-:-:S05]  /*12f40*/  IMAD R28, R28, c[0x0][0x190], RZ ;  /* 0x000064001c1c7a24 */ /* 0x004fca00078e02ff */
[----:B------:R0:W-:Y:S02]  /*12f50*/  STL [R1+0x194], R28 ;  /* 0x0001941c01007387 */ /* 0x0001e40000100800 */
[----:B0-----:R-:W-:Y:S02]  /*12f60*/  IMAD R28, R24, c[0x0][0x190], RZ ;  /* 0x00006400181c7a24 */ /* 0x001fe400078e02ff */
[----:B-----5:R-:W-:Y:S02]  /*12f70*/  IMAD R24, R23, c[0x0][0x190], RZ ;  /* 0x0000640017187a24 */ /* 0x020fe400078e02ff */
[----:B------:R-:W-:Y:S01]  /*12f80*/  IMAD R23, R25, c[0x0][0x190], RZ ;  /* 0x0000640019177a24 */ /* 0x000fe200078e02ff */
[----:B------:R-:W-:Y:S04]  /*12f90*/  STL [R1+0x198], R28 ;  /* 0x0001981c01007387 */ /* 0x000fe80000100800 */
[----:B------:R0:W-:Y:S04]  /*12fa0*/  STL [R1+0x1b0], R11 ;  /* 0x0001b00b01007387 */ /* 0x0001e80000100800 */
[----:B------:R-:W-:Y:S01]  /*12fb0*/  STL [R1+0x210], R24 ;  /* 0x0002101801007387 */ /* 0x000fe20000100800 */
[----:B0-----:R-:W-:-:S03]  /*12fc0*/  IMAD R11, R26, c[0x0][0x190], RZ ;  /* 0x000064001a0b7a24 */ /* 0x001fc600078e02ff */
[----:B------:R-:W-:Y:S04]  /*12fd0*/  STL [R1+0x214], R23 ;  /* 0x0002141701007387 */ /* 0x000fe80000100800 */
[----:B------:R0:W-:Y:S04]  /*12fe0*/  STL [R1+0x218], R11 ;  /* 0x0002180b01007387 */ /* 0x0001e80000100800 */
[----:B------:R-:W-:Y:S01]  /*12ff0*/  STL [R1+0x274], R15 ;  /* 0x0002740f01007387 */ /* 0x000fe20000100800 */
[----:B0-----:R-:W-:Y:S02]  /*13000*/  IMAD R11, R7, c[0x0][0x190], RZ ;  /* 0x00006400070b7a24 */ /* 0x001fe400078e02ff */
[----:B------:R-:W-:-:S02]  /*13010*/  IMAD R7, R5, c[0x0][0x190], RZ ;  /* 0x0000640005077a24 */ /* 0x000fc400078e02ff */
[----:B------:R-:W-:Y:S01]  /*13020*/  IMAD R5, R4, c[0x0][0x190], RZ ;  /* 0x0000640004057a24 */ /* 0x000fe200078e02ff */
[----:B------:R-:W-:Y:S01]  /*13030*/  STL [R1+0x27c], R13 ;  /* 0x00027c0d01007387 */ /* 0x000fe20000100800 */
[----:B------:R-:W-:-:S03]  /*13040*/  IMAD R4, R0, c[0x0][0x190], RZ ;  /* 0x0000640000047a24 */ /* 0x000fc600078e02ff */
[----:B------:R-:W-:Y:S01]  /*13050*/  STL [R1+0x38c], R11 ;  /* 0x00038c0b01007387 */ /* 0x000fe20000100800 */
[----:B------:R-:W-:-:S03]  /*13060*/  IMAD R0, R22, c[0x0][0x190], RZ ;  /* 0x0000640016007a24 */ /* 0x000fc600078e02ff */
[----:B------:R-:W-:Y:S04]  /*13070*/  STL [R1+0x3a4], R7 ;  /* 0x0003a40701007387 */ /* 0x000fe80000100800 */
[----:B------:R-:W-:Y:S04]  /*13080*/  STL [R1+0x3a0], R5 ;  /* 0x0003a00501007387 */ /* 0x000fe80000100800 */
[----:B------:R0:W-:Y:S04]  /*13090*/  STL [R1+0x39c], R3 ;  /* 0x00039c0301007387 */ /* 0x0001e80000100800 */
[----:B------:R1:W-:Y:S01]  /*130a0*/  STL [R1+0x398], R4 ;  /* 0x0003980401007387 */ /* 0x0003e20000100800 */
[----:B0-----:R-:W-:-:S03]  /*130b0*/  IMAD R3, R19, c[0x0][0x190], RZ ;  /* 0x0000640013037a24 */ /* 0x001fc600078e02ff */
[----:B------:R0:W-:Y:S01]  /*130c0*/  STL [R1+0x394], R0 ;  /* 0x0003940001007387 */ /* 0x0001e20000100800 */
[----:B-1----:R-:W-:-:S03]  /*130d0*/  IMAD R4, R18, c[0x0][0x190], RZ ;  /* 0x0000640012047a24 */ /* 0x002fc600078e02ff */
        /* <DEDUP_REMOVED lines=552> */
[----:B---3--:R-:W-:Y:S02]  /*15360*/  IMAD R24, R24, c[0x0][0x190], RZ ;  /* 0x0000640018187a24 */ /* 0x008fe400078e02ff */
[----:B----4-:R-:W-:Y:S02]  /*15370*/  IMAD R11, R11, c[0x0][0x190], RZ ;  /* 0x000064000b0b7a24 */ /* 0x010fe400078e02ff */
[----:B-----5:R-:W-:Y:S02]  /*15380*/  IMAD R23, R23, c[0x0][0x190], RZ ;  /* 0x0000640017177a24 */ /* 0x020fe400078e02ff */
[----:B------:R-:W-:-:S02]  /*15390*/  IMAD R25, R25, c[0x0][0x190], RZ ;  /* 0x0000640019197a24 */ /* 0x000fc400078e02ff */
[----:B------:R-:W-:Y:S02]  /*153a0*/  IMAD R26, R26, c[0x0][0x190], RZ ;  /* 0x000064001a1a7a24 */ /* 0x000fe400078e02ff */
[----:B------:R-:W-:Y:S02]  /*153b0*/  IMAD R15, R15, c[0x0][0x190], RZ ;  /* 0x000064000f0f7a24 */ /* 0x000fe400078e02ff */
[----:B------:R-:W-:Y:S02]  /*153c0*/  IMAD R13, R13, c[0x0][0x190], RZ ;  /* 0x000064000d0d7a24 */ /* 0x000fe400078e02ff */
[----:B------:R-:W-:Y:S02]  /*153d0*/  IMAD R7, R7, c[0x0][0x190], RZ ;  /* 0x0000640007077a24 */ /* 0x000fe400078e02ff */
[----:B------:R-:W-:Y:S02]  /*153e0*/  IMAD R5, R5, c[0x0][0x190], RZ ;  /* 0x0000640005057a24 */ /* 0x000fe400078e02ff */
        /* <DEDUP_REMOVED lines=19> */
[----:B--2---:R-:W-:-:S05]  /*15520*/  IMAD R28, R28, c[0x0][0x190], RZ ;  /* 0x000064001c1c7a24 */ /* 0x004fca00078e02ff */
        /* <DEDUP_REMOVED lines=57> */
[----:B0-----:R-:W5:Y:S01]  /*158c0*/  LDL.LU R10, [R1+0x23e0] ;  /* 0x0023e000010a7983 */ /* 0x001f620000300800 */
[----:B--2---:R-:W-:-:S02]  /*158d0*/  IMAD R5, R5, c[0x0][0x190], RZ ;  /* 0x0000640005057a24 */ /* 0x004fc400078e02ff */
[----:B---3--:R-:W-:Y:S02]  /*158e0*/  IMAD R4, R4, c[0x0][0x190], RZ ;  /* 0x0000640004047a24 */ /* 0x008fe400078e02ff */
[----:B----4-:R-:W-:Y:S02]  /*158f0*/  IMAD R3, R3, c[0x0][0x190], RZ ;  /* 0x0000640003037a24 */ /* 0x010fe400078e02ff */
[----:B-----5:R-:W-:Y:S02]  /*15900*/  IMAD R0, R0, c[0x0][0x190], RZ ;  /* 0x0000640000007a24 */ /* 0x020fe400078e02ff */
        /* <DEDUP_REMOVED lines=14> */
[----:B------:R-:W-:-:S05]  /*159f0*/  IMAD R10, R10, c[0x0][0x190], RZ ;  /* 0x000064000a0a7a24 */ /* 0x000fca00078e02ff */
[----:B------:R0:W-:Y:S04]  /*15a00*/  STL [R1+0x8], R10 ;  /* 0x0000080a01007387 */ /* 0x0001e80000100800 */
[----:B0-----:R-:W2:Y:S04]  /*15a10*/  LDL.LU R10, [R1+0x23dc] ;  /* 0x0023dc00010a7983 */ /* 0x001ea80000300800 */
[----:B------:R-:W-:Y:S04]  /*15a20*/  STL [R1+0x239c], R2 ;  /* 0x00239c0201007387 */ /* 0x000fe80000100800 */
[----:B------:R-:W-:Y:S04]  /*15a30*/  STL [R1+0x4], R29 ;  /* 0x0000041d01007387 */ /* 0x000fe80000100800 */
[----:B------:R0:W-:Y:S04]  /*15a40*/  STL [R1+0x2398], R27 ;  /* 0x0023981b01007387 */ /* 0x0001e80000100800 */
[----:B0-----:R-:W2:Y:S04]  /*15a50*/  LDL.LU R27, [R1+0x20] ;  /* 0x00002000011b7983 */ /* 0x001ea80000300800 */
[----:B------:R-:W-:Y:S04]  /*15a60*/  STL [R1+0x2394], R21 ;  /* 0x0023941501007387 */ /* 0x000fe80000100800 */
[----:B------:R0:W-:Y:S04]  /*15a70*/  STL [R1+0x2390], R12 ;  /* 0x0023900c01007387 */ /* 0x0001e80000100800 */
[----:B0-----:R-:W3:Y:S04]  /*15a80*/  LDL.LU R12, [R1+0x38] ;  /* 0x00003800010c7983 */ /* 0x001ee80000300800 */
[----:B------:R-:W-:Y:S04]  /*15a90*/  STL [R1+0x238c], R20 ;  /* 0x00238c1401007387 */ /* 0x000fe80000100800 */
[----:B------:R-:W-:Y:S04]  /*15aa0*/  STL [R1+0x2384], R6 ;  /* 0x0023840601007387 */ /* 0x000fe80000100800 */
[----:B------:R-:W-:Y:S04]  /*15ab0*/  STL [R1+0x2388], R8 ;  /* 0x0023880801007387 */ /* 0x000fe80000100800 */
[----:B------:R0:W-:Y:S04]  /*15ac0*/  STL [R1+0x23a0], R14 ;  /* 0x0023a00e01007387 */ /* 0x0001e80000100800 */
[----:B0-----:R-:W4:Y:S04]  /*15ad0*/  LDL.LU R14, [R1+0x110] ;  /* 0x00011000010e7983 */ /* 0x001f280000300800 */
[----:B------:R0:W-:Y:S04]  /*15ae0*/  STL [R1+0x23a4], R16 ;  /* 0x0023a41001007387 */ /* 0x0001e80000100800 */
[----:B0-----:R-:W5:Y:S04]  /*15af0*/  LDL.LU R16, [R1+0x108] ;  /* 0x0001080001107983 */ /* 0x001f680000300800 */
[----:B------:R0:W-:Y:S04]  /*15b00*/  STL [R1+0x23a8], R17 ;  /* 0x0023a81101007387 */ /* 0x0001e80000100800 */
[----:B0-----:R-:W4:Y:S04]  /*15b10*/  LDL.LU R17, [R1+0xf8] ;  /* 0x0000f80001117983 */ /* 0x001f280000300800 */
        /* <DEDUP_REMOVED lines=13> */
[----:B0-----:R-:W4:Y:S01]  /*15bf0*/  LDL.LU R5, [R1+0x30] ;  /* 0x0000300001057983 */ /* 0x001f220000300800 */
[----:B------:R-:W-:-:S02]  /*15c00*/  IMAD R7, R7, c[0x0][0x190], RZ ;  /* 0x0000640007077a24 */ /* 0x000fc400078e02ff */
[----:B------:R-:W-:Y:S02]  /*15c10*/  IMAD.MOV.U32 R2, RZ, RZ, R28 ;  /* 0x000000ffff027224 */ /* 0x000fe400078e001c */
[----:B------:R-:W-:Y:S02]  /*15c20*/  IMAD R13, R13, c[0x0][0x190], RZ ;  /* 0x000064000d0d7a24 */ /* 0x000fe400078e02ff */
[----:B------:R-:W-:Y:S02]  /*15c30*/  IMAD R15, R15, c[0x0][0x190], RZ ;  /* 0x000064000f0f7a24 */ /* 0x000fe400078e02ff */
[----:B------:R-:W-:Y:S01]  /*15c40*/  IMAD R26, R26, c[0x0][0x190], RZ ;  /* 0x000064001a1a7a24 */ /* 0x000fe200078e02ff */
[----:B------:R-:W-:Y:S01]  /*15c50*/  STL [R1+0x23c8], R7 ;  /* 0x0023c80701007387 */ /* 0x000fe20000100800 */
[----:B------:R-:W-:Y:S01]  /*15c60*/  IMAD R25, R25, c[0x0][0x190], RZ ;  /* 0x0000640019197a24 */ /* 0x000fe200078e02ff */
[----:B------:R-:W-:Y:S02]  /*15c70*/  LEA R20, P1, R2, c[0x0][0x160], 0x1 ;  /* 0x0000580002147a11 */ /* 0x000fe400078208ff */
[----:B------:R-:W-:Y:S04]  /*15c80*/  STL [R1+0x23cc], R13 ;  /* 0x0023cc0d01007387 */ /* 0x000fe80000100800 */
[----:B------:R-:W-:Y:S04]  /*15c90*/  STL [R1+0x23d0], R15 ;  /* 0x0023d00f01007387 */ /* 0x000fe80000100800 */
[----:B------:R-:W-:Y:S04]  /*15ca0*/  STL [R1+0x23d4], R26 ;  /* 0x0023d41a01007387 */ /* 0x000fe80000100800 */
[----:B------:R-:W-:Y:S04]  /*15cb0*/  STL [R1+0x23d8], R25 ;  /* 0x0023d81901007387 */ /* 0x000fe80000100800 */
[----:B------:R-:W5:Y:S04]  /*15cc0*/  LDL.LU R8, [R1+0x118] ;  /* 0x0001180001087983 */ /* 0x000f680000300800 */
[----:B------:R-:W-:Y:S01]  /*15cd0*/  STL [R1+0x1730], R20 ;  /* 0x0017301401007387 */ /* 0x000fe20000100800 */
[----:B------:R-:W-:-:S04]  /*15ce0*/  LEA R28, P0, R24, c[0x0][0x160], 0x1 ;  /* 0x00005800181c7a11 */ /* 0x000fc800078008ff */
[----:B------:R-:W-:Y:S02]  /*15cf0*/  LEA.HI.X.SX32 R29, R24, c[0x0][0x164], 0x1, P0 ;  /* 0x00005900181d7a11 */ /* 0x000fe400000f0eff */
[----:B--2---:R-:W-:-:S05]  /*15d00*/  LEA R6, P2, R27, R10, 0x1 ;  /* 0x0000000a1b067211 */ /* 0x004fca00078408ff */
[----:B------:R0:W-:Y:S04]  /*15d10*/  STL [R1+0x1b60], R6 ;  /* 0x001b600601007387 */ /* 0x0001e80000100800 */
[----:B0-----:R-:W2:Y:S01]  /*15d20*/  LDL.LU R6, [R1+0x158] ;  /* 0x0001580001067983 */ /* 0x001ea20000300800 */
[-C--:B---3--:R-:W-:Y:S02]  /*15d30*/  LEA R13, P4, R12, R10.reuse, 0x1 ;  /* 0x0000000a0c0d7211 */ /* 0x088fe400078808ff */
[----:B----4-:R-:W-:-:S05]  /*15d40*/  LEA R7, P3, R5, R10, 0x1 ;  /* 0x0000000a05077211 */ /* 0x010fca00078608ff */
[----:B------:R0:W-:Y:S04]  /*15d50*/  STL [R1+0x1b68], R7 ;  /* 0x001b680701007387 */ /* 0x0001e80000100800 */
[----:B------:R-:W-:Y:S04]  /*15d60*/  STL [R1+0x1b70], R13 ;  /* 0x001b700d01007387 */ /* 0x000fe80000100800 */
[----:B------:R-:W3:Y:S01]  /*15d70*/  LDL.LU R20, [R1+0x160] ;  /* 0x0001600001147983 */ /* 0x000ee20000300800 */
[----:B0-----:R-:W-:-:S05]  /*15d80*/  LEA R7, P5, R4, R10, 0x1 ;  /* 0x0000000a04077211 */ /* 0x001fca00078a08ff */
[----:B------:R0:W-:Y:S04]  /*15d90*/  STL [R1+0x1b78], R7 ;  /* 0x001b780701007387 */ /* 0x0001e80000100800 */
[----:B------:R1:W4:Y:S04]  /*15da0*/  LDL.64 R24, [R1+0x1730] ;  /* 0x0017300001187983 */ /* 0x0003280000100a00 */
[----:B------:R-:W2:Y:S01]  /*15db0*/  LDL.LU R21, [R1+0x194] ;  /* 0x0001940001157983 */ /* 0x000ea20000300800 */
[----:B0-----:R-:W-:-:S05]  /*15dc0*/  LEA R7, P6, R3, R10, 0x1 ;  /* 0x0000000a03077211 */ /* 0x001fca00078c08ff */
[----:B------:R0:W-:Y:S02]  /*15dd0*/  STL [R1+0x1b80], R7 ;  /* 0x001b800701007387 */ /* 0x0001e40000100800 */
[-C--:B0-----:R-:W-:Y:S02]  /*15de0*/  LEA R7, P0, R0, R10.reuse, 0x1 ;  /* 0x0000000a00077211 */ /* 0x081fe400078008ff */
[----:B----4-:R-:W-:Y:S02]  /*15df0*/  LEA.HI.X.SX32 R25, R2, c[0x0][0x164], 0x1, P1 ;  /* 0x0000590002197a11 */ /* 0x010fe400008f0eff */
[----:B------:R-:W4:Y:S04]  /*15e00*/  LDL.LU R2, [R1+0x198] ;  /* 0x0001980001027983 */ /* 0x000f280000300800 */
[----:B------:R-:W-:Y:S04]  /*15e10*/  STL [R1+0x1734], R25 ;  /* 0x0017341901007387 */ /* 0x000fe80000100800 */
[----:B------:R-:W-:Y:S04]  /*15e20*/  STL.64 [R1+0x1738], R28 ;  /* 0x0017381c01007387 */ /* 0x000fe80000100a00 */
[----:B------:R0:W-:Y:S01]  /*15e30*/  STL [R1+0x1b88], R7 ;  /* 0x001b880701007387 */ /* 0x0001e20000100800 */
[----:B------:R-:W-:-:S02]  /*15e40*/  LEA R13, P1, R22, R10, 0x1 ;  /* 0x0000000a160d7211 */ /* 0x000fc400078208ff */
[----:B0-----:R-:W-:Y:S02]  /*15e50*/  LEA.HI.X.SX32 R7, R27, R11, 0x1, P2 ;  /* 0x0000000b1b077211 */ /* 0x001fe400010f0eff */
[----:B------:R-:W4:Y:S04]  /*15e60*/  LDL.LU R27, [R1+0x1b0] ;  /* 0x0001b000011b7983 */ /* 0x000f280000300800 */
[----:B------:R0:W-:Y:S04]  /*15e70*/  STL [R1+0x1b90], R13 ;  /* 0x001b900d01007387 */ /* 0x0001e80000100800 */
[----:B------:R1:W-:Y:S01]  /*15e80*/  STL [R1+0x1b5c], R7 ;  /* 0x001b5c0701007387 */ /* 0x0003e20000100800 */
[----:B0-----:R-:W-:-:S02]  /*15e90*/  LEA R13, P2, R19, R10, 0x1 ;  /* 0x0000000a130d7211 */ /* 0x001fc400078408ff */
[-C--:B-1----:R-:W-:Y:S02]  /*15ea0*/  LEA.HI.X.SX32 R7, R5, R11.reuse, 0x1, P3 ;  /* 0x0000000b05077211 */ /* 0x082fe400018f0eff */
[----:B------:R-:W4:Y:S04]  /*15eb0*/  LDL.LU R5, [R1+0x210] ;  /* 0x0002100001057983 */ /* 0x000f280000300800 */
[----:B------:R-:W-:Y:S04]  /*15ec0*/  STL [R1+0x1b98], R13 ;  /* 0x001b980d01007387 */ /* 0x000fe80000100800 */
[----:B------:R0:W-:Y:S02]  /*15ed0*/  STL [R1+0x1b64], R7 ;  /* 0x001b640701007387 */ /* 0x0001e40000100800 */
[----:B0-----:R-:W-:-:S02]  /*15ee0*/  LEA.HI.X.SX32 R7, R12, R11, 0x1, P4 ;  /* 0x0000000b0c077211 */ /* 0x001fc400020f0eff */
[----:B------:R-:W4:Y:S01]  /*15ef0*/  LDL.LU R12, [R1+0x214] ;  /* 0x00021400010c7983 */ /* 0x000f220000300800 */
[----:B------:R-:W-:-:S05]  /*15f00*/  LEA R13, P3, R18, R10, 0x1 ;  /* 0x0000000a120d7211 */ /* 0x000fca00078608ff */
[----:B------:R-:W-:Y:S04]  /*15f10*/  STL [R1+0x1ba0], R13 ;  /* 0x001ba00d01007387 */ /* 0x000fe80000100800 */
[----:B------:R0:W-:Y:S02]  /*15f20*/  STL [R1+0x1b6c], R7 ;  /* 0x001b6c0701007387 */ /* 0x0001e40000100800 */
[----:B0-----:R-:W-:Y:S02]  /*15f30*/  LEA.HI.X.SX32 R7, R4, R11, 0x1, P5 ;  /* 0x0000000b04077211 */ /* 0x001fe400028f0eff */
[----:B------:R-:W4:Y:S01]  /*15f40*/  LDL.LU R4, [R1+0x218] ;  /* 0x0002180001047983 */ /* 0x000f220000300800 */
[----:B------:R-:W-:-:S05]  /*15f50*/  LEA R13, P4, R17, R10, 0x1 ;  /* 0x0000000a110d7211 */ /* 0x000fca00078808ff */
[----:B------:R-:W-:Y:S04]  /*15f60*/  STL [R1+0x1ba8], R13 ;  /* 0x001ba80d01007387 */ /* 0x000fe80000100800 */
[----:B------:R0:W-:Y:S02]  /*15f70*/  STL [R1+0x1b74], R7 ;  /* 0x001b740701007387 */ /* 0x0001e40000100800 */
[----:B0-----:R-:W-:Y:S02]  /*15f80*/  LEA.HI.X.SX32 R7, R3, R11, 0x1, P6 ;  /* 0x0000000b03077211 */ /* 0x001fe400030f0eff */
[----:B------:R-:W4:Y:S01]  /*15f90*/  LDL.LU R3, [R1+0x274] ;  /* 0x0002740001037983 */ /* 0x000f220000300800 */
[----:B-----5:R-:W-:-:S05]  /*15fa0*/  LEA R13, P5, R16, R10, 0x1 ;  /* 0x0000000a100d7211 */ /* 0x020fca00078a08ff */
[----:B------:R-:W-:Y:S04]  /*15fb0*/  STL [R1+0x1bb0], R13 ;  /* 0x001bb00d01007387 */ /* 0x000fe80000100800 */
[----:B------:R0:W-:Y:S02]  /*15fc0*/  STL [R1+0x1b7c], R7 ;  /* 0x001b7c0701007387 */ /* 0x0001e40000100800 */
[----:B0-----:R-:W-:Y:S02]  /*15fd0*/  LEA.HI.X.SX32 R7, R0, R11, 0x1, P0 ;  /* 0x0000000b00077211 */ /* 0x001fe400000f0eff */
[----:B------:R-:W5:Y:S01]  /*15fe0*/  LDL.LU R0, [R1+0x27c] ;  /* 0x00027c0001007983 */ /* 0x000f620000300800 */
[----:B------:R-:W-:-:S05]  /*15ff0*/  LEA R13, P6, R14, R10, 0x1 ;  /* 0x0000000a0e0d7211 */ /* 0x000fca00078c08ff */
[----:B------:R0:W-:Y:S04]  /*16000*/  STL [R1+0x1bb8], R13 ;  /* 0x001bb80d01007387 */ /* 0x0001e80000100800 */
[----:B------:R1:W-:Y:S01]  /*16010*/  STL [R1+0x1b84], R7 ;  /* 0x001b840701007387 */ /* 0x0003e20000100800 */
[----:B0-----:R-:W-:Y:S02]  /*16020*/  LEA R13, P0, R8, R10, 0x1 ;  /* 0x0000000a080d7211 */ /* 0x001fe400078008ff */
[-C--:B-1----:R-:W-:Y:S02]  /*16030*/  LEA.HI.X.SX32 R7, R22, R11.reuse, 0x1, P1 ;  /* 0x0000000b16077211 */ /* 0x082fe400008f0eff */
[----:B------:R-:W5:Y:S04]  /*16040*/  LDL.LU R22, [R1+0x38c] ;  /* 0x00038c0001167983 */ /* 0x000f680000300800 */
[----:B------:R-:W-:Y:S04]  /*16050*/  STL [R1+0x1bc0], R13 ;  /* 0x001bc00d01007387 */ /* 0x000fe80000100800 */
[----:B------:R0:W-:Y:S02]  /*16060*/  STL [R1+0x1b8c], R7 ;  /* 0x001b8c0701007387 */ /* 0x0001e40000100800 */
[----:B0-----:R-:W-:-:S02]  /*16070*/  LEA.HI.X.SX32 R7, R19, R11, 0x1, P2 ;  /* 0x0000000b13077211 */ /* 0x001fc400010f0eff */
[----:B------:R-:W5:Y:S01]  /*16080*/  LDL.LU R19, [R1+0x3a4] ;  /* 0x0003a40001137983 */ /* 0x000f620000300800 */
[----:B--2---:R-:W-:-:S05]  /*16090*/  LEA R13, P1, R6, R10, 0x1 ;  /* 0x0000000a060d7211 */ /* 0x004fca00078208ff */
[----:B------:R-:W-:Y:S04]  /*160a0*/  STL [R1+0x1bc8], R13 ;  /* 0x001bc80d01007387 */ /* 0x000fe80000100800 */
[----:B------:R0:W-:Y:S02]  /*160b0*/  STL [R1+0x1b94], R7 ;  /* 0x001b940701007387 */ /* 0x0001e40000100800 */
[----:B0-----:R-:W-:Y:S02]  /*160c0*/  LEA.HI.X.SX32 R7, R18, R11, 0x1, P3 ;  /* 0x0000000b12077211 */ /* 0x001fe400018f0eff */
[----:B------:R-:W2:Y:S01]  /*160d0*/  LDL.LU R18, [R1+0x3a0] ;  /* 0x0003a00001127983 */ /* 0x000ea20000300800 */
[----:B---3--:R-:W-:-:S05]  /*160e0*/  LEA R13, P2, R20, R10, 0x1 ;  /* 0x0000000a140d7211 */ /* 0x008fca00078408ff */
[----:B------:R0:W-:Y:S04]  /*160f0*/  STL [R1+0x1bd0], R13 ;  /* 0x001bd00d01007387 */ /* 0x0001e80000100800 */
[----:B------:R1:W-:Y:S01]  /*16100*/  STL [R1+0x1b9c], R7 ;  /* 0x001b9c0701007387 */ /* 0x0003e20000100800 */
[----:B0-----:R-:W-:Y:S02]  /*16110*/  LEA R13, P3, R21, R10, 0x1 ;  /* 0x0000000a150d7211 */ /* 0x001fe400078608ff */
[-C--:B-1----:R-:W-:Y:S02]  /*16120*/  LEA.HI.X.SX32 R7, R17, R11.reuse, 0x1, P4 ;  /* 0x0000000b11077211 */ /* 0x082fe400020f0eff */
[----:B------:R-:W3:Y:S04]  /*16130*/  LDL.LU R17, [R1+0x39c] ;  /* 0x00039c0001117983 */ /* 0x000ee80000300800 */
[----:B------:R-:W-:Y:S04]  /*16140*/  STL [R1+0x1bd8], R13 ;  /* 0x001bd80d01007387 */ /* 0x000fe80000100800 */
[----:B------:R0:W-:Y:S02]  /*16150*/  STL [R1+0x1ba4], R7 ;  /* 0x001ba40701007387 */ /* 0x0001e40000100800 */
[----:B0-----:R-:W-:-:S02]  /*16160*/  LEA.HI.X.SX32 R7, R16, R11, 0x1, P5 ;  /* 0x0000000b10077211 */ /* 0x001fc400028f0eff */
[----:B------:R-:W3:Y:S01]  /*16170*/  LDL.LU R16, [R1+0x398] ;  /* 0x0003980001107983 */ /* 0x000ee20000300800 */
[----:B----4-:R-:W-:-:S05]  /*16180*/  LEA R13, P4, R2, R10, 0x1 ;  /* 0x0000000a020d7211 */ /* 0x010fca00078808ff */
        /* <DEDUP_REMOVED lines=9> */
[----:B------:R-:W-:-:S05]  /*16220*/  LEA R13, P6, R5, R10, 0x1 ;  /* 0x0000000a050d7211 */ /* 0x000fca00078c08ff */
[----:B------:R0:W-:Y:S04]  /*16230*/  STL [R1+0x1bf0], R13 ;  /* 0x001bf00d01007387 */ /* 0x0001e80000100800 */
[----:B------:R1:W-:Y:S01]  /*16240*/  STL [R1+0x1bbc], R7 ;  /* 0x001bbc0701007387 */ /* 0x0003e20000100800 */
[----:B0-----:R-:W-:Y:S02]  /*16250*/  LEA R13, P0, R12, R10, 0x1 ;  /* 0x0000000a0c0d7211 */ /* 0x001fe400078008ff */
        /* <DEDUP_REMOVED lines=59> */
[-C--:B0-----:R-:W-:Y:S02]  /*16610*/  LEA.HI.X.SX32 R7, R18, R11.reuse, 0x1, P6 ;  /* 0x0000000b12077211 */ /* 0x081fe400030f0eff */
[----:B------:R-:W-:Y:S01]  /*16620*/  LEA R13, P5, R20, R10, 0x1 ;  /* 0x0000000a140d7211 */ /* 0x000fe200078a08ff */
        /* <DEDUP_REMOVED lines=81> */
[----:B------:R-:W-:Y:S04]  /*16b40*/  STL [R1+0x1cd8], R13 ;  /* 0x001cd80d01007387 */ /* 0x000fe80000100800 */
[----:B------:R0:W-:Y:S02]  /*16b50*/  STL [R1+0x1ca4], R7 ;  /* 0x001ca40701007387 */ /* 0x0001e40000100800 */
[-C--:B0-----:R-:W-:Y:S02]  /*16b60*/  LEA.HI.X.SX32 R7, R18, R11.reuse, 0x1, P2 ;  /* 0x0000000b12077211 */ /* 0x081fe400010f0eff */
[----:B------:R-:W-:Y:S01]  /*16b70*/  LEA R13, P1, R20, R10, 0x1 ;  /* 0x0000000a140d7211 */ /* 0x000fe200078208ff */
        /* <DEDUP_REMOVED lines=71> */
[----:B------:R-:W-:Y:S04]  /*16ff0*/  STL [R1+0x1d50], R13 ;  /* 0x001d500d01007387 */ /* 0x000fe80000100800 */
[----:B------:R0:W-:Y:S02]  /*17000*/  STL [R1+0x1d1c], R7 ;  /* 0x001d1c0701007387 */ /* 0x0001e40000100800 */
[-C--:B0-----:R-:W-:Y:S02]  /*17010*/  LEA.HI.X.SX32 R7, R22, R11.reuse, 0x1, P3 ;  /* 0x0000000b16077211 */ /* 0x081fe400018f0eff */
[----:B------:R-:W-:Y:S01]  /*17020*/  LEA R13, P2, R8, R10, 0x1 ;  /* 0x0000000a080d7211 */ /* 0x000fe200078408ff */
        /* <DEDUP_REMOVED lines=477> */
[----:B------:R0:W-:Y:S01]  /*18e00*/  STL [R1+0x201c], R7 ;  /* 0x00201c0701007387 */ /* 0x0001e20000100800 */
[-C--:B------:R-:W-:Y:S02]  /*18e10*/  LEA.HI.X.SX32 R5, R5, R11.reuse, 0x1, P2 ;  /* 0x0000000b05057211 */ /* 0x080fe400010f0eff */
[-C--:B0-----:R-:W-:Y:S02]  /*18e20*/  LEA.HI.X.SX32 R7, R27, R11.reuse, 0x1, P1 ;  /* 0x0000000b1b077211 */ /* 0x081fe400008f0eff */
[----:B------:R-:W-:Y:S01]  /*18e30*/  LEA R13, P0, R22, R10, 0x1 ;  /* 0x0000000a160d7211 */ /* 0x000fe200078008ff */
[----:B------:R-:W3:Y:S04]  /*18e40*/  LDL.LU R27, [R1+0x130] ;  /* 0x00013000011b7983 */ /* 0x000ee80000300800 */
[----:B------:R-:W-:Y:S04]  /*18e50*/  STL [R1+0x2058], R13 ;  /* 0x0020580d01007387 */ /* 0x000fe80000100800 */
[----:B------:R0:W-:Y:S04]  /*18e60*/  STL [R1+0x2024], R7 ;  /* 0x0020240701007387 */ /* 0x0001e80000100800 */
[----:B0-----:R-:W3:Y:S01]  /*18e70*/  LDL.LU R7, [R1+0x12c] ;  /* 0x00012c0001077983 */ /* 0x001ee20000300800 */
[----:B------:R-:W-:-:S02]  /*18e80*/  LEA.HI.X.SX32 R4, R4, R11, 0x1, P4 ;  /* 0x0000000b04047211 */ /* 0x000fc400020f0eff */
[----:B------:R-:W-:Y:S02]  /*18e90*/  LEA.HI.X.SX32 R3, R3, R11, 0x1, P5 ;  /* 0x0000000b03037211 */ /* 0x000fe400028f0eff */
[----:B----4-:R-:W-:-:S05]  /*18ea0*/  LEA R13, P1, R19, R10, 0x1 ;  /* 0x0000000a130d7211 */ /* 0x010fca00078208ff */
[----:B------:R-:W-:Y:S04]  /*18eb0*/  STL [R1+0x2060], R13 ;  /* 0x0020600d01007387 */ /* 0x000fe80000100800 */
[----:B------:R0:W-:Y:S02]  /*18ec0*/  STL [R1+0x202c], R5 ;  /* 0x00202c0501007387 */ /* 0x0001e40000100800 */
[----:B0-----:R-:W-:Y:S02]  /*18ed0*/  LEA.HI.X.SX32 R5, R12, R11, 0x1, P3 ;  /* 0x0000000b0c057211 */ /* 0x001fe400018f0eff */
[----:B------:R-:W4:Y:S01]  /*18ee0*/  LDL.LU R12, [R1+0x128] ;  /* 0x00012800010c7983 */ /* 0x000f220000300800 */
[----:B------:R-:W-:-:S05]  /*18ef0*/  LEA R13, P2, R18, R10, 0x1 ;  /* 0x0000000a120d7211 */ /* 0x000fca00078408ff */
[----:B------:R-:W-:Y:S04]  /*18f00*/  STL [R1+0x2068], R13 ;  /* 0x0020680d01007387 */ /* 0x000fe80000100800 */
[----:B------:R0:W-:Y:S04]  /*18f10*/  STL [R1+0x2034], R5 ;  /* 0x0020340501007387 */ /* 0x0001e80000100800 */
[----:B0-----:R-:W4:Y:S01]  /*18f20*/  LDL.LU R5, [R1+0x124] ;  /* 0x0001240001057983 */ /* 0x001f220000300800 */
[----:B------:R-:W-:-:S05]  /*18f30*/  LEA R13, P3, R17, R10, 0x1 ;  /* 0x0000000a110d7211 */ /* 0x000fca00078608ff */
[----:B------:R-:W-:Y:S04]  /*18f40*/  STL [R1+0x2070], R13 ;  /* 0x0020700d01007387 */ /* 0x000fe80000100800 */
[----:B------:R0:W-:Y:S04]  /*18f50*/  STL [R1+0x203c], R4 ;  /* 0x00203c0401007387 */ /* 0x0001e80000100800 */
[----:B0-----:R-:W4:Y:S01]  /*18f60*/  LDL.LU R4, [R1+0x120] ;  /* 0x0001200001047983 */ /* 0x001f220000300800 */
[----:B------:R-:W-:-:S05]  /*18f70*/  LEA R13, P4, R16, R10, 0x1 ;  /* 0x0000000a100d7211 */ /* 0x000fca00078808ff */
[----:B------:R-:W-:Y:S04]  /*18f80*/  STL [R1+0x2078], R13 ;  /* 0x0020780d01007387 */ /* 0x000fe80000100800 */
[----:B------:R0:W-:Y:S01]  /*18f90*/  STL [R1+0x2044], R3 ;  /* 0x0020440301007387 */ /* 0x0001e20000100800 */
[----:B------:R-:W-:-:S03]  /*18fa0*/  LEA.HI.X.SX32 R0, R0, R11, 0x1, P6 ;  /* 0x0000000b00007211 */ /* 0x000fc600030f0eff */
        /* <DEDUP_REMOVED lines=8> */
[----:B------:R0:W-:Y:S04]  /*19030*/  STL [R1+0x2054], R15 ;  /* 0x0020540f01007387 */ /* 0x0001e80000100800 */
[----:B------:R-:W4:Y:S01]  /*19040*/  LDL.LU R22, [R1+0x10c] ;  /* 0x00010c0001167983 */ /* 0x000f220000300800 */
[----:B0-----:R-:W-:Y:S02]  /*19050*/  LEA.HI.X.SX32 R15, R19, R11, 0x1, P1 ;  /* 0x0000000b130f7211 */ /* 0x001fe400008f0eff */
[----:B-----5:R-:W-:-:S05]  /*19060*/  LEA R13, P0, R6, R10, 0x1 ;  /* 0x0000000a060d7211 */ /* 0x020fca00078008ff */
[----:B------:R-:W-:Y:S04]  /*19070*/  STL [R1+0x2090], R13 ;  /* 0x0020900d01007387 */ /* 0x000fe80000100800 */
[----:B------:R0:W-:Y:S04]  /*19080*/  STL [R1+0x205c], R15 ;  /* 0x00205c0f01007387 */ /* 0x0001e80000100800 */
[----:B------:R-:W5:Y:S01]  /*19090*/  LDL.LU R19, [R1+0x104] ;  /* 0x0001040001137983 */ /* 0x000f620000300800 */
[----:B0-----:R-:W-:Y:S02]  /*190a0*/  LEA.HI.X.SX32 R15, R18, R11, 0x1, P2 ;  /* 0x0000000b120f7211 */ /* 0x001fe400010f0eff */
[----:B------:R-:W-:-:S05]  /*190b0*/  LEA R13, P1, R20, R10, 0x1 ;  /* 0x0000000a140d7211 */ /* 0x000fca00078208ff */
        /* <DEDUP_REMOVED lines=9> */
[----:B--2---:R-:W-:-:S05]  /*19150*/  LEA R13, P3, R2, R10, 0x1 ;  /* 0x0000000a020d7211 */ /* 0x004fca00078608ff */
[----:B------:R3:W-:Y:S04]  /*19160*/  STL [R1+0x20a8], R13 ;  /* 0x0020a80d01007387 */ /* 0x0007e80000100800 */
[----:B------:R-:W-:Y:S04]  /*19170*/  STL [R1+0x2074], R15 ;  /* 0x0020740f01007387 */ /* 0x000fe80000100800 */
[----:B------:R-:W2:Y:S01]  /*19180*/  LDL.LU R16, [R1+0xf4] ;  /* 0x0000f40001107983 */ /* 0x000ea20000300800 */
[-C--:B------:R-:W-:Y:S02]  /*19190*/  LEA.HI.X.SX32 R14, R14, R11.reuse, 0x1, P5 ;  /* 0x0000000b0e0e7211 */ /* 0x080fe400028f0eff */
[----:B------:R-:W-:-:S02]  /*191a0*/  LEA.HI.X.SX32 R8, R8, R11, 0x1, P6 ;  /* 0x0000000b08087211 */ /* 0x000fc400030f0eff */
[----:B---3--:R-:W-:-:S05]  /*191b0*/  LEA R13, P4, R27, R10, 0x1 ;  /* 0x0000000a1b0d7211 */ /* 0x008fca00078808ff */
[----:B------:R0:W-:Y:S04]  /*191c0*/  STL [R1+0x20b0], R13 ;  /* 0x0020b00d01007387 */ /* 0x0001e80000100800 */
[----:B------:R1:W-:Y:S01]  /*191d0*/  STL [R1+0x207c], R14 ;  /* 0x00207c0e01007387 */ /* 0x0003e20000100800 */
[----:B0-----:R-:W-:-:S03]  /*191e0*/  LEA R13, P5, R7, R10, 0x1 ;  /* 0x0000000a070d7211 */ /* 0x001fc600078a08ff */
[----:B-1----:R-:W3:Y:S04]  /*191f0*/  LDL.LU R14, [R1+0xec] ;  /* 0x0000ec00010e7983 */ /* 0x002ee80000300800 */
[----:B------:R-:W-:Y:S04]  /*19200*/  STL [R1+0x20b8], R13 ;  /* 0x0020b80d01007387 */ /* 0x000fe80000100800 */
[----:B------:R0:W-:Y:S01]  /*19210*/  STL [R1+0x2084], R8 ;  /* 0x0020840801007387 */ /* 0x0001e20000100800 */
[----:B------:R-:W-:-:S03]  /*19220*/  LEA.HI.X.SX32 R6, R6, R11, 0x1, P0 ;  /* 0x0000000b06067211 */ /* 0x000fc600000f0eff */
[----:B0-----:R-:W3:Y:S01]  /*19230*/  LDL.LU R8, [R1+0xe8] ;  /* 0x0000e80001087983 */ /* 0x001ee20000300800 */
[----:B------:R-:W-:Y:S02]  /*19240*/  LEA.HI.X.SX32 R15, R20, R11, 0x1, P1 ;  /* 0x0000000b140f7211 */ /* 0x000fe400008f0eff */
[----:B----4-:R-:W-:-:S05]  /*19250*/  LEA R13, P6, R12, R10, 0x1 ;  /* 0x0000000a0c0d7211 */ /* 0x010fca00078c08ff */
[----:B------:R-:W-:Y:S04]  /*19260*/  STL [R1+0x20c0], R13 ;  /* 0x0020c00d01007387 */ /* 0x000fe80000100800 */
[----:B------:R0:W-:Y:S04]  /*19270*/  STL [R1+0x208c], R6 ;  /* 0x00208c0601007387 */ /* 0x0001e80000100800 */
[----:B0-----:R-:W4:Y:S01]  /*19280*/  LDL.LU R6, [R1+0xe4] ;  /* 0x0000e40001067983 */ /* 0x001f220000300800 */
[----:B------:R-:W-:-:S05]  /*19290*/  LEA R13, P0, R5, R10, 0x1 ;  /* 0x0000000a050d7211 */ /* 0x000fca00078008ff */
[----:B------:R-:W-:Y:S04]  /*192a0*/  STL [R1+0x20c8], R13 ;  /* 0x0020c80d01007387 */ /* 0x000fe80000100800 */
[----:B------:R-:W4:Y:S04]  /*192b0*/  LDL.LU R20, [R1+0xe0] ;  /* 0x0000e00001147983 */ /* 0x000f280000300800 */
[----:B------:R0:W-:Y:S02]  /*192c0*/  STL [R1+0x2094], R15 ;  /* 0x0020940f01007387 */ /* 0x0001e40000100800 */
[----:B0-----:R-:W-:-:S02]  /*192d0*/  LEA.HI.X.SX32 R15, R21, R11, 0x1, P2 ;  /* 0x0000000b150f7211 */ /* 0x001fc400010f0eff */
[----:B------:R-:W-:-:S05]  /*192e0*/  LEA R13, P1, R4, R10, 0x1 ;  /* 0x0000000a040d7211 */ /* 0x000fca00078208ff */
[----:B------:R0:W-:Y:S04]  /*192f0*/  STL [R1+0x20d0], R13 ;  /* 0x0020d00d01007387 */ /* 0x0001e80000100800 */
[----:B------:R-:W4:Y:S04]  /*19300*/  LDL.LU R21, [R1+0xdc] ;  /* 0x0000dc0001157983 */ /* 0x000f280000300800 */
[----:B------:R1:W-:Y:S01]  /*19310*/  STL [R1+0x209c], R15 ;  /* 0x00209c0f01007387 */ /* 0x0003e20000100800 */
[----:B0-----:R-:W-:Y:S02]  /*19320*/  LEA R13, P2, R3, R10, 0x1 ;  /* 0x0000000a030d7211 */ /* 0x001fe400078408ff */
[----:B-1----:R-:W-:-:S03]  /*19330*/  LEA.HI.X.SX32 R15, R2, R11, 0x1, P3 ;  /* 0x0000000b020f7211 */ /* 0x002fc600018f0eff */
        /* <DEDUP_REMOVED lines=10> */
[----:B------:R5:W-:Y:S01]  /*193e0*/  STL [R1+0x20e8], R13 ;  /* 0x0020e80d01007387 */ /* 0x000be20000100800 */
[----:B------:R-:W-:-:S03]  /*193f0*/  LEA.HI.X.SX32 R7, R12, R11, 0x1, P6 ;  /* 0x0000000b0c077211 */ /* 0x000fc600030f0eff */
[----:B------:R-:W-:Y:S04]  /*19400*/  STL [R1+0x20b4], R15 ;  /* 0x0020b40f01007387 */ /* 0x000fe80000100800 */
[----:B------:R-:W4:Y:S01]  /*19410*/  LDL.LU R12, [R1+0xcc] ;  /* 0x0000cc00010c7983 */ /* 0x000f220000300800 */
[----:B-----5:R-:W-:-:S05]  /*19420*/  LEA R13, P5, R19, R10, 0x1 ;  /* 0x0000000a130d7211 */ /* 0x020fca00078a08ff */
[----:B------:R0:W-:Y:S04]  /*19430*/  STL [R1+0x20f0], R13 ;  /* 0x0020f00d01007387 */ /* 0x0001e80000100800 */
[----:B------:R1:W-:Y:S04]  /*19440*/  STL [R1+0x20bc], R7 ;  /* 0x0020bc0701007387 */ /* 0x0003e80000100800 */
[----:B0-----:R-:W5:Y:S01]  /*19450*/  LDL.LU R13, [R1+0xc8] ;  /* 0x0000c800010d7983 */ /* 0x001f620000300800 */
[----:B-1----:R-:W-:Y:S02]  /*19460*/  LEA.HI.X.SX32 R7, R5, R11, 0x1, P0 ;  /* 0x0000000b05077211 */ /* 0x002fe400000f0eff */
[----:B------:R-:W-:-:S02]  /*19470*/  LEA R15, P6, R18, R10, 0x1 ;  /* 0x0000000a120f7211 */ /* 0x000fc400078c08ff */
[----:B------:R-:W-:-:S03]  /*19480*/  LEA.HI.X.SX32 R4, R4, R11, 0x1, P1 ;  /* 0x0000000b04047211 */ /* 0x000fc600008f0eff */
[----:B------:R-:W-:Y:S04]  /*19490*/  STL [R1+0x20f8], R15 ;  /* 0x0020f80f01007387 */ /* 0x000fe80000100800 */
[----:B------:R0:W-:Y:S04]  /*194a0*/  STL [R1+0x20c4], R7 ;  /* 0x0020c40701007387 */ /* 0x0001e80000100800 */
[----:B0-----:R-:W5:Y:S01]  /*194b0*/  LDL.LU R7, [R1+0xc4] ;  /* 0x0000c40001077983 */ /* 0x001f620000300800 */
[----:B------:R-:W-:-:S05]  /*194c0*/  LEA R5, P0, R17, R10, 0x1 ;  /* 0x0000000a11057211 */ /* 0x000fca00078008ff */
[----:B------:R0:W-:Y:S04]  /*194d0*/  STL [R1+0x2100], R5 ;  /* 0x0021000501007387 */ /* 0x0001e80000100800 */
[----:B------:R1:W-:Y:S04]  /*194e0*/  STL [R1+0x20cc], R4 ;  /* 0x0020cc0401007387 */ /* 0x0003e80000100800 */
[----:B0-----:R-:W5:Y:S01]  /*194f0*/  LDL.LU R5, [R1+0xc0] ;  /* 0x0000c00001057983 */ /* 0x001f620000300800 */
[----:B-1----:R-:W-:Y:S02]  /*19500*/  LEA.HI.X.SX32 R4, R3, R11, 0x1, P2 ;  /* 0x0000000b03047211 */ /* 0x002fe400010f0eff */
[----:B--2---:R-:W-:-:S05]  /*19510*/  LEA R15, P1, R16, R10, 0x1 ;  /* 0x0000000a100f7211 */ /* 0x004fca00078208ff */
[----:B------:R-:W-:Y:S04]  /*19520*/  STL [R1+0x2108], R15 ;  /* 0x0021080f01007387 */ /* 0x000fe80000100800 */
[----:B------:R0:W-:Y:S04]  /*19530*/  STL [R1+0x20d4], R4 ;  /* 0x0020d40401007387 */ /* 0x0001e80000100800 */
[----:B0-----:R-:W2:Y:S01]  /*19540*/  LDL.LU R4, [R1+0xbc] ;  /* 0x0000bc0001047983 */ /* 0x001ea20000300800 */
[----:B------:R-:W-:Y:S02]  /*19550*/  LEA.HI.X.SX32 R0, R0, R11, 0x1, P3 ;  /* 0x0000000b00007211 */ /* 0x000fe400018f0eff */
[----:B---3--:R-:W-:-:S05]  /*19560*/  LEA R3, P2, R14, R10, 0x1 ;  /* 0x0000000a0e037211 */ /* 0x008fca00078408ff */
[----:B------:R0:W-:Y:S04]  /*19570*/  STL [R1+0x2110], R3 ;  /* 0x0021100301007387 */ /* 0x0001e80000100800 */
[----:B------:R-:W-:Y:S01]  /*19580*/  STL [R1+0x20dc], R0 ;  /* 0x0020dc0001007387 */ /* 0x000fe20000100800 */
[----:B------:R-:W-:Y:S02]  /*19590*/  LEA.HI.X.SX32 R15, R22, R11, 0x1, P4 ;  /* 0x0000000b160f7211 */ /* 0x000fe400020f0eff */
[----:B0-----:R-:W-:-:S05]  /*195a0*/  LEA R3, P3, R8, R10, 0x1 ;  /* 0x0000000a08037211 */ /* 0x001fca00078608ff */
[----:B------:R0:W-:Y:S04]  /*195b0*/  STL [R1+0x2118], R3 ;  /* 0x0021180301007387 */ /* 0x0001e80000100800 */
[----:B0-----:R-:W3:Y:S04]  /*195c0*/  LDL.LU R3, [R1+0xb8] ;  /* 0x0000b80001037983 */ /* 0x001ee80000300800 */
[----:B------:R-:W-:Y:S01]  /*195d0*/  STL [R1+0x20e4], R15 ;  /* 0x0020e40f01007387 */ /* 0x000fe20000100800 */
[-C--:B------:R-:W-:Y:S02]  /*195e0*/  LEA.HI.X.SX32 R19, R19, R11.reuse, 0x1, P5 ;  /* 0x0000000b13137211 */ /* 0x080fe400028f0eff */
[----:B------:R-:W-:-:S02]  /*195f0*/  LEA.HI.X.SX32 R18, R18, R11, 0x1, P6 ;  /* 0x0000000b12127211 */ /* 0x000fc400030f0eff */
[----:B------:R-:W-:Y:S02]  /*19600*/  LEA.HI.X.SX32 R17, R17, R11, 0x1, P0 ;  /* 0x0000000b11117211 */ /* 0x000fe400000f0eff */
[----:B----4-:R-:W-:-:S05]  /*19610*/  LEA R0, P4, R6, R10, 0x1 ;  /* 0x0000000a06007211 */ /* 0x010fca00078808ff */
[----:B------:R0:W-:Y:S04]  /*19620*/  STL [R1+0x2120], R0 ;  /* 0x0021200001007387 */ /* 0x0001e80000100800 */
[----:B0-----:R-:W4:Y:S01]  /*19630*/  LDL.LU R0, [R1+0xb4] ;  /* 0x0000b40001007983 */ /* 0x001f220000300800 */
[----:B------:R-:W-:-:S03]  /*19640*/  LEA R15, P5, R20, R10, 0x1 ;  /* 0x0000000a140f7211 */ /* 0x000fc600078a08ff */
[----:B------:R-:W-:Y:S04]  /*19650*/  STL [R1+0x20ec], R19 ;  /* 0x0020ec1301007387 */ /* 0x000fe80000100800 */
[----:B------:R0:W-:Y:S04]  /*19660*/  STL [R1+0x2128], R15 ;  /* 0x0021280f01007387 */ /* 0x0001e80000100800 */
[----:B------:R-:W4:Y:S04]  /*19670*/  LDL.LU R22, [R1+0xb0] ;  /* 0x0000b00001167983 */ /* 0x000f280000300800 */
[----:B------:R-:W-:Y:S01]  /*19680*/  STL [R1+0x20f4], R18 ;  /* 0x0020f41201007387 */ /* 0x000fe20000100800 */
[----:B0-----:R-:W-:-:S05]  /*19690*/  LEA R15, P6, R21, R10, 0x1 ;  /* 0x0000000a150f7211 */ /* 0x001fca00078c08ff */
[----:B------:R0:W-:Y:S04]  /*196a0*/  STL [R1+0x2130], R15 ;  /* 0x0021300f01007387 */ /* 0x0001e80000100800 */
[----:B------:R-:W4:Y:S04]  /*196b0*/  LDL.LU R19, [R1+0xac] ;  /* 0x0000ac0001137983 */ /* 0x000f280000300800 */
[----:B------:R-:W-:Y:S01]  /*196c0*/  STL [R1+0x20fc], R17 ;  /* 0x0020fc1101007387 */ /* 0x000fe20000100800 */
[----:B0-----:R-:W-:-:S05]  /*196d0*/  LEA R15, P0, R2, R10, 0x1 ;  /* 0x0000000a020f7211 */ /* 0x001fca00078008ff */
[----:B------:R0:W-:Y:S04]  /*196e0*/  STL [R1+0x2138], R15 ;  /* 0x0021380f01007387 */ /* 0x0001e80000100800 */
[----:B------:R-:W4:Y:S01]  /*196f0*/  LDL.LU R18, [R1+0xa8] ;  /* 0x0000a80001127983 */ /* 0x000f220000300800 */
[----:B------:R-:W-:-:S05]  /*19700*/  LEA.HI.X.SX32 R16, R16, R11, 0x1, P1 ;  /* 0x0000000b10107211 */ /* 0x000fca00008f0eff */
[----:B------:R1:W-:Y:S01]  /*19710*/  STL [R1+0x2104], R16 ;  /* 0x0021041001007387 */ /* 0x0003e20000100800 */
[----:B0-----:R-:W-:-:S05]  /*19720*/  LEA R15, P1, R27, R10, 0x1 ;  /* 0x0000000a1b0f7211 */ /* 0x001fca00078208ff */
[----:B------:R0:W-:Y:S04]  /*19730*/  STL [R1+0x2140], R15 ;  /* 0x0021400f01007387 */ /* 0x0001e80000100800 */
[----:B------:R-:W4:Y:S01]  /*19740*/  LDL.LU R17, [R1+0xa4] ;  /* 0x0000a40001117983 */ /* 0x000f220000300800 */
[----:B------:R-:W-:-:S05]  /*19750*/  LEA.HI.X.SX32 R14, R14, R11, 0x1, P2 ;  /* 0x0000000b0e0e7211 */ /* 0x000fca00010f0eff */
[----:B------:R0:W-:Y:S04]  /*19760*/  STL [R1+0x210c], R14 ;  /* 0x00210c0e01007387 */ /* 0x0001e80000100800 */
[----:B-1----:R-:W4:Y:S01]  /*19770*/  LDL.LU R16, [R1+0xa0] ;  /* 0x0000a00001107983 */ /* 0x002f220000300800 */
[----:B0-----:R-:W-:Y:S02]  /*19780*/  LEA R15, P2, R12, R10, 0x1 ;  /* 0x0000000a0c0f7211 */ /* 0x001fe400078408ff */
[----:B------:R-:W-:-:S03]  /*19790*/  LEA.HI.X.SX32 R14, R8, R11, 0x1, P3 ;  /* 0x0000000b080e7211 */ /* 0x000fc600018f0eff */
[----:B------:R-:W-:Y:S04]  /*197a0*/  STL [R1+0x2148], R15 ;  /* 0x0021480f01007387 */ /* 0x000fe80000100800 */
[----:B------:R0:W-:Y:S01]  /*197b0*/  STL [R1+0x2114], R14 ;  /* 0x0021140e01007387 */ /* 0x0001e20000100800 */
[----:B------:R-:W-:-:S03]  /*197c0*/  LEA.HI.X.SX32 R6, R6, R11, 0x1, P4 ;  /* 0x0000000b06067211 */ /* 0x000fc600020f0eff */
[----:B0-----:R-:W4:Y:S01]  /*197d0*/  LDL.LU R14, [R1+0x98] ;  /* 0x00009800010e7983 */ /* 0x001f220000300800 */
[----:B-----5:R-:W-:-:S05]  /*197e0*/  LEA R8, P3, R13, R10, 0x1 ;  /* 0x0000000a0d087211 */ /* 0x020fca00078608ff */
[----:B------:R0:W-:Y:S04]  /*197f0*/  STL [R1+0x2150], R8 ;  /* 0x0021500801007387 */ /* 0x0001e80000100800 */
[----:B------:R1:W-:Y:S04]  /*19800*/  STL [R1+0x211c], R6 ;  /* 0x00211c0601007387 */ /* 0x0003e80000100800 */
[----:B0-----:R-:W5:Y:S01]  /*19810*/  LDL.LU R8, [R1+0x94] ;  /* 0x0000940001087983 */ /* 0x001f620000300800 */
[----:B-1----:R-:W-:Y:S02]  /*19820*/  LEA.HI.X.SX32 R6, R20, R11, 0x1, P5 ;  /* 0x0000000b14067211 */ /* 0x002fe400028f0eff */
[----:B------:R-:W-:-:S05]  /*19830*/  LEA R15, P4, R7, R10, 0x1 ;  /* 0x0000000a070f7211 */ /* 0x000fca00078808ff */
[----:B------:R0:W-:Y:S04]  /*19840*/  STL [R1+0x2158], R15 ;  /* 0x0021580f01007387 */ /* 0x0001e80000100800 */
[----:B------:R-:W5:Y:S04]  /*19850*/  LDL.LU R20, [R1+0x8c] ;  /* 0x00008c0001147983 */ /* 0x000f680000300800 */
[----:B------:R1:W-:Y:S01]  /*19860*/  STL [R1+0x2124], R6 ;  /* 0x0021240601007387 */ /* 0x0003e20000100800 */
[----:B0-----:R-:W-:-:S05]  /*19870*/  LEA R15, P5, R5, R10, 0x1 ;  /* 0x0000000a050f7211 */ /* 0x001fca00078a08ff */
[----:B------:R2:W-:Y:S01]  /*19880*/  STL [R1+0x2160], R15 ;  /* 0x0021600f01007387 */ /* 0x0005e20000100800 */
[----:B-1----:R-:W-:-:S03]  /*19890*/  LEA.HI.X.SX32 R6, R21, R11, 0x1, P6 ;  /* 0x0000000b15067211 */ /* 0x002fc600030f0eff */
[----:B------:R-:W5:Y:S04]  /*198a0*/  LDL.LU R21, [R1+0x88] ;  /* 0x0000880001157983 */ /* 0x000f680000300800 */
[----:B------:R0:W-:Y:S01]  /*198b0*/  STL [R1+0x212c], R6 ;  /* 0x00212c0601007387 */ /* 0x0001e20000100800 */
[----:B--2---:R-:W-:Y:S02]  /*198c0*/  LEA R15, P6, R4, R10, 0x1 ;  /* 0x0000000a040f7211 */ /* 0x004fe400078c08ff */
[----:B0-----:R-:W-:-:S03]  /*198d0*/  LEA.HI.X.SX32 R6, R2, R11, 0x1, P0 ;  /* 0x0000000b02067211 */ /* 0x001fc600000f0eff */
[----:B------:R-:W-:Y:S04]  /*198e0*/  STL [R1+0x2168], R15 ;  /* 0x0021680f01007387 */ /* 0x000fe80000100800 */
[----:B------:R-:W2:Y:S04]  /*198f0*/  LDL.LU R2, [R1+0x84] ;  /* 0x0000840001027983 */ /* 0x000ea80000300800 */
[----:B------:R0:W-:Y:S02]  /*19900*/  STL [R1+0x2134], R6 ;  /* 0x0021340601007387 */ /* 0x0001e40000100800 */
[----:B0-----:R-:W-:-:S02]  /*19910*/  LEA.HI.X.SX32 R6, R27, R11, 0x1, P1 ;  /* 0x0000000b1b067211 */ /* 0x001fc400008f0eff */
[----:B------:R-:W2:Y:S01]  /*19920*/  LDL.LU R27, [R1+0x80] ;  /* 0x00008000011b7983 */ /* 0x000ea20000300800 */
[----:B---3--:R-:W-:-:S05]  /*19930*/  LEA R15, P0, R3, R10, 0x1 ;  /* 0x0000000a030f7211 */ /* 0x008fca00078008ff */
[----:B------:R-:W-:Y:S04]  /*19940*/  STL [R1+0x2170], R15 ;  /* 0x0021700f01007387 */ /* 0x000fe80000100800 */
[----:B------:R0:W-:Y:S02]  /*19950*/  STL [R1+0x213c], R6 ;  /* 0x00213c0601007387 */ /* 0x0001e40000100800 */
[-C--:B0-----:R-:W-:Y:S02]  /*19960*/  LEA.HI.X.SX32 R6, R12, R11.reuse, 0x1, P2 ;  /* 0x0000000b0c067211 */ /* 0x081fe400010f0eff */
[----:B------:R-:W3:Y:S01]  /*19970*/  LDL.LU R12, [R1+0x7c] ;  /* 0x00007c00010c7983 */ /* 0x000ee20000300800 */
[-C--:B------:R-:W-:Y:S02]  /*19980*/  LEA.HI.X.SX32 R7, R7, R11.reuse, 0x1, P4 ;  /* 0x0000000b07077211 */ /* 0x080fe400020f0eff */
[----:B------:R-:W-:-:S02]  /*19990*/  LEA.HI.X.SX32 R5, R5, R11, 0x1, P5 ;  /* 0x0000000b05057211 */ /* 0x000fc400028f0eff */
[----:B----4-:R-:W-:-:S05]  /*199a0*/  LEA R15, P1, R0, R10, 0x1 ;  /* 0x0000000a000f7211 */ /* 0x010fca00078208ff */
[----:B------:R-:W-:Y:S04]  /*199b0*/  STL [R1+0x2178], R15 ;  /* 0x0021780f01007387 */ /* 0x000fe80000100800 */
[----:B------:R0:W-:Y:S04]  /*199c0*/  STL [R1+0x2144], R6 ;  /* 0x0021440601007387 */ /* 0x0001e80000100800 */
[----:B0-----:R-:W4:Y:S01]  /*199d0*/  LDL.LU R6, [R1+0x78] ;  /* 0x0000780001067983 */ /* 0x001f220000300800 */
[----:B------:R-:W-:Y:S02]  /*199e0*/  LEA R24, P2, R22, R10, 0x1 ;  /* 0x0000000a16187211 */ /* 0x000fe400078408ff */
[----:B------:R-:W-:-:S03]  /*199f0*/  LEA.HI.X.SX32 R15, R13, R11, 0x1, P3 ;  /* 0x0000000b0d0f7211 */ /* 0x000fc600018f0eff */
[----:B------:R-:W-:Y:S04]  /*19a00*/  STL [R1+0x2180], R24 ;  /* 0x0021801801007387 */ /* 0x000fe80000100800 */
[----:B------:R-:W-:Y:S04]  /*19a10*/  STL [R1+0x214c], R15 ;  /* 0x00214c0f01007387 */ /* 0x000fe80000100800 */
[----:B------:R-:W4:Y:S01]  /*19a20*/  LDL.LU R25, [R1+0x74] ;  /* 0x0000740001197983 */ /* 0x000f220000300800 */
[----:B------:R-:W-:-:S05]  /*19a30*/  LEA R13, P3, R19, R10, 0x1 ;  /* 0x0000000a130d7211 */ /* 0x000fca00078608ff */
[----:B------:R0:W-:Y:S04]  /*19a40*/  STL [R1+0x2188], R13 ;  /* 0x0021880d01007387 */ /* 0x0001e80000100800 */
[----:B------:R1:W-:Y:S01]  /*19a50*/  STL [R1+0x2154], R7 ;  /* 0x0021540701007387 */ /* 0x0003e20000100800 */
[----:B0-----:R-:W-:-:S05]  /*19a60*/  LEA R13, P4, R18, R10, 0x1 ;  /* 0x0000000a120d7211 */ /* 0x001fca00078808ff */
[----:B------:R-:W-:Y:S04]  /*19a70*/  STL [R1+0x2190], R13 ;  /* 0x0021900d01007387 */ /* 0x000fe80000100800 */
[----:B------:R-:W4:Y:S04]  /*19a80*/  LDL.LU R26, [R1+0x70] ;  /* 0x00007000011a7983 */ /* 0x000f280000300800 */
[----:B------:R0:W-:Y:S01]  /*19a90*/  STL [R1+0x215c], R5 ;  /* 0x00215c0501007387 */ /* 0x0001e20000100800 */
[----:B-1----:R-:W-:Y:S02]  /*19aa0*/  LEA R7, P5, R17, R10, 0x1 ;  /* 0x0000000a11077211 */ /* 0x002fe400078a08ff */
[----:B0-----:R-:W-:-:S03]  /*19ab0*/  LEA.HI.X.SX32 R5, R4, R11, 0x1, P6 ;  /* 0x0000000b04057211 */ /* 0x001fc600030f0eff */
[----:B------:R-:W-:Y:S04]  /*19ac0*/  STL [R1+0x2198], R7 ;  /* 0x0021980701007387 */ /* 0x000fe80000100800 */
[----:B------:R-:W-:Y:S04]  /*19ad0*/  STL [R1+0x2164], R5 ;  /* 0x0021640501007387 */ /* 0x000fe80000100800 */
[----:B------:R-:W4:Y:S01]  /*19ae0*/  LDL.LU R15, [R1+0x6c] ;  /* 0x00006c00010f7983 */ /* 0x000f220000300800 */
[----:B------:R-:W-:Y:S02]  /*19af0*/  LEA R4, P6, R16, R10, 0x1 ;  /* 0x0000000a10047211 */ /* 0x000fe400078c08ff */
[----:B------:R-:W-:-:S03]  /*19b00*/  LEA.HI.X.SX32 R3, R3, R11, 0x1, P0 ;  /* 0x0000000b03037211 */ /* 0x000fc600000f0eff */
[----:B------:R0:W-:Y:S04]  /*19b10*/  STL [R1+0x21a0], R4 ;  /* 0x0021a00401007387 */ /* 0x0001e80000100800 */
[----:B------:R1:W-:Y:S01]  /*19b20*/  STL [R1+0x216c], R3 ;  /* 0x00216c0301007387 */ /* 0x0003e20000100800 */
[----:B0-----:R-:W-:-:S05]  /*19b30*/  LEA R4, P0, R14, R10, 0x1 ;  /* 0x0000000a0e047211 */ /* 0x001fca00078008ff */
[----:B------:R0:W-:Y:S04]  /*19b40*/  STL [R1+0x21a8], R4 ;  /* 0x0021a80401007387 */ /* 0x0001e80000100800 */
[----:B------:R-:W4:Y:S01]  /*19b50*/  LDL.LU R13, [R1+0x68] ;  /* 0x00006800010d7983 */ /* 0x000f220000300800 */
[-C--:B-1----:R-:W-:Y:S02]  /*19b60*/  LEA.HI.X.SX32 R3, R0, R11.reuse, 0x1, P1 ;  /* 0x0000000b00037211 */ /* 0x082fe400008f0eff */
[-C--:B0-----:R-:W-:Y:S02]  /*19b70*/  LEA.HI.X.SX32 R4, R22, R11.reuse, 0x1, P2 ;  /* 0x0000000b16047211 */ /* 0x081fe400010f0eff */
[----:B-----5:R-:W-:Y:S01]  /*19b80*/  LEA R0, P1, R8, R10, 0x1 ;  /* 0x0000000a08007211 */ /* 0x020fe200078208ff */
[----:B------:R-:W-:Y:S04]  /*19b90*/  STL [R1+0x2174], R3 ;  /* 0x0021740301007387 */ /* 0x000fe80000100800 */
[----:B------:R0:W-:Y:S04]  /*19ba0*/  STL [R1+0x21b0], R0 ;  /* 0x0021b00001007387 */ /* 0x0001e80000100800 */
[----:B------:R1:W-:Y:S04]  /*19bb0*/  STL [R1+0x217c], R4 ;  /* 0x00217c0401007387 */ /* 0x0003e80000100800 */
[----:B------:R-:W5:Y:S01]  /*19bc0*/  LDL.LU R7, [R1+0x64] ;  /* 0x0000640001077983 */ /* 0x000f620000300800 */
[----:B0-----:R-:W-:-:S02]  /*19bd0*/  LEA.HI.X.SX32 R0, R19, R11, 0x1, P3 ;  /* 0x0000000b13007211 */ /* 0x001fc400018f0eff */
[----:B------:R-:W-:-:S05]  /*19be0*/  LEA R3, P2, R20, R10, 0x1 ;  /* 0x0000000a14037211 */ /* 0x000fca00078408ff */
[----:B------:R0:W-:Y:S04]  /*19bf0*/  STL [R1+0x21b8], R3 ;  /* 0x0021b80301007387 */ /* 0x0001e80000100800 */
[----:B------:R-:W-:Y:S01]  /*19c00*/  STL [R1+0x2184], R0 ;  /* 0x0021840001007387 */ /* 0x000fe20000100800 */
[----:B-1----:R-:W-:-:S05]  /*19c10*/  LEA R4, P3, R21, R10, 0x1 ;  /* 0x0000000a15047211 */ /* 0x002fca00078608ff */
[----:B------:R1:W-:Y:S04]  /*19c20*/  STL [R1+0x21c0], R4 ;  /* 0x0021c00401007387 */ /* 0x0003e80000100800 */
[----:B------:R-:W5:Y:S01]  /*19c30*/  LDL.LU R5, [R1+0x5c] ;  /* 0x00005c0001057983 */ /* 0x000f620000300800 */
[-C--:B0-----:R-:W-:Y:S02]  /*19c40*/  LEA.HI.X.SX32 R3, R18, R11.reuse, 0x1, P4 ;  /* 0x0000000b12037211 */ /* 0x081fe400020f0eff */
[----:B-1----:R-:W-:-:S03]  /*19c50*/  LEA.HI.X.SX32 R4, R17, R11, 0x1, P5 ;  /* 0x0000000b11047211 */ /* 0x002fc600028f0eff */
[----:B------:R-:W-:Y:S01]  /*19c60*/  STL [R1+0x218c], R3 ;  /* 0x00218c0301007387 */ /* 0x000fe20000100800 */
[----:B--2---:R-:W-:-:S05]  /*19c70*/  LEA R0, P4, R2, R10, 0x1 ;  /* 0x0000000a02007211 */ /* 0x004fca00078808ff */
[----:B------:R-:W-:Y:S04]  /*19c80*/  STL [R1+0x21c8], R0 ;  /* 0x0021c80001007387 */ /* 0x000fe80000100800 */
[----:B------:R0:W-:Y:S04]  /*19c90*/  STL [R1+0x2194], R4 ;  /* 0x0021940401007387 */ /* 0x0001e80000100800 */
[----:B0-----:R-:W2:Y:S01]  /*19ca0*/  LDL.LU R4, [R1+0x54] ;  /* 0x0000540001047983 */ /* 0x001ea20000300800 */
[----:B------:R-:W-:Y:S02]  /*19cb0*/  LEA R3, P5, R27, R10, 0x1 ;  /* 0x0000000a1b037211 */ /* 0x000fe400078a08ff */
[----:B------:R-:W-:-:S03]  /*19cc0*/  LEA.HI.X.SX32 R0, R16, R11, 0x1, P6 ;  /* 0x0000000b10007211 */ /* 0x000fc600030f0eff */
[----:B------:R3:W-:Y:S01]  /*19cd0*/  STL [R1+0x21d0], R3 ;  /* 0x0021d00301007387 */ /* 0x0007e20000100800 */
[----:B------:R-:W-:-:S03]  /*19ce0*/  LEA.HI.X.SX32 R14, R14, R11, 0x1, P0 ;  /* 0x0000000b0e0e7211 */ /* 0x000fc600000f0eff */
[----:B------:R-:W-:Y:S01]  /*19cf0*/  STL [R1+0x219c], R0 ;  /* 0x00219c0001007387 */ /* 0x000fe20000100800 */
[----:B---3--:R-:W-:-:S05]  /*19d00*/  LEA R3, P6, R12, R10, 0x1 ;  /* 0x0000000a0c037211 */ /* 0x008fca00078c08ff */
[----:B------:R0:W-:Y:S04]  /*19d10*/  STL [R1+0x21d8], R3 ;  /* 0x0021d80301007387 */ /* 0x0001e80000100800 */
[----:B0-----:R-:W3:Y:S04]  /*19d20*/  LDL.LU R3, [R1+0x50] ;  /* 0x0000500001037983 */ /* 0x001ee80000300800 */
[----:B------:R0:W-:Y:S02]  /*19d30*/  STL [R1+0x21a4], R14 ;  /* 0x0021a40e01007387 */ /* 0x0001e40000100800 */
[----:B0-----:R-:W-:-:S02]  /*19d40*/  LEA.HI.X.SX32 R14, R8, R11, 0x1, P1 ;  /* 0x0000000b080e7211 */ /* 0x001fc400008f0eff */
[----:B----4-:R-:W-:-:S05]  /*19d50*/  LEA R0, P0, R6, R10, 0x1 ;  /* 0x0000000a06007211 */ /* 0x010fca00078008ff */
[----:B------:R0:W-:Y:S04]  /*19d60*/  STL [R1+0x21e0], R0 ;  /* 0x0021e00001007387 */ /* 0x0001e80000100800 */
[----:B0-----:R-:W4:Y:S01]  /*19d70*/  LDL.LU R0, [R1+0x4c] ;  /* 0x00004c0001007983 */ /* 0x001f220000300800 */
[----:B------:R-:W-:-:S03]  /*19d80*/  LEA R8, P1, R25, R10, 0x1 ;  /* 0x0000000a19087211 */ /* 0x000fc600078208ff */
[----:B------:R0:W-:Y:S04]  /*19d90*/  STL [R1+0x21ac], R14 ;  /* 0x0021ac0e01007387 */ /* 0x0001e80000100800 */
[----:B------:R-:W4:Y:S04]  /*19da0*/  LDL.LU R22, [R1+0x48] ;  /* 0x0000480001167983 */ /* 0x000f280000300800 */
[----:B------:R1:W-:Y:S01]  /*19db0*/  STL [R1+0x21e8], R8 ;  /* 0x0021e80801007387 */ /* 0x0003e20000100800 */
[----:B0-----:R-:W-:-:S03]  /*19dc0*/  LEA.HI.X.SX32 R14, R20, R11, 0x1, P2 ;  /* 0x0000000b140e7211 */ /* 0x001fc600010f0eff */
[----:B------:R-:W4:Y:S04]  /*19dd0*/  LDL.LU R19, [R1+0x44] ;  /* 0x0000440001137983 */ /* 0x000f280000300800 */
[----:B------:R0:W-:Y:S04]  /*19de0*/  STL [R1+0x21b4], R14 ;  /* 0x0021b40e01007387 */ /* 0x0001e80000100800 */
[----:B------:R-:W4:Y:S01]  /*19df0*/  LDL.LU R18, [R1+0x40] ;  /* 0x0000400001127983 */ /* 0x000f220000300800 */
[----:B-1----:R-:W-:Y:S02]  /*19e00*/  LEA R8, P2, R26, R10, 0x1 ;  /* 0x0000000a1a087211 */ /* 0x002fe400078408ff */
[----:B0-----:R-:W-:-:S03]  /*19e10*/  LEA.HI.X.SX32 R14, R21, R11, 0x1, P3 ;  /* 0x0000000b150e7211 */ /* 0x001fc600018f0eff */
[----:B------:R0:W-:Y:S04]  /*19e20*/  STL [R1+0x21f0], R8 ;  /* 0x0021f00801007387 */ /* 0x0001e80000100800 */
[----:B------:R-:W4:Y:S04]  /*19e30*/  LDL.LU R17, [R1+0x3c] ;  /* 0x00003c0001117983 */ /* 0x000f280000300800 */
[----:B------:R1:W-:Y:S04]  /*19e40*/  STL [R1+0x21bc], R14 ;  /* 0x0021bc0e01007387 */ /* 0x0003e80000100800 */
[----:B------:R-:W4:Y:S01]  /*19e50*/  LDL.LU R16, [R1+0x34] ;  /* 0x0000340001107983 */ /* 0x000f220000300800 */
[----:B------:R-:W-:-:S02]  /*19e60*/  LEA.HI.X.SX32 R2, R2, R11, 0x1, P4 ;  /* 0x0000000b02027211 */ /* 0x000fc400020f0eff */
[----:B0-----:R-:W-:-:S05]  /*19e70*/  LEA R8, P3, R15, R10, 0x1 ;  /* 0x0000000a0f087211 */ /* 0x001fca00078608ff */
[----:B------:R-:W-:Y:S04]  /*19e80*/  STL [R1+0x21f8], R8 ;  /* 0x0021f80801007387 */ /* 0x000fe80000100800 */
[----:B-1----:R-:W4:Y:S04]  /*19e90*/  LDL.LU R14, [R1+0x2c] ;  /* 0x00002c00010e7983 */ /* 0x002f280000300800 */
[----:B------:R0:W-:Y:S01]  /*19ea0*/  STL [R1+0x21c4], R2 ;  /* 0x0021c40201007387 */ /* 0x0001e20000100800 */
[----:B------:R-:W-:-:S03]  /*19eb0*/  LEA.HI.X.SX32 R20, R27, R11, 0x1, P5 ;  /* 0x0000000b1b147211 */ /* 0x000fc600028f0eff */
[----:B0-----:R-:W4:Y:S01]  /*19ec0*/  LDL.LU R2, [R1+0x28] ;  /* 0x0000280001027983 */ /* 0x001f220000300800 */
[----:B------:R-:W-:-:S05]  /*19ed0*/  LEA R8, P4, R13, R10, 0x1 ;  /* 0x0000000a0d087211 */ /* 0x000fca00078808ff */
[----:B------:R5:W-:Y:S04]  /*19ee0*/  STL [R1+0x2200], R8 ;  /* 0x0022000801007387 */ /* 0x000be80000100800 */
[----:B------:R-:W4:Y:S04]  /*19ef0*/  LDL.LU R27, [R1+0x24] ;  /* 0x00002400011b7983 */ /* 0x000f280000300800 */
[----:B------:R0:W-:Y:S04]  /*19f00*/  STL [R1+0x21cc], R20 ;  /* 0x0021cc1401007387 */ /* 0x0001e80000100800 */
[----:B------:R-:W4:Y:S01]  /*19f10*/  LDL.LU R21, [R1+0x18] ;  /* 0x0000180001157983 */ /* 0x000f220000300800 */
[----:B-----5:R-:W-:-:S02]  /*19f20*/  LEA R8, P5, R7, R10, 0x1 ;  /* 0x0000000a07087211 */ /* 0x020fc400078a08ff */
[----:B0-----:R-:W-:-:S03]  /*19f30*/  LEA.HI.X.SX32 R20, R12, R11, 0x1, P6 ;  /* 0x0000000b0c147211 */ /* 0x001fc600030f0eff */
[----:B------:R-:W-:Y:S04]  /*19f40*/  STL [R1+0x2208], R8 ;  /* 0x0022080801007387 */ /* 0x000fe80000100800 */
[----:B------:R-:W5:Y:S04]  /*19f50*/  LDL.LU R12, [R1+0x14] ;  /* 0x00001400010c7983 */ /* 0x000f680000300800 */
[----:B------:R0:W-:Y:S04]  /*19f60*/  STL [R1+0x21d4], R20 ;  /* 0x0021d41401007387 */ /* 0x0001e80000100800 */
[----:B0-----:R-:W5:Y:S01]  /*19f70*/  LDL.LU R20, [R1+0x10] ;  /* 0x0000100001147983 */ /* 0x001f620000300800 */
[----:B------:R-:W-:-:S02]  /*19f80*/  LEA.HI.X.SX32 R6, R6, R11, 0x1, P0 ;  /* 0x0000000b06067211 */ /* 0x000fc400000f0eff */
[----:B------:R-:W-:-:S05]  /*19f90*/  LEA R8, P6, R5, R10, 0x1 ;  /* 0x0000000a05087211 */ /* 0x000fca00078c08ff */
[----:B------:R0:W-:Y:S04]  /*19fa0*/  STL [R1+0x2210], R8 ;  /* 0x0022100801007387 */ /* 0x0001e80000100800 */
[----:B0-----:R-:W5:Y:S04]  /*19fb0*/  LDL.LU R8, [R1+0xc] ;  /* 0x00000c0001087983 */ /* 0x001f680000300800 */
[----:B------:R0:W-:Y:S04]  /*19fc0*/  STL [R1+0x21dc], R6 ;  /* 0x0021dc0601007387 */ /* 0x0001e80000100800 */
[----:B0-----:R-:W5:Y:S01]  /*19fd0*/  LDL.LU R6, [R1+0x8] ;  /* 0x0000080001067983 */ /* 0x001f620000300800 */
[----:B--2---:R-:W-:-:S05]  /*19fe0*/  LEA R24, P0, R4, R10, 0x1 ;  /* 0x0000000a04187211 */ /* 0x004fca00078008ff */
[----:B------:R0:W-:Y:S04]  /*19ff0*/  STL [R1+0x2218], R24 ;  /* 0x0022181801007387 */ /* 0x0001e80000100800 */
[----:B0-----:R-:W2:Y:S01]  /*1a000*/  LDL.LU R24, [R1+0x4] ;  /* 0x0000040001187983 */ /* 0x001ea20000300800 */
[-C--:B------:R-:W-:Y:S02]  /*1a010*/  LEA.HI.X.SX32 R25, R25, R11.reuse, 0x1, P1 ;  /* 0x0000000b19197211 */ /* 0x080fe400008f0eff */
[----:B------:R-:W-:-:S03]  /*1a020*/  LEA.HI.X.SX32 R26, R26, R11, 0x1, P2 ;  /* 0x0000000b1a1a7211 */ /* 0x000fc600010f0eff */
[----:B------:R3:W-:Y:S01]  /*1a030*/  STL [R1+0x21e4], R25 ;  /* 0x0021e41901007387 */ /* 0x0007e20000100800 */
[-C--:B------:R-:W-:Y:S02]  /*1a040*/  LEA.HI.X.SX32 R15, R15, R11.reuse, 0x1, P3 ;  /* 0x0000000b0f0f7211 */ /* 0x080fe400018f0eff */
[-C--:B------:R-:W-:Y:S02]  /*1a050*/  LEA.HI.X.SX32 R13, R13, R11.reuse, 0x1, P4 ;  /* 0x0000000b0d0d7211 */ /* 0x080fe400020f0eff */
[----:B------:R-:W-:Y:S02]  /*1a060*/  LEA.HI.X.SX32 R7, R7, R11, 0x1, P5 ;  /* 0x0000000b07077211 */ /* 0x000fe400028f0eff */
[----:B---3--:R-:W-:-:S05]  /*1a070*/  LEA R25, P1, R3, R10, 0x1 ;  /* 0x0000000a03197211 */ /* 0x008fca00078208ff */
[----:B------:R0:W-:Y:S04]  /*1a080*/  STL [R1+0x2220], R25 ;  /* 0x0022201901007387 */ /* 0x0001e80000100800 */
[----:B0-----:R-:W3:Y:S04]  /*1a090*/  LDL.LU R25, [R1+0x23d8] ;  /* 0x0023d80001197983 */ /* 0x001ee80000300800 */
[----:B------:R4:W-:Y:S01]  /*1a0a0*/  STL [R1+0x21ec], R26 ;  /* 0x0021ec1a01007387 */ /* 0x0009e20000100800 */
[-C--:B------:R-:W-:Y:S02]  /*1a0b0*/  LEA.HI.X.SX32 R5, R5, R11.reuse, 0x1, P6 ;  /* 0x0000000b05057211 */ /* 0x080fe400030f0eff */
[----:B------:R-:W-:-:S02]  /*1a0c0*/  LEA.HI.X.SX32 R4, R4, R11, 0x1, P0 ;  /* 0x0000000b04047211 */ /* 0x000fc400000f0eff */
[----:B------:R-:W-:Y:S02]  /*1a0d0*/  LEA.HI.X.SX32 R3, R3, R11, 0x1, P1 ;  /* 0x0000000b03037211 */ /* 0x000fe400008f0eff */
[----:B----4-:R-:W-:-:S05]  /*1a0e0*/  LEA R26, P2, R0, R10, 0x1 ;  /* 0x0000000a001a7211 */ /* 0x010fca00078408ff */
[----:B------:R0:W-:Y:S04]  /*1a0f0*/  STL [R1+0x2228], R26 ;  /* 0x0022281a01007387 */ /* 0x0001e80000100800 */
[----:B0-----:R-:W4:Y:S04]  /*1a100*/  LDL.LU R26, [R1+0x23d4] ;  /* 0x0023d400011a7983 */ /* 0x001f280000300800 */
[----:B------:R0:W-:Y:S02]  /*1a110*/  STL [R1+0x21f4], R15 ;  /* 0x0021f40f01007387 */ /* 0x0001e40000100800 */
[----:B0-----:R-:W-:-:S05]  /*1a120*/  LEA R15, P3, R22, R10, 0x1 ;  /* 0x0000000a160f7211 */ /* 0x001fca00078608ff */
[----:B------:R0:W-:Y:S04]  /*1a130*/  STL [R1+0x2230], R15 ;  /* 0x0022300f01007387 */ /* 0x0001e80000100800 */
[----:B0-----:R-:W2:Y:S04]  /*1a140*/  LDL.LU R15, [R1+0x23d0] ;  /* 0x0023d000010f7983 */ /* 0x001ea80000300800 */
        /* <DEDUP_REMOVED lines=11> */
[----:B0-----:R-:W3:Y:S04]  /*1a200*/  LDL.LU R5, [R1+0x23c4] ;  /* 0x0023c40001057983 */ /* 0x001ee80000300800 */
[----:B------:R0:W-:Y:S02]  /*1a210*/  STL [R1+0x2214], R4 ;  /* 0x0022140401007387 */ /* 0x0001e40000100800 */
[----:B0-----:R-:W-:-:S05]  /*1a220*/  LEA R4, P0, R16, R10, 0x1 ;  /* 0x0000000a10047211 */ /* 0x001fca00078008ff */
[----:B------:R0:W-:Y:S01]  /*1a230*/  STL [R1+0x2250], R4 ;  /* 0x0022500401007387 */ /* 0x0001e20000100800 */
[----:B------:R-:W-:-:S03]  /*1a240*/  LEA.HI.X.SX32 R0, R0, R11, 0x1, P2 ;  /* 0x0000000b00007211 */ /* 0x000fc600010f0eff */
        /* <DEDUP_REMOVED lines=22> */
[----:B-----5:R-:W-:-:S05]  /*1a3b0*/  LEA R18, P5, R12, R10, 0x1 ;  /* 0x0000000a0c127211 */ /* 0x020fca00078a08ff */
[----:B------:R0:W-:Y:S01]  /*1a3c0*/  STL [R1+0x2278], R18 ;  /* 0x0022781201007387 */ /* 0x0001e20000100800 */
[----:B------:R-:W-:-:S03]  /*1a3d0*/  LEA.HI.X.SX32 R16, R16, R11, 0x1, P0 ;  /* 0x0000000b10107211 */ /* 0x000fc600000f0eff */
[----:B0-----:R-:W5:Y:S04]  /*1a3e0*/  LDL.LU R18, [R1+0x23ac] ;  /* 0x0023ac0001127983 */ /* 0x001f680000300800 */
        /* <DEDUP_REMOVED lines=12> */
[----:B------:R0:W-:Y:S04]  /*1a4b0*/  STL [R1+0x2290], R14 ;  /* 0x0022900e01007387 */ /* 0x0001e80000100800 */
[----:B0-----:R-:W3:Y:S04]  /*1a4c0*/  LDL.LU R14, [R1+0x23a0] ;  /* 0x0023a000010e7983 */ /* 0x001ee80000300800 */
[----:B------:R2:W-:Y:S02]  /*1a4d0*/  STL [R1+0x225c], R2 ;  /* 0x00225c0201007387 */ /* 0x0005e40000100800 */
[----:B--2---:R-:W-:-:S05]  /*1a4e0*/  LEA R2, P2, R24, R10, 0x1 ;  /* 0x0000000a18027211 */ /* 0x004fca00078408ff */
[----:B------:R0:W-:Y:S04]  /*1a4f0*/  STL [R1+0x2298], R2 ;  /* 0x0022980201007387 */ /* 0x0001e80000100800 */
[----:B0-----:R-:W2:Y:S01]  /*1a500*/  LDL.LU R2, [R1+0x239c] ;  /* 0x00239c0001027983 */ /* 0x001ea20000300800 */
[----:B------:R-:W-:-:S05]  /*1a510*/  LEA.HI.X.SX32 R27, R27, R11, 0x1, P3 ;  /* 0x0000000b1b1b7211 */ /* 0x000fca00018f0eff */
        /* <DEDUP_REMOVED lines=19> */
[-C--:B------:R-:W-:Y:S01]  /*1a650*/  LEA.HI.X.SX32 R8, R8, R11.reuse, 0x1, P0 ;  /* 0x0000000b08087211 */ /* 0x080fe200000f0eff */
[----:B------:R-:W-:Y:S01]  /*1a660*/  IMAD R9, R9, c[0x0][0x190], RZ ;  /* 0x0000640009097a24 */ /* 0x000fe200078e02ff */
[----:B------:R-:W-:-:S03]  /*1a670*/  LEA.HI.X.SX32 R6, R6, R11, 0x1, P1 ;  /* 0x0000000b06067211 */ /* 0x000fc600008f0eff */
[----:B------:R2:W-:Y:S02]  /*1a680*/  STL [R1+0x2284], R8 ;  /* 0x0022840801007387 */ /* 0x0005e40000100800 */
[----:B--2---:R-:W-:-:S05]  /*1a690*/  LEA R8, P0, R20, R10, 0x1 ;  /* 0x0000000a14087211 */ /* 0x004fca00078008ff */
[----:B------:R0:W-:Y:S04]  /*1a6a0*/  STL [R1+0x2338], R8 ;  /* 0x0023380801007387 */ /* 0x0001e80000100800 */
[----:B0-----:R-:W2:Y:S04]  /*1a6b0*/  LDL.LU R8, [R1+0x2388] ;  /* 0x0023880001087983 */ /* 0x001ea80000300800 */
[----:B------:R0:W-:Y:S02]  /*1a6c0*/  STL [R1+0x228c], R6 ;  /* 0x00228c0601007387 */ /* 0x0001e40000100800 */
[----:B0-----:R-:W-:-:S05]  /*1a6d0*/  LEA R6, P1, R9, R10, 0x1 ;  /* 0x0000000a09067211 */ /* 0x001fca00078208ff */
[----:B------:R0:W-:Y:S04]  /*1a6e0*/  STL [R1+0x22c0], R6 ;  /* 0x0022c00601007387 */ /* 0x0001e80000100800 */
[----:B0-----:R-:W2:Y:S01]  /*1a6f0*/  LDL.LU R6, [R1+0x2384] ;  /* 0x0023840001067983 */ /* 0x001ea20000300800 */
[----:B------:R-:W-:-:S05]  /*1a700*/  LEA.HI.X.SX32 R24, R24, R11, 0x1, P2 ;  /* 0x0000000b18187211 */ /* 0x000fca00010f0eff */
[----:B------:R2:W-:Y:S02]  /*1a710*/  STL [R1+0x2294], R24 ;  /* 0x0022941801007387 */ /* 0x0005e40000100800 */
[----:B--2---:R-:W-:-:S05]  /*1a720*/  LEA R24, P2, R6, R10, 0x1 ;  /* 0x0000000a06187211 */ /* 0x004fca00078408ff */
[----:B------:R0:W-:Y:S02]  /*1a730*/  STL [R1+0x22c8], R24 ;  /* 0x0022c81801007387 */ /* 0x0001e40000100800 */
[----:B0-----:R-:W-:Y:S02]  /*1a740*/  LEA.HI.X.SX32 R24, R2, R11, 0x1, P3 ;  /* 0x0000000b02187211 */ /* 0x001fe400018f0eff */
[----:B------:R-:W2:Y:S04]  /*1a750*/  LDL.LU R2, [R1+0x2380] ;  /* 0x0023800001027983 */ /* 0x000ea80000300800 */
[----:B------:R0:W-:Y:S02]  /*1a760*/  STL [R1+0x229c], R24 ;  /* 0x00229c1801007387 */ /* 0x0001e40000100800 */
[----:B0-----:R-:W-:-:S05]  /*1a770*/  LEA R24, P3, R8, R10, 0x1 ;  /* 0x0000000a08187211 */ /* 0x001fca00078608ff */
[----:B------:R0:W-:Y:S02]  /*1a780*/  STL [R1+0x22d0], R24 ;  /* 0x0022d01801007387 */ /* 0x0001e40000100800 */
[----:B0-----:R-:W-:Y:S02]  /*1a790*/  LEA.HI.X.SX32 R24, R27, R11, 0x1, P4 ;  /* 0x0000000b1b187211 */ /* 0x001fe400020f0eff */
[----:B---3--:R-:W-:-:S03]  /*1a7a0*/  LEA R27, P4, R14, R10, 0x1 ;  /* 0x0000000a0e1b7211 */ /* 0x008fc600078808ff */
[----:B------:R0:W-:Y:S04]  /*1a7b0*/  STL [R1+0x22a4], R24 ;  /* 0x0022a41801007387 */ /* 0x0001e80000100800 */
[----:B------:R1:W-:Y:S01]  /*1a7c0*/  STL [R1+0x22d8], R27 ;  /* 0x0022d81b01007387 */ /* 0x0003e20000100800 */
[-C--:B0-----:R-:W-:Y:S02]  /*1a7d0*/  LEA.HI.X.SX32 R24, R21, R11.reuse, 0x1, P5 ;  /* 0x0000000b15187211 */ /* 0x081fe400028f0eff */
[-C--:B------:R-:W-:Y:S02]  /*1a7e0*/  LEA.HI.X.SX32 R21, R12, R11.reuse, 0x1, P6 ;  /* 0x0000000b0c157211 */ /* 0x080fe400030f0eff */
[----:B-1----:R-:W-:Y:S01]  /*1a7f0*/  LEA R27, P5, R16, R10, 0x1 ;  /* 0x0000000a101b7211 */ /* 0x002fe200078a08ff */
[----:B------:R-:W-:Y:S01]  /*1a800*/  STL [R1+0x22ac], R24 ;  /* 0x0022ac1801007387 */ /* 0x000fe20000100800 */
[----:B------:R-:W-:-:S03]  /*1a810*/  LEA.HI.X.SX32 R12, R20, R11, 0x1, P0 ;  /* 0x0000000b140c7211 */ /* 0x000fc600000f0eff */
[----:B------:R-:W-:Y:S04]  /*1a820*/  STL [R1+0x22e0], R27 ;  /* 0x0022e01b01007387 */ /* 0x000fe80000100800 */
[----:B------:R0:W-:Y:S04]  /*1a830*/  STL [R1+0x22b4], R21 ;  /* 0x0022b41501007387 */ /* 0x0001e80000100800 */
[----:B0-----:R-:W3:Y:S01]  /*1a840*/  LDL.64 R20, [R1+0x1730] ;  /* 0x0017300001147983 */ /* 0x001ee20000100a00 */
[----:B------:R-:W-:-:S05]  /*1a850*/  LEA R24, P6, R17, R10, 0x1 ;  /* 0x0000000a11187211 */ /* 0x000fca00078c08ff */
[----:B------:R5:W-:Y:S01]  /*1a860*/  STL [R1+0x22e8], R24 ;  /* 0x0022e81801007387 */ /* 0x000be20000100800 */
[----:B------:R-:W-:-:S03]  /*1a870*/  LEA.HI.X.SX32 R6, R6, R11, 0x1, P2 ;  /* 0x0000000b06067211 */ /* 0x000fc600010f0eff */
[----:B------:R0:W-:Y:S01]  /*1a880*/  STL [R1+0x2334], R12 ;  /* 0x0023340c01007387 */ /* 0x0001e20000100800 */
[-C--:B-----5:R-:W-:Y:S02]  /*1a890*/  LEA R24, P0, R18, R10.reuse, 0x1 ;  /* 0x0000000a12187211 */ /* 0x0a0fe400078008ff */
[----:B0-----:R-:W-:Y:S02]  /*1a8a0*/  LEA.HI.X.SX32 R12, R9, R11, 0x1, P1 ;  /* 0x0000000b090c7211 */ /* 0x001fe400008f0eff */
[-C--:B------:R-:W-:Y:S01]  /*1a8b0*/  LEA R9, P1, R19, R10.reuse, 0x1 ;  /* 0x0000000a13097211 */ /* 0x080fe200078208ff */
[----:B------:R-:W-:Y:S04]  /*1a8c0*/  STL [R1+0x22f0], R24 ;  /* 0x0022f01801007387 */ /* 0x000fe80000100800 */
[----:B------:R0:W-:Y:S04]  /*1a8d0*/  STL [R1+0x22bc], R12 ;  /* 0x0022bc0c01007387 */ /* 0x0001e80000100800 */
[----:B------:R1:W-:Y:S04]  /*1a8e0*/  STL [R1+0x22f8], R9 ;  /* 0x0022f80901007387 */ /* 0x0003e80000100800 */
[----:B------:R5:W-:Y:S01]  /*1a8f0*/  STL [R1+0x22c4], R6 ;  /* 0x0022c40601007387 */ /* 0x000be20000100800 */
[----:B0-----:R-:W-:-:S02]  /*1a900*/  LEA R12, P2, R22, R10, 0x1 ;  /* 0x0000000a160c7211 */ /* 0x001fc400078408ff */
[-C--:B-1----:R-:W-:Y:S02]  /*1a910*/  LEA.HI.X.SX32 R9, R8, R11.reuse, 0x1, P3 ;  /* 0x0000000b08097211 */ /* 0x082fe400018f0eff */
[----:B------:R-:W-:Y:S02]  /*1a920*/  LEA.HI.X.SX32 R8, R14, R11, 0x1, P4 ;  /* 0x0000000b0e087211 */ /* 0x000fe400020f0eff */
[-C--:B-----5:R-:W-:Y:S01]  /*1a930*/  LEA R6, P3, R0, R10.reuse, 0x1 ;  /* 0x0000000a00067211 */ /* 0x0a0fe200078608ff */
[----:B------:R-:W-:Y:S04]  /*1a940*/  STL [R1+0x2300], R12 ;  /* 0x0023000c01007387 */ /* 0x000fe80000100800 */
[----:B------:R0:W-:Y:S04]  /*1a950*/  STL [R1+0x22cc], R9 ;  /* 0x0022cc0901007387 */ /* 0x0001e80000100800 */
[----:B------:R1:W-:Y:S04]  /*1a960*/  STL [R1+0x2308], R6 ;  /* 0x0023080601007387 */ /* 0x0003e80000100800 */
[----:B------:R5:W-:Y:S01]  /*1a970*/  STL [R1+0x22d4], R8 ;  /* 0x0022d40801007387 */ /* 0x000be20000100800 */
[----:B0-----:R-:W-:-:S02]  /*1a980*/  LEA R9, P4, R3, R10, 0x1 ;  /* 0x0000000a03097211 */ /* 0x001fc400078808ff */
[----:B-1----:R-:W-:-:S03]  /*1a990*/  LEA.HI.X.SX32 R6, R16, R11, 0x1, P5 ;  /* 0x0000000b10067211 */ /* 0x002fc600028f0eff */
[----:B------:R0:W-:Y:S01]  /*1a9a0*/  STL [R1+0x2310], R9 ;  /* 0x0023100901007387 */ /* 0x0001e20000100800 */
[----:B-----5:R-:W-:-:S03]  /*1a9b0*/  LEA R8, P5, R4, R10, 0x1 ;  /* 0x0000000a04087211 */ /* 0x020fc600078a08ff */
[----:B------:R1:W-:Y:S04]  /*1a9c0*/  STL [R1+0x22dc], R6 ;  /* 0x0022dc0601007387 */ /* 0x0003e80000100800 */
[----:B------:R5:W-:Y:S01]  /*1a9d0*/  STL [R1+0x2318], R8 ;  /* 0x0023180801007387 */ /* 0x000be20000100800 */
[----:B0-----:R-:W-:Y:S02]  /*1a9e0*/  LEA.HI.X.SX32 R9, R17, R11, 0x1, P6 ;  /* 0x0000000b11097211 */ /* 0x001fe400030f0eff */
[----:B-1----:R-:W-:-:S03]  /*1a9f0*/  LEA R6, P6, R5, R10, 0x1 ;  /* 0x0000000a05067211 */ /* 0x002fc600078c08ff */
[----:B------:R0:W-:Y:S01]  /*1aa00*/  STL [R1+0x22e4], R9 ;  /* 0x0022e40901007387 */ /* 0x0001e20000100800 */
[----:B-----5:R-:W-:-:S03]  /*1aa10*/  LEA.HI.X.SX32 R8, R18, R11, 0x1, P0 ;  /* 0x0000000b12087211 */ /* 0x020fc600000f0eff */
[----:B------:R1:W-:Y:S04]  /*1aa20*/  STL [R1+0x231c], R6 ;  /* 0x00231c0601007387 */ /* 0x0003e80000100800 */
[----:B------:R5:W-:Y:S01]  /*1aa30*/  STL [R1+0x22ec], R8 ;  /* 0x0022ec0801007387 */ /* 0x000be20000100800 */
[----:B0-----:R-:W-:Y:S02]  /*1aa40*/  LEA R9, P0, R7, R10, 0x1 ;  /* 0x0000000a07097211 */ /* 0x001fe400078008ff */
[----:B-1----:R-:W-:-:S03]  /*1aa50*/  LEA.HI.X.SX32 R6, R19, R11, 0x1, P1 ;  /* 0x0000000b13067211 */ /* 0x002fc600008f0eff */
[----:B------:R0:W-:Y:S01]  /*1aa60*/  STL [R1+0x2320], R9 ;  /* 0x0023200901007387 */ /* 0x0001e20000100800 */
[----:B-----5:R-:W-:-:S03]  /*1aa70*/  LEA R8, P1, R13, R10, 0x1 ;  /* 0x0000000a0d087211 */ /* 0x020fc600078208ff */
[----:B------:R1:W-:Y:S04]  /*1aa80*/  STL [R1+0x22f4], R6 ;  /* 0x0022f40601007387 */ /* 0x0003e80000100800 */
[----:B------:R5:W-:Y:S01]  /*1aa90*/  STL [R1+0x2324], R8 ;  /* 0x0023240801007387 */ /* 0x000be20000100800 */
[----:B0-----:R-:W-:Y:S02]  /*1aaa0*/  LEA.HI.X.SX32 R9, R22, R11, 0x1, P2 ;  /* 0x0000000b16097211 */ /* 0x001fe400010f0eff */
[----:B-1----:R-:W-:-:S03]  /*1aab0*/  LEA R6, P2, R15, R10, 0x1 ;  /* 0x0000000a0f067211 */ /* 0x002fc600078408ff */
[----:B------:R-:W-:Y:S01]  /*1aac0*/  STL [R1+0x22fc], R9 ;  /* 0x0022fc0901007387 */ /* 0x000fe20000100800 */
[----:B-----5:R-:W-:Y:S02]  /*1aad0*/  LEA.HI.X.SX32 R8, R0, R11, 0x1, P3 ;  /* 0x0000000b00087211 */ /* 0x020fe400018f0eff */
[----:B----4-:R-:W-:Y:S01]  /*1aae0*/  LEA R0, P3, R26, R10, 0x1 ;  /* 0x0000000a1a007211 */ /* 0x010fe200078608ff */
[----:B------:R0:W-:Y:S01]  /*1aaf0*/  STL [R1+0x2328], R6 ;  /* 0x0023280601007387 */ /* 0x0001e20000100800 */
[----:B------:R-:W-:-:S03]  /*1ab00*/  IMAD R23, R23, c[0x0][0x190], RZ ;  /* 0x0000640017177a24 */ /* 0x000fc600078e02ff */
[----:B------:R-:W-:Y:S04]  /*1ab10*/  STL [R1+0x2304], R8 ;  /* 0x0023040801007387 */ /* 0x000fe80000100800 */
[----:B------:R1:W-:Y:S01]  /*1ab20*/  STL [R1+0x232c], R0 ;  /* 0x00232c0001007387 */ /* 0x0003e20000100800 */
[----:B0-----:R-:W-:Y:S02]  /*1ab30*/  LEA.HI.X.SX32 R6, R3, R11, 0x1, P4 ;  /* 0x0000000b03067211 */ /* 0x001fe400020f0eff */
[----:B------:R-:W-:-:S03]  /*1ab40*/  LEA R3, P4, R25, R10, 0x1 ;  /* 0x0000000a19037211 */ /* 0x000fc600078808ff */
[----:B------:R-:W-:Y:S01]  /*1ab50*/  STL [R1+0x230c], R6 ;  /* 0x00230c0601007387 */ /* 0x000fe20000100800 */
[----:B-1----:R-:W-:-:S03]  /*1ab60*/  LEA.HI.X.SX32 R0, R4, R11, 0x1, P5 ;  /* 0x0000000b04007211 */ /* 0x002fc600028f0eff */
[----:B------:R0:W-:Y:S01]  /*1ab70*/  STL [R1+0x2330], R3 ;  /* 0x0023300301007387 */ /* 0x0001e20000100800 */
[----:B------:R-:W-:-:S03]  /*1ab80*/  LEA R4, P5, R23, R10, 0x1 ;  /* 0x0000000a17047211 */ /* 0x000fc600078a08ff */
[----:B------:R1:W-:Y:S01]  /*1ab90*/  STL [R1+0x2314], R0 ;  /* 0x0023140001007387 */ /* 0x0003e20000100800 */
[----:B0-----:R-:W-:-:S03]  /*1aba0*/  LEA.HI.X.SX32 R3, R5, R11, 0x1, P6 ;  /* 0x0000000b05037211 */ /* 0x001fc600030f0eff */
[----:B------:R0:W-:Y:S01]  /*1abb0*/  STL [R1+0x1b58], R4 ;  /* 0x001b580401007387 */ /* 0x0001e20000100800 */
[----:B-1----:R-:W-:-:S03]  /*1abc0*/  LEA.HI.X.SX32 R0, R7, R11, 0x1, P0 ;  /* 0x0000000b07007211 */ /* 0x002fc600000f0eff */
[----:B------:R1:W-:Y:S01]  /*1abd0*/  STL [R1+0x1b40], R3 ;  /* 0x001b400301007387 */ /* 0x0003e20000100800 */
[----:B------:R-:W-:-:S03]  /*1abe0*/  IMAD.MOV.U32 R24, RZ, RZ, c[0x0][0x188] ;  /* 0x00006200ff187624 */ /* 0x000fc600078e00ff */
[----:B------:R4:W-:Y:S01]  /*1abf0*/  STL [R1+0x1b44], R0 ;  /* 0x001b440001007387 */ /* 0x0009e20000100800 */
[-C--:B0-----:R-:W-:Y:S02]  /*1ac00*/  LEA.HI.X.SX32 R4, R13, R11.reuse, 0x1, P1 ;  /* 0x0000000b0d047211 */ /* 0x081fe400008f0eff */
[-C--:B-1----:R-:W-:Y:S01]  /*1ac10*/  LEA.HI.X.SX32 R3, R15, R11.reuse, 0x1, P2 ;  /* 0x0000000b0f037211 */ /* 0x082fe200010f0eff */
[----:B------:R-:W-:Y:S01]  /*1ac20*/  IMAD R27, R24, 0x3f, RZ ;  /* 0x0000003f181b7824 */ /* 0x000fe200078e02ff */
[-C--:B----4-:R-:W-:Y:S01]  /*1ac30*/  LEA.HI.X.SX32 R0, R26, R11.reuse, 0x1, P3 ;  /* 0x0000000b1a007211 */ /* 0x090fe200018f0eff */
[----:B------:R-:W-:Y:S04]  /*1ac40*/  STL [R1+0x1b48], R4 ;  /* 0x001b480401007387 */ /* 0x000fe80000100800 */
[----:B------:R0:W-:Y:S04]  /*1ac50*/  STL [R1+0x1b4c], R3 ;  /* 0x001b4c0301007387 */ /* 0x0001e80000100800 */
[----:B------:R1:W-:Y:S01]  /*1ac60*/  STL [R1+0x1b50], R0 ;  /* 0x001b500001007387 */ /* 0x0003e20000100800 */
[----:B------:R-:W-:Y:S01]  /*1ac70*/  IMAD.WIDE R6, R27, 0x2, R28 ;  /* 0x000000021b067825 */ /* 0x000fe200078e021c */
[----:B0-----:R-:W-:-:S02]  /*1ac80*/  LEA.HI.X.SX32 R3, R25, R11, 0x1, P4 ;  /* 0x0000000b19037211 */ /* 0x001fc400020f0eff */
[----:B-1----:R-:W-:-:S03]  /*1ac90*/  LEA.HI.X.SX32 R0, R23, R11, 0x1, P5 ;  /* 0x0000000b17007211 */ /* 0x002fc600028f0eff */
[----:B------:R-:W-:Y:S04]  /*1aca0*/  STL [R1+0x1b54], R3 ;  /* 0x001b540301007387 */ /* 0x000fe80000100800 */
[----:B------:R0:W-:Y:S01]  /*1acb0*/  STL [R1+0x174c], R0 ;  /* 0x00174c0001007387 */ /* 0x0001e20000100800 */
[C---:B------:R-:W-:Y:S02]  /*1acc0*/  IMAD R8, R24.reuse, 0x3d, RZ ;  /* 0x0000003d18087824 */ /* 0x040fe400078e02ff */
[----:B0-----:R-:W-:Y:S02]  /*1acd0*/  IMAD R0, R24, 0x3c, RZ ;  /* 0x0000003c18007824 */ /* 0x001fe400078e02ff */
[----:B---3--:R-:W-:-:S04]  /*1ace0*/  IMAD.WIDE R4, R27, 0x2, R20 ;  /* 0x000000021b047825 */ /* 0x008fc800078e0214 */
[----:B------:R-:W-:Y:S01]  /*1acf0*/  IMAD R27, R24, 0x3e, RZ ;  /* 0x0000003e181b7824 */ /* 0x000fe200078e02ff */
[----:B------:R-:W-:Y:S04]  /*1ad00*/  STL [R1+0x1754], R4 ;  /* 0x0017540401007387 */ /* 0x000fe80000100800 */
[----:B------:R0:W-:Y:S04]  /*1ad10*/  STL [R1+0x1750], R5 ;  /* 0x0017500501007387 */ /* 0x0001e80000100800 */
[----:B------:R-:W-:Y:S01]  /*1ad20*/  STL [R1+0x175c], R6 ;  /* 0x00175c0601007387 */ /* 0x000fe20000100800 */
[----:B0-----:R-:W-:-:S03]  /*1ad30*/  IMAD.WIDE R4, R27, 0x2, R20 ;  /* 0x000000021b047825 */ /* 0x001fc600078e0214 */
[----:B------:R0:W-:Y:S04]  /*1ad40*/  STL [R1+0x1758], R7 ;  /* 0x0017580701007387 */ /* 0x0001e80000100800 */
[----:B------:R-:W-:Y:S04]  /*1ad50*/  STL [R1+0x1764], R4 ;  /* 0x0017640401007387 */ /* 0x000fe80000100800 */
[----:B------:R1:W-:Y:S01]  /*1ad60*/  STL [R1+0x1760], R5 ;  /* 0x0017600501007387 */ /* 0x0003e20000100800 */
[----:B0-----:R-:W-:-:S05]  /*1ad70*/  IMAD.WIDE R6, R27, 0x2, R28 ;  /* 0x000000021b067825 */ /* 0x001fca00078e021c */
[----:B------:R-:W-:Y:S01]  /*1ad80*/  STL [R1+0x176c], R6 ;  /* 0x00176c0601007387 */ /* 0x000fe20000100800 */
[----:B-1----:R-:W-:-:S03]  /*1ad90*/  IMAD.WIDE R4, R8, 0x2, R20 ;  /* 0x0000000208047825 */ /* 0x002fc600078e0214 */
[----:B------:R0:W-:Y:S01]  /*1ada0*/  STL [R1+0x1768], R7 ;  /* 0x0017680701007387 */ /* 0x0001e20000100800 */
[----:B------:R-:W-:-:S03]  /*1adb0*/  IMAD.WIDE R8, R8, 0x2, R28 ;  /* 0x0000000208087825 */ /* 0x000fc600078e021c */
[----:B------:R-:W-:Y:S04]  /*1adc0*/  STL [R1+0x1774], R4 ;  /* 0x0017740401007387 */ /* 0x000fe80000100800 */
[----:B------:R1:W-:Y:S04]  /*1add0*/  STL [R1+0x1770], R5 ;  /* 0x0017700501007387 */ /* 0x0003e80000100800 */
[----:B------:R3:W-:Y:S01]  /*1ade0*/  STL [R1+0x177c], R8 ;  /* 0x00177c0801007387 */ /* 0x0007e20000100800 */
[----:B0-----:R-:W-:-:S04]  /*1adf0*/  IMAD.WIDE R6, R0, 0x2, R28 ;  /* 0x0000000200067825 */ /* 0x001fc800078e021c */
[----:B-1----:R-:W-:Y:S01]  /*1ae00*/  IMAD.WIDE R4, R0, 0x2, R20 ;  /* 0x0000000200047825 */ /* 0x002fe200078e0214 */
[----:B------:R-:W-:Y:S03]  /*1ae10*/  STL [R1+0x1778], R9 ;  /* 0x0017780901007387 */ /* 0x000fe60000100800 */
[C---:B---3--:R-:W-:Y:S01]  /*1ae20*/  IMAD R8, R24.reuse, 0x3b, RZ ;  /* 0x0000003b18087824 */ /* 0x048fe200078e02ff */
[----:B------:R-:W-:Y:S04]  /*1ae30*/  STL [R1+0x1784], R4 ;  /* 0x0017840401007387 */ /* 0x000fe80000100800 */
[----:B------:R0:W-:Y:S01]  /*1ae40*/  STL [R1+0x1780], R5 ;  /* 0x0017800501007387 */ /* 0x0001e20000100800 */
[----:B------:R-:W-:-:S03]  /*1ae50*/  IMAD R0, R24, 0x3a, RZ ;  /* 0x0000003a18007824 */ /* 0x000fc600078e02ff */
[----:B------:R-:W-:Y:S01]  /*1ae60*/  STL [R1+0x178c], R6 ;  /* 0x00178c0601007387 */ /* 0x000fe20000100800 */
[----:B0-----:R-:W-:-:S03]  /*1ae70*/  IMAD.WIDE R4, R8, 0x2, R20 ;  /* 0x0000000208047825 */ /* 0x001fc600078e0214 */
        /* <DEDUP_REMOVED lines=179> */
[----:B------:R-:W-:-:S03]  /*1b9b0*/  IMAD.SHL.U32 R0, R24, 0x20, RZ ;  /* 0x0000002018007824 */ /* 0x000fc600078e00ff */
        /* <DEDUP_REMOVED lines=215> */
[----:B------:R1:W-:Y:S01]  /*1c730*/  STL [R1+0x1b10], R5 ;  /* 0x001b100501007387 */ /* 0x0003e20000100800 */
[----:B0-----:R-:W-:-:S03]  /*1c740*/  IMAD.WIDE R6, R0, 0x2, R28 ;  /* 0x0000000200067825 */ /* 0x001fc600078e021c */
[----:B------:R-:W-:Y:S01]  /*1c750*/  STL [R1+0x1b1c], R8 ;  /* 0x001b1c0801007387 */ /* 0x000fe20000100800 */
[----:B-1----:R-:W-:-:S03]  /*1c760*/  IMAD.WIDE R4, R0, 0x2, R20 ;  /* 0x0000000200047825 */ /* 0x002fc600078e0214 */
[----:B------:R0:W-:Y:S04]  /*1c770*/  STL [R1+0x1b18], R9 ;  /* 0x001b180901007387 */ /* 0x0001e80000100800 */
[----:B------:R-:W-:Y:S04]  /*1c780*/  STL [R1+0x1b24], R4 ;  /* 0x001b240401007387 */ /* 0x000fe80000100800 */
[----:B------:R1:W-:Y:S01]  /*1c790*/  STL [R1+0x1b20], R5 ;  /* 0x001b200501007387 */ /* 0x0003e20000100800 */
[----:B0-----:R-:W-:-:S04]  /*1c7a0*/  IMAD.WIDE R8, R24, 0x2, R20 ;  /* 0x0000000218087825 */ /* 0x001fc800078e0214 */
[C---:B-1----:R-:W-:Y:S02]  /*1c7b0*/  IMAD.WIDE R4, R24.reuse, 0x2, R28 ;  /* 0x0000000218047825 */ /* 0x042fe400078e021c */
[----:B------:R-:W3:Y:S04]  /*1c7c0*/  LDL.LU.64 R28, [R1+0x2378] ;  /* 0x00237800011c7983 */ /* 0x000ee80000300a00 */
[----:B------:R-:W-:Y:S04]  /*1c7d0*/  STL [R1+0x1b2c], R6 ;  /* 0x001b2c0601007387 */ /* 0x000fe80000100800 */
[----:B------:R-:W-:Y:S04]  /*1c7e0*/  STL [R1+0x1b28], R7 ;  /* 0x001b280701007387 */ /* 0x000fe80000100800 */
[----:B------:R-:W-:Y:S04]  /*1c7f0*/  STL [R1+0x1b34], R8 ;  /* 0x001b340801007387 */ /* 0x000fe80000100800 */
[----:B------:R-:W-:Y:S04]  /*1c800*/  STL [R1+0x1b30], R9 ;  /* 0x001b300901007387 */ /* 0x000fe80000100800 */
[----:B------:R0:W-:Y:S04]  /*1c810*/  STL [R1+0x1b3c], R4 ;  /* 0x001b3c0401007387 */ /* 0x0001e80000100800 */
[----:B------:R1:W-:Y:S04]  /*1c820*/  STL [R1+0x1b38], R5 ;  /* 0x001b380501007387 */ /* 0x0003e80000100800 */
[----:B------:R-:W-:Y:S04]  /*1c830*/  STL [R1+0x1748], RZ ;  /* 0x001748ff01007387 */ /* 0x000fe80000100800 */
        /* <DEDUP_REMOVED lines=925> */
[----:B------:R-:W-:Y:S01]  /*20210*/  STL [R1+0x1264], RZ ;  /* 0x001264ff01007387 */ /* 0x000fe20000100800 */
[----:B------:R-:W-:-:S03]  /*20220*/  IMAD.SHL.U32 R3, R24, 0x40, RZ ;  /* 0x0000004018037824 */ /* 0x000fc600078e00ff */
[----:B------:R-:W-:Y:S04]  /*20230*/  STL [R1+0x1268], RZ ;  /* 0x001268ff01007387 */ /* 0x000fe80000100800 */
[----:B------:R-:W-:Y:S04]  /*20240*/  STL [R1+0x126c], RZ ;  /* 0x00126cff01007387 */ /* 0x000fe80000100800 */
[----:B------:R-:W-:Y:S04]  /*20250*/  STL [R1+0x1250], RZ ;  /* 0x001250ff01007387 */ /* 0x000fe80000100800 */
[----:B------:R-:W-:Y:S04]  /*20260*/  STL [R1+0x1254], RZ ;  /* 0x001254ff01007387 */ /* 0x000fe80000100800 */
[----:B------:R-:W0:Y:S02]  /*20270*/  LDL.LU R24, [R1+0x994] ;  /* 0x0009940001187983 */ /* 0x000e240000300800 */
[----:B0-----:R-:W-:-:S05]  /*20280*/  SHF.R.S32.HI R4, RZ, 0x6, R24 ;  /* 0x00000006ff047819 */ /* 0x001fca0000011418 */
        /* <DEDUP_REMOVED lines=75> */
[----:B------:R-:W4:Y:S04]  /*20740*/  LDL R24, [R1+0x1740] ;  /* 0x0017400001187983 */ /* 0x000f280000100800 */
[----:B------:R-:W5:Y:S04]  /*20750*/  S2R R27, SR_TID.X ;  /* 0x00000000001b7919 */ /* 0x000f680000002100 */
[----:B------:R-:W-:Y:S04]  /*20760*/  STL [R1+0xee0], RZ ;  /* 0x000ee0ff01007387 */ /* 0x000fe80000100800 */
[----:B------:R-:W-:Y:S04]  /*20770*/  STL [R1+0xee4], RZ ;  /* 0x000ee4ff01007387 */ /* 0x000fe80000100800 */
[----:B------:R-:W-:Y:S04]  /*20780*/  STL [R1+0xee8], RZ ;  /* 0x000ee8ff01007387 */ /* 0x000fe80000100800 */
[----:B------:R-:W-:Y:S04]  /*20790*/  STL [R1+0xeec], RZ ;  /* 0x000eecff01007387 */ /* 0x000fe80000100800 */
[----:B------:R-:W-:Y:S01]  /*207a0*/  STL [R1+0xed0], RZ ;  /* 0x000ed0ff01007387 */ /* 0x000fe20000100800 */
[----:B-----5:R-:W-:-:S03]  /*207b0*/  LOP3.LUT R27, R27, 0x7f, RZ, 0xc0, !PT ;  /* 0x0000007f1b1b7812 */ /* 0x020fc600078ec0ff */
[----:B------:R-:W-:Y:S01]  /*207c0*/  STL [R1+0xed4], RZ ;  /* 0x000ed4ff01007387 */ /* 0x000fe20000100800 */
[----:B------:R-:W-:-:S03]  /*207d0*/  SHF.R.S32.HI R0, RZ, 0x1f, R3 ;  /* 0x0000001fff007819 */ /* 0x000fc60000011403 */
[----:B------:R-:W-:Y:S01]  /*207e0*/  STL [R1+0xed8], RZ ;  /* 0x000ed8ff01007387 */ /* 0x000fe20000100800 */
[----:B------:R-:W-:-:S03]  /*207f0*/  IMAD.SHL.U32 R6, R27, 0x2, RZ ;  /* 0x000000021b067824 */ /* 0x000fc600078e00ff */
[----:B------:R-:W-:Y:S04]  /*20800*/  STL [R1+0xedc], RZ ;  /* 0x000edcff01007387 */ /* 0x000fe80000100800 */
[----:B------:R-:W-:Y:S01]  /*20810*/  STL [R1+0xec0], RZ ;  /* 0x000ec0ff01007387 */ /* 0x000fe20000100800 */
[----:B------:R-:W-:-:S03]  /*20820*/  SHF.L.U64.HI R0, R3, 0x1, R0 ;  /* 0x0000000103007819 */ /* 0x000fc60000010200 */
[----:B------:R-:W-:Y:S01]  /*20830*/  STL [R1+0xec4], RZ ;  /* 0x000ec4ff01007387 */ /* 0x000fe20000100800 */
[----:B------:R-:W-:-:S03]  /*20840*/  LOP3.LUT R3, R6, 0x20, RZ, 0x3c, !PT ;  /* 0x0000002006037812 */ /* 0x000fc600078e3cff */
[----:B------:R-:W-:Y:S01]  /*20850*/  STL [R1+0xec8], RZ ;  /* 0x000ec8ff01007387 */ /* 0x000fe20000100800 */
[----:B------:R-:W-:-:S03]  /*20860*/  LOP3.LUT R3, R6, 0x50, RZ, 0x3c, !PT ;  /* 0x0000005006037812 */ /* 0x000fc600078e3cff */
[----:B------:R-:W-:Y:S01]  /*20870*/  STL [R1+0xecc], RZ ;  /* 0x000eccff01007387 */ /* 0x000fe20000100800 */
[----:B--2---:R-:W-:-:S03]  /*20880*/  LOP3.LUT R3, R2, 0x20, RZ, 0x3c, !PT ;  /* 0x0000002002037812 */ /* 0x004fc600078e3cff */
[----:B------:R-:W-:Y:S04]  /*20890*/  STL [R1+0xeb0], RZ ;  /* 0x000eb0ff01007387 */ /* 0x000fe80000100800 */
[----:B------:R-:W-:Y:S04]  /*208a0*/  STL [R1+0xeb4], RZ ;  /* 0x000eb4ff01007387 */ /* 0x000fe80000100800 */
[----:B------:R-:W-:Y:S01]  /*208b0*/  STL [R1+0xeb8], RZ ;  /* 0x000eb8ff01007387 */ /* 0x000fe20000100800 */
[----:B-1----:R-:W-:-:S03]  /*208c0*/  LOP3.LUT R5, R6, 0x30, RZ, 0x3c, !PT ;  /* 0x0000003006057812 */ /* 0x002fc600078e3cff */
[----:B------:R-:W-:Y:S01]  /*208d0*/  STL [R1+0xebc], RZ ;  /* 0x000ebcff01007387 */ /* 0x000fe20000100800 */
[----:B------:R-:W-:-:S03]  /*208e0*/  LOP3.LUT R5, R6, 0x60, RZ, 0x3c, !PT ;  /* 0x0000006006057812 */ /* 0x000fc600078e3cff */
[----:B------:R-:W-:Y:S01]  /*208f0*/  STL [R1+0xe90], RZ ;  /* 0x000e90ff01007387 */ /* 0x000fe20000100800 */
[----:B------:R-:W-:-:S03]  /*20900*/  LOP3.LUT R5, R2, 0x40, RZ, 0x3c, !PT ;  /* 0x0000004002057812 */ /* 0x000fc600078e3cff */
[----:B------:R-:W-:Y:S04]  /*20910*/  STL [R1+0xe94], RZ ;  /* 0x000e94ff01007387 */ /* 0x000fe80000100800 */
[----:B------:R-:W-:Y:S04]  /*20920*/  STL [R1+0xe98], RZ ;  /* 0x000e98ff01007387 */ /* 0x000fe80000100800 */
[----:B------:R-:W-:Y:S04]  /*20930*/  STL [R1+0xe9c], RZ ;  /* 0x000e9cff01007387 */ /* 0x000fe80000100800 */
[----:B------:R3:W-:Y:S01]  /*20940*/  STL [R1+0x2344], R3 ;  /* 0x0023440301007387 */ /* 0x0007e20000100800 */
[----:B0-----:R-:W-:-:S02]  /*20950*/  LOP3.LUT R4, R6, 0x10, RZ, 0x3c, !PT ;  /* 0x0000001006047812 */ /* 0x001fc400078e3cff */
[C---:B------:R-:W-:Y:S01]  /*20960*/  LOP3.LUT R4, R6.reuse, 0x40, RZ, 0x3c, !PT ;  /* 0x0000004006047812 */ /* 0x040fe200078e3cff */
[----:B------:R0:W-:Y:S01]  /*20970*/  STL [R1+0x2340], R5 ;  /* 0x0023400501007387 */ /* 0x0001e20000100800 */
[----:B------:R-:W-:Y:S02]  /*20980*/  LOP3.LUT R4, R6, 0x70, RZ, 0x3c, !PT ;  /* 0x0000007006047812 */ /* 0x000fe400078e3cff */
[C---:B---3--:R-:W-:Y:S02]  /*20990*/  LOP3.LUT R3, R29.reuse, 0x20, RZ, 0x3c, !PT ;  /* 0x000000201d037812 */ /* 0x048fe400078e3cff */
[----:B------:R-:W-:Y:S02]  /*209a0*/  LOP3.LUT R4, R2, 0x60, RZ, 0x3c, !PT ;  /* 0x0000006002047812 */ /* 0x000fe400078e3cff */
[C---:B0-----:R-:W-:Y:S01]  /*209b0*/  LOP3.LUT R5, R29.reuse, 0x40, RZ, 0x3c, !PT ;  /* 0x000000401d057812 */ /* 0x041fe200078e3cff */
[----:B------:R4:W-:Y:S01]  /*209c0*/  STL [R1+0x2354], R3 ;  /* 0x0023540301007387 */ /* 0x0009e20000100800 */
[----:B------:R-:W-:-:S03]  /*209d0*/  LOP3.LUT R4, R29, 0x60, RZ, 0x3c, !PT ;  /* 0x000000601d047812 */ /* 0x000fc600078e3cff */
[----:B------:R0:W-:Y:S01]  /*209e0*/  STL [R1+0x2350], R5 ;  /* 0x0023500501007387 */ /* 0x0001e20000100800 */
[----:B------:R-:W-:Y:S02]  /*209f0*/  ULDC UR4, c[0x0][0x18c] ;  /* 0x0000630000047ab9 */ /* 0x000fe40000000800 */
[----:B------:R-:W-:-:S04]  /*20a00*/  USHF.L.U32 UR4, UR4, 0x6, URZ ;  /* 0x0000000604047899 */ /* 0x000fc8000800063f */
[----:B------:R-:W-:Y:S02]  /*20a10*/  USHF.R.S32.HI UR5, URZ, 0x1f, UR4 ;  /* 0x0000001f3f057899 */ /* 0x000fe40008011404 */
[----:B------:R-:W-:Y:S02]  /*20a20*/  USHF.L.U32 UR8, UR4, 0x1, URZ ;  /* 0x0000000104087899 */ /* 0x000fe4000800063f */
[----:B------:R-:W-:Y:S01]  /*20a30*/  USHF.L.U64.HI UR5, UR4, 0x1, UR5 ;  /* 0x0000000104057899 */ /* 0x000fe20008010205 */
[----:B----4-:R-:W-:-:S05]  /*20a40*/  LOP3.LUT R3, R24, 0x40, RZ, 0x3c, !PT ;  /* 0x0000004018037812 */ /* 0x010fca00078e3cff */
[----:B------:R0:W-:Y:S04]  /*20a50*/  STL [R1+0x172c], R3 ;  /* 0x00172c0301007387 */ /* 0x0001e80000100800 */
[----:B------:R0:W-:Y:S02]  /*20a60*/  STL [R1+0x234c], R4 ;  /* 0x00234c0401007387 */ /* 0x0001e40000100800 */
.L_x_3:
[----:B------:R1:W-:Y:S04]  /*20a70*/  STL [R1+0x7200], R10 ;  /* 0x0072000a01007387 */ /* 0x0003e80000100800 */
[----:B0-----:R-:W2:Y:S04]  /*20a80*/  LDL.64 R4, [R1+0x1738] ;  /* 0x0017380001047983 */ /* 0x001ea80000100a00 */
[----:B-1----:R-:W3:Y:S04]  /*20a90*/  LDL R10, [R1+0x1748] ;  /* 0x00174800010a7983 */ /* 0x002ee80000100800 */
[----:B-----5:R-:W-:Y:S04]  /*20aa0*/  STL [R1+0x71cc], R7 ;  /* 0x0071cc0701007387 */ /* 0x020fe80000100800 */
[----:B------:R-:W-:Y:S04]  /*20ab0*/  STL [R1+0x71d4], R7 ;  /* 0x0071d40701007387 */ /* 0x000fe80000100800 */
[----:B------:R-:W-:Y:S04]  /*20ac0*/  STL [R1+0x71dc], R7 ;  /* 0x0071dc0701007387 */ /* 0x000fe80000100800 */
[----:B------:R-:W-:Y:S04]  /*20ad0*/  STL [R1+0x71e4], R7 ;  /* 0x0071e40701007387 */ /* 0x000fe80000100800 */
[----:B------:R-:W-:Y:S04]  /*20ae0*/  STL [R1+0x71ec], R7 ;  /* 0x0071ec0701007387 */ /* 0x000fe80000100800 */
[----:B------:R-:W-:Y:S04]  /*20af0*/  STL [R1+0x71f4], R7 ;  /* 0x0071f40701007387 */ /* 0x000fe80000100800 */
[----:B------:R0:W-:Y:S04]  /*20b00*/  STL [R1+0x71fc], R7 ;  /* 0x0071fc0701007387 */ /* 0x0001e80000100800 */
[----:B------:R-:W-:Y:S04]  /*20b10*/  STL [R1+0x71c8], R8 ;  /* 0x0071c80801007387 */ /* 0x000fe80000100800 */
        /* <DEDUP_REMOVED lines=256> */
[----:B------:R-:W-:Y:S01]  /*21b20*/  STL [R1+0x6e1c], R29 ;  /* 0x006e1c1d01007387 */ /* 0x000fe20000100800 */
[----:B------:R-:W-:-:S03]  /*21b30*/  IMAD.MOV.U32 R3, RZ, RZ, -0x40 ;  /* 0xffffffc0ff037424 */ /* 0x000fc600078e00ff */
[----:B------:R-:W-:Y:S04]  /*21b40*/  STL [R1+0x6e24], R29 ;  /* 0x006e241d01007387 */ /* 0x000fe80000100800 */
[----:B------:R-:W-:Y:S04]  /*21b50*/  STL [R1+0x6e2c], R29 ;  /* 0x006e2c1d01007387 */ /* 0x000fe80000100800 */
[----:B------:R-:W-:Y:S04]  /*21b60*/  STL [R1+0x6e34], R29 ;  /* 0x006e341d01007387 */ /* 0x000fe80000100800 */
[----:B------:R-:W-:Y:S01]  /*21b70*/  STL [R1+0x6e3c], R29 ;  /* 0x006e3c1d01007387 */ /* 0x000fe20000100800 */
[----:B---3--:R-:W-:-:S03]  /*21b80*/  IMAD R3, R10, R3, c[0x0][0x180] ;  /* 0x000060000a037624 */ /* 0x008fc600078e0203 */
[----:B------:R-:W-:Y:S04]  /*21b90*/  STL [R1+0x6e44], R29 ;  /* 0x006e441d01007387 */ /* 0x000fe80000100800 */
[----:B------:R-:W-:Y:S04]  /*21ba0*/  STL [R1+0x6e4c], R29 ;  /* 0x006e4c1d01007387 */ /* 0x000fe80000100800 */
[----:B------:R-:W-:Y:S04]  /*21bb0*/  STL [R1+0x6e54], R29 ;  /* 0x006e541d01007387 */ /* 0x000fe80000100800 */
[----:B------:R-:W-:Y:S04]  /*21bc0*/  STL [R1+0x6e5c], R29 ;  /* 0x006e5c1d01007387 */ /* 0x000fe80000100800 */
[----:B------:R-:W-:Y:S01]  /*21bd0*/  STL [R1+0x6e64], R29 ;  /* 0x006e641d01007387 */ /* 0x000fe20000100800 */
[----:B------:R-:W-:-:S03]  /*21be0*/  ISETP.GT.AND P0, PT, R3, RZ, PT ;  /* 0x000000ff0300720c */ /* 0x000fc60003f04270 */
[----:B------:R-:W-:Y:S04]  /*21bf0*/  STL [R1+0x6e6c], R29 ;  /* 0x006e6c1d01007387 */ /* 0x000fe80000100800 */
[----:B------:R-:W-:Y:S04]  /*21c00*/  STL [R1+0x6e74], R29 ;  /* 0x006e741d01007387 */ /* 0x000fe80000100800 */
[----:B------:R-:W-:Y:S04]  /*21c10*/  STL [R1+0x6e7c], R29 ;  /* 0x006e7c1d01007387 */ /* 0x000fe80000100800 */
[----:B------:R-:W-:Y:S04]  /*21c20*/  STL [R1+0x6e84], R29 ;  /* 0x006e841d01007387 */ /* 0x000fe80000100800 */
[----:B------:R-:W-:Y:S04]  /*21c30*/  STL [R1+0x6e8c], R29 ;  /* 0x006e8c1d01007387 */ /* 0x000fe80000100800 */
[----:B------:R-:W-:Y:S04]  /*21c40*/  STL [R1+0x6e94], R29 ;  /* 0x006e941d01007387 */ /* 0x000fe80000100800 */
[----:B------:R-:W-:Y:S01]  /*21c50*/  STL [R1+0x6e9c], R29 ;  /* 0x006e9c1d01007387 */ /* 0x000fe20000100800 */
[----:B------:R-:W-:-:S03]  /*21c60*/  PRMT R9, RZ, 0x7610, R9 ;  /* 0x00007610ff097816 */ /* 0x000fc60000000009 */
[----:B------:R-:W-:Y:S04]  /*21c70*/  STL [R1+0x6ea4], R29 ;  /* 0x006ea41d01007387 */ /* 0x000fe80000100800 */
[----:B------:R-:W-:Y:S04]  /*21c80*/  STL [R1+0x6eb0], R29 ;  /* 0x006eb01d01007387 */ /* 0x000fe80000100800 */
[----:B------:R-:W-:Y:S04]  /*21c90*/  STL [R1+0x25e0], R0 ;  /* 0x0025e00001007387 */ /* 0x000fe80000100800 */
[----:B------:R-:W-:Y:S04]  /*21ca0*/  STL [R1+0x2378], R28 ;  /* 0x0023781c01007387 */ /* 0x000fe80000100800 */
[----:B------:R-:W3:Y:S04]  /*21cb0*/  LDL.LU R10, [R1+0x7200] ;  /* 0x00720000010a7983 */ /* 0x000ee80000300800 */
[----:B--2---:R1:W2:Y:S04]  /*21cc0*/  @P0 LDG.E.U16 R9, [R4.64] ;  /* 0x0000000604090981 */ /* 0x0042a8000c1e1500 */
[----:B-1----:R-:W4:Y:S01]  /*21cd0*/  LDL.64 R4, [R1+0x1730] ;  /* 0x0017300001047983 */ /* 0x002f220000100a00 */
[----:B---3--:R-:W-:-:S06]  /*21ce0*/  PRMT R10, RZ, 0x7610, R10 ;  /* 0x00007610ff0a7816 */ /* 0x008fcc000000000a */
[----:B----4-:R1:W3:Y:S04]  /*21cf0*/  @P0 LDG.E.U16 R10, [R4.64] ;  /* 0x00000006040a0981 */ /* 0x0102e8000c1e1500 */
[----:B-1----:R-:W4:Y:S04]  /*21d00*/  LDL R4, [R1+0x1b38] ;  /* 0x001b380001047983 */ /* 0x002f280000100800 */
[----:B------:R-:W4:Y:S01]  /*21d10*/  LDL R5, [R1+0x1b3c] ;  /* 0x001b3c0001057983 */ /* 0x000f220000100800 */
[----:B------:R-:W-:Y:S02]  /*21d20*/  ISETP.GT.AND P1, PT, R3, 0x1, PT ;  /* 0x000000010300780c */ /* 0x000fe40003f24270 */
[----:B0-----:R-:W-:-:S11]  /*21d30*/  PRMT R7, RZ, 0x7610, R7 ;  /* 0x00007610ff077816 */ /* 0x001fd60000000007 */
[----:B----4-:R-:W-:-:S04]  /*21d40*/  @P1 LOP3.LUT R5, R5, R4, RZ, 0x3c, !PT ;  /* 0x0000000405051212 */ /* 0x010fc800078e3cff */
[----:B------:R-:W-:-:S04]  /*21d50*/  @P1 LOP3.LUT R4, R5, R4, RZ, 0x3c, !PT ;  /* 0x0000000405041212 */ /* 0x000fc800078e3cff */
[----:B------:R-:W-:-:S05]  /*21d60*/  @P1 LOP3.LUT R5, R5, R4, RZ, 0x3c, !PT ;  /* 0x0000000405051212 */ /* 0x000fca00078e3cff */
[----:B------:R-:W4:Y:S04]  /*21d70*/  @P1 LDG.E.U16 R7, [R4.64] ;  /* 0x0000000604071981 */ /* 0x000f28000c1e1500 */
[----:B----4-:R0:W-:Y:S04]  /*21d80*/  STL [R1+0xb68], R7 ;  /* 0x000b680701007387 */ /* 0x0101e80000100800 */
[----:B0-----:R-:W4:Y:S04]  /*21d90*/  LDL.LU R7, [R1+0x71fc] ;  /* 0x0071fc0001077983 */ /* 0x001f280000300800 */
[----:B------:R-:W2:Y:S04]  /*21da0*/  LDL R4, [R1+0x1b30] ;  /* 0x001b300001047983 */ /* 0x000ea80000100800 */
[----:B------:R-:W2:Y:S01]  /*21db0*/  LDL R5, [R1+0x1b34] ;  /* 0x001b340001057983 */ /* 0x000ea20000100800 */
[----:B------:R-:W-:-:S02]  /*21dc0*/  PRMT R8, RZ, 0x7610, R8 ;  /* 0x00007610ff087816 */ /* 0x000fc40000000008 */
[----:B--2---:R-:W-:-:S04]  /*21dd0*/  @P1 LOP3.LUT R5, R5, R4, RZ, 0x3c, !PT ;  /* 0x0000000405051212 */ /* 0x004fc800078e3cff */
[----:B------:R-:W-:-:S04]  /*21de0*/  @P1 LOP3.LUT R4, R5, R4, RZ, 0x3c, !PT ;  /* 0x0000000405041212 */ /* 0x000fc800078e3cff */
[----:B------:R-:W-:-:S05]  /*21df0*/  @P1 LOP3.LUT R5, R5, R4, RZ, 0x3c, !PT ;  /* 0x0000000405051212 */ /* 0x000fca00078e3cff */
[----:B------:R-:W2:Y:S01]  /*21e00*/  @P1 LDG.E.U16 R8, [R4.64] ;  /* 0x0000000604081981 */ /* 0x000ea2000c1e1500 */
[----:B------:R-:W-:-:S03]  /*21e10*/  ISETP.GT.AND P2, PT, R3, 0x2, PT ;  /* 0x000000020300780c */ /* 0x000fc60003f44270 */
[----:B--2---:R0:W-:Y:S04]  /*21e20*/  STL [R1+0xb64], R8 ;  /* 0x000b640801007387 */ /* 0x0041e80000100800 */
[----:B0-----:R-:W2:Y:S04]  /*21e30*/  LDL.LU R8, [R1+0x71f8] ;  /* 0x0071f80001087983 */ /* 0x001ea80000300800 */
[----:B------:R-:W2:Y:S04]  /*21e40*/  LDL R4, [R1+0x1b28] ;  /* 0x001b280001047983 */ /* 0x000ea80000100800 */
[----:B------:R-:W2:Y:S01]  /*21e50*/  LDL R5, [R1+0x1b2c] ;  /* 0x001b2c0001057983 */ /* 0x000ea20000100800 */
[----:B----4-:R-:W-:-:S02]  /*21e60*/  PRMT R7, RZ, 0x7610, R7 ;  /* 0x00007610ff077816 */ /* 0x010fc40000000007 */
[----:B--2---:R-:W-:-:S04]  /*21e70*/  @P2 LOP3.LUT R5, R5, R4, RZ, 0x3c, !PT ;  /* 0x0000000405052212 */ /* 0x004fc800078e3cff */
[----:B------:R-:W-:-:S04]  /*21e80*/  @P2 LOP3.LUT R4, R5, R4, RZ, 0x3c, !PT ;  /* 0x0000000405042212 */ /* 0x000fc800078e3cff */
[----:B------:R-:W-:-:S05]  /*21e90*/  @P2 LOP3.LUT R5, R5, R4, RZ, 0x3c, !PT ;  /* 0x0000000405052212 */ /* 0x000fca00078e3cff */
[----:B------:R-:W2:Y:S04]  /*21ea0*/  @P2 LDG.E.U16 R7, [R4.64] ;  /* 0x0000000604072981 */ /* 0x000ea8000c1e1500 */
[----:B--2---:R0:W-:Y:S04]  /*21eb0*/  STL [R1+0xb60], R7 ;  /* 0x000b600701007387 */ /* 0x0041e80000100800 */
[----:B0-----:R-:W2:Y:S04]  /*21ec0*/  LDL.LU R7, [R1+0x71f4] ;  /* 0x0071f40001077983 */ /* 0x001ea80000300800 */
[----:B------:R-:W4:Y:S04]  /*21ed0*/  LDL R4, [R1+0x1b20] ;  /* 0x001b200001047983 */ /* 0x000f280000100800 */
[----:B------:R-:W4:Y:S01]  /*21ee0*/  LDL R5, [R1+0x1b24] ;  /* 0x001b240001057983 */ /* 0x000f220000100800 */
[----:B------:R-:W-:-:S02]  /*21ef0*/  PRMT R8, RZ, 0x7610, R8 ;  /* 0x00007610ff087816 */ /* 0x000fc40000000008 */
[----:B----4-:R-:W-:-:S04]  /*21f00*/  @P2 LOP3.LUT R5, R5, R4, RZ, 0x3c, !PT ;  /* 0x0000000405052212 */ /* 0x010fc800078e3cff */
[----:B------:R-:W-:-:S04]  /*21f10*/  @P2 LOP3.LUT R4, R5, R4, RZ, 0x3c, !PT ;  /* 0x0000000405042212 */ /* 0x000fc800078e3cff */
[----:B------:R-:W-:-:S05]  /*21f20*/  @P2 LOP3.LUT R5, R5, R4, RZ, 0x3c, !PT ;  /* 0x0000000405052212 */ /* 0x000fca00078e3cff */
[----:B------:R-:W4:Y:S01]  /*21f30*/  @P2 LDG.E.U16 R8, [R4.64] ;  /* 0x0000000604082981 */ /* 0x000f22000c1e1500 */
[----:B------:R-:W-:-:S03]  /*21f40*/  ISETP.GT.AND P0, PT, R3, 0x3, PT ;  /* 0x000000030300780c */ /* 0x000fc60003f04270 */
[----:B----4-:R0:W-:Y:S04]  /*21f50*/  STL [R1+0xb5c], R8 ;  /* 0x000b5c0801007387 */ /* 0x0101e80000100800 */
[----:B0-----:R-:W4:Y:S04]  /*21f60*/  LDL.LU R8, [R1+0x71f0] ;  /* 0x0071f00001087983 */ /* 0x001f280000300800 */
[----:B------:R-:W3:Y:S04]  /*21f70*/  LDL R4, [R1+0x1b18] ;  /* 0x001b180001047983 */ /* 0x000ee80000100800 */
[----:B------:R-:W3:Y:S01]  /*21f80*/  LDL R5, [R1+0x1b1c] ;  /* 0x001b1c0001057983 */ /* 0x000ee20000100800 */
[----:B--2---:R-:W-:-:S02]  /*21f90*/  PRMT R7, RZ, 0x7610, R7 ;  /* 0x00007610ff077816 */ /* 0x004fc40000000007 */
[----:B---3--:R-:W-:-:S04]  /*21fa0*/  @P0 LOP3.LUT R5, R5, R4, RZ, 0x3c, !PT ;  /* 0x0000000405050212 */ /* 0x008fc800078e3cff */
[----:B------:R-:W-:-:S04]  /*21fb0*/  @P0 LOP3.LUT R4, R5, R4, RZ, 0x3c, !PT ;  /* 0x0000000405040212 */ /* 0x000fc800078e3cff */
[----:B------:R-:W-:-:S05]  /*21fc0*/  @P0 LOP3.LUT R5, R5, R4, RZ, 0x3c, !PT ;  /* 0x0000000405050212 */ /* 0x000fca00078e3cff */
[----:B------:R-:W2:Y:S04]  /*21fd0*/  @P0 LDG.E.U16 R7, [R4.64] ;  /* 0x0000000604070981 */ /* 0x000ea8000c1e1500 */
[----:B--2---:R0:W-:Y:S04]  /*21fe0*/  STL [R1+0xb58], R7 ;  /* 0x000b580701007387 */ /* 0x0041e80000100800 */
[----:B0-----:R-:W2:Y:S04]  /*21ff0*/  LDL.LU R7, [R1+0x71ec] ;  /* 0x0071ec0001077983 */ /* 0x001ea80000300800 */
[----:B------:R-:W3:Y:S04]  /*22000*/  LDL R4, [R1+0x1b10] ;  /* 0x001b100001047983 */ /* 0x000ee80000100800 */
[----:B------:R-:W3:Y:S01]  /*22010*/  LDL R5, [R1+0x1b14] ;  /* 0x001b140001057983 */ /* 0x000ee20000100800 */
[----:B----4-:R-:W-:-:S02]  /*22020*/  PRMT R8, RZ, 0x7610, R8 ;  /* 0x00007610ff087816 */ /* 0x010fc40000000008 */
[----:B---3--:R-:W-:-:S04]  /*22030*/  @P0 LOP3.LUT R5, R5, R4, RZ, 0x3c, !PT ;  /* 0x0000000405050212 */ /* 0x008fc800078e3cff */
[----:B------:R-:W-:-:S04]  /*22040*/  @P0 LOP3.LUT R4, R5, R4, RZ, 0x3c, !PT ;  /* 0x0000000405040212 */ /* 0x000fc800078e3cff */
[----:B------:R-:W-:-:S05]  /*22050*/  @P0 LOP3.LUT R5, R5, R4, RZ, 0x3c, !PT ;  /* 0x0000000405050212 */ /* 0x000fca00078e3cff */
[----:B------:R-:W3:Y:S01]  /*22060*/  @P0 LDG.E.U16 R8, [R4.64] ;  /* 0x0000000604080981 */ /* 0x000ee2000c1e1500 */
[----:B------:R-:W-:-:S03]  /*22070*/  ISETP.GT.AND P1, PT, R3, 0x4, PT ;  /* 0x000000040300780c */ /* 0x000fc60003f24270 */
[----:B---3--:R0:W-:Y:S04]  /*22080*/  STL [R1+0xb54], R8 ;  /* 0x000b540801007387 */ /* 0x0081e80000100800 */
[----:B0-----:R-:W3:Y:S04]  /*22090*/  LDL.LU R8, [R1+0x71e8] ;  /* 0x0071e80001087983 */ /* 0x001ee80000300800 */
[----:B------:R-:W4:Y:S04]  /*220a0*/  LDL R4, [R1+0x1b08] ;  /* 0x001b080001047983 */ /* 0x000f280000100800 */
[----:B------:R-:W4:Y:S01]  /*220b0*/  LDL R5, [R1+0x1b0c] ;  /* 0x001b0c0001057983 */ /* 0x000f220000100800 */
[----:B--2---:R-:W-:-:S02]  /*220c0*/  PRMT R7, RZ, 0x7610, R7 ;  /* 0x00007610ff077816 */ /* 0x004fc40000000007 */
[----:B----4-:R-:W-:-:S04]  /*220d0*/  @P1 LOP3.LUT R5, R5, R4, RZ, 0x3c, !PT ;  /* 0x0000000405051212 */ /* 0x010fc800078e3cff */
[----:B------:R-:W-:-:S04]  /*220e0*/  @P1 LOP3.LUT R4, R5, R4, RZ, 0x3c, !PT ;  /* 0x0000000405041212 */ /* 0x000fc800078e3cff */
[----:B------:R-:W-:-:S05]  /*220f0*/  @P1 LOP3.LUT R5, R5, R4, RZ, 0x3c, !PT ;  /* 0x0000000405051212 */ /* 0x000fca00078e3cff */
[----:B------:R-:W2:Y:S04]  /*22100*/  @P1 LDG.E.U16 R7, [R4.64] ;  /* 0x0000000604071981 */ /* 0x000ea8000c1e1500 */
[----:B--2---:R0:W-:Y:S04]  /*22110*/  STL [R1+0xb50], R7 ;  /* 0x000b500701007387 */ /* 0x0041e80000100800 */
[----:B0-----:R-:W2:Y:S04]  /*22120*/  LDL.LU R7, [R1+0x71e4] ;  /* 0x0071e40001077983 */ /* 0x001ea80000300800 */
[----:B------:R-:W4:Y:S04]  /*22130*/  LDL R4, [R1+0x1b00] ;  /* 0x001b000001047983 */ /* 0x000f280000100800 */
[----:B------:R-:W4:Y:S01]  /*22140*/  LDL R5, [R1+0x1b04] ;  /* 0x001b040001057983 */ /* 0x000f220000100800 */
[----:B---3--:R-:W-:-:S02]  /*22150*/  PRMT R8, RZ, 0x7610, R8 ;  /* 0x00007610ff087816 */ /* 0x008fc40000000008 */
[----:B----4-:R-:W-:-:S04]  /*22160*/  @P1 LOP3.LUT R5, R5, R4, RZ, 0x3c, !PT ;  /* 0x0000000405051212 */ /* 0x010fc800078e3cff */
        /* <DEDUP_REMOVED lines=69> */
[----:B------:R0:W2:Y:S04]  /*225c0*/  @P2 LDG.E.U16 R7, [R4.64] ;  /* 0x0000000604072981 */ /* 0x0000a8000c1e1500 */
[----:B0-----:R-:W4:Y:S04]  /*225d0*/  LDL R4, [R1+0x1ac0] ;  /* 0x001ac00001047983 */ /* 0x001f280000100800 */
[----:B------:R-:W4:Y:S01]  /*225e0*/  LDL R5, [R1+0x1ac4] ;  /* 0x001ac40001057983 */ /* 0x000f220000100800 */
[----:B---3--:R-:W-:Y:S02]  /*225f0*/  PRMT R8, RZ, 0x7610, R8 ;  /* 0x00007610ff087816 */ /* 0x008fe40000000008 */
[----:B----4-:R-:W-:-:S04]  /*22600*/  @P2 LOP3.LUT R5, R5, R4, RZ, 0x3c, !PT ;  /* 0x0000000405052212 */ /* 0x010fc800078e3cff */
[----:B------:R-:W-:-:S04]  /*22610*/  @P2 LOP3.LUT R4, R5, R4, RZ, 0x3c, !PT ;  /* 0x0000000405042212 */ /* 0x000fc800078e3cff */
[----:B------:R-:W-:-:S05]  /*22620*/  @P2 LOP3.LUT R5, R5, R4, RZ, 0x3c, !PT ;  /* 0x0000000405052212 */ /* 0x000fca00078e3cff */
[----:B------:R0:W3:Y:S04]  /*22630*/  @P2 LDG.E.U16 R8, [R4.64] ;  /* 0x0000000604082981 */ /* 0x0000e8000c1e1500 */
[----:B0-----:R-:W4:Y:S04]  /*22640*/  LDL R4, [R1+0x1ab8] ;  /* 0x001ab80001047983 */ /* 0x001f280000100800 */
[----:B------:R-:W4:Y:S01]  /*22650*/  LDL R5, [R1+0x1abc] ;  /* 0x001abc0001057983 */ /* 0x000f220000100800 */
[----:B------:R-:W-:Y:S02]  /*22660*/  ISETP.GT.AND P0, PT, R3, 0x9, PT ;  /* 0x000000090300780c */ /* 0x000fe40003f04270 */
[----:B------:R-:W-:-:S11]  /*22670*/  PRMT R6, RZ, 0x7610, R6 ;  /* 0x00007610ff067816 */ /* 0x000fd60000000006 */
        /* <DEDUP_REMOVED lines=139> */
[----:B------:R-:W-:Y:S02]  /*22f30*/  PRMT R26, RZ, 0x7610, R26 ;  /* 0x00007610ff1a7816 */ /* 0x000fe4000000001a */
[----:B----4-:R-:W-:-:S04]  /*22f40*/  @P1 LOP3.LUT R5, R5, R4, RZ, 0x3c, !PT ;  /* 0x0000000405051212 */ /* 0x010fc800078e3cff */
[----:B------:R-:W-:-:S04]  /*22f50*/  @P1 LOP3.LUT R4, R5, R4, RZ, 0x3c, !PT ;  /* 0x0000000405041212 */ /* 0x000fc800078e3cff */
[----:B------:R-:W-:-:S05]  /*22f60*/  @P1 LOP3.LUT R5, R5, R4, RZ, 0x3c, !PT ;  /* 0x0000000405051212 */ /* 0x000fca00078e3cff */
[----:B------:R-:W4:Y:S01]  /*22f70*/  @P1 LDG.E.U16 R26, [R4.64] ;  /* 0x00000006041a1981 */ /* 0x000f22000c1e1500 */
[----:B------:R-:W-:-:S03]  /*22f80*/  ISETP.GT.AND P2, PT, R3, 0x11, PT ;  /* 0x000000110300780c */ /* 0x000fc60003f44270 */
[----:B----4-:R0:W-:Y:S04]  /*22f90*/  STL [R1+0xaf0], R26 ;  /* 0x000af01a01007387 */ /* 0x0101e80000100800 */
[----:B0-----:R-:W4:Y:S04]  /*22fa0*/  LDL.LU R26, [R1+0x718c] ;  /* 0x00718c00011a7983 */ /* 0x001f280000300800 */
[----:B------:R-:W2:Y:S04]  /*22fb0*/  LDL R4, [R1+0x1a38] ;  /* 0x001a380001047983 */ /* 0x000ea80000100800 */
[----:B------:R-:W2:Y:S01]  /*22fc0*/  LDL R5, [R1+0x1a3c] ;  /* 0x001a3c0001057983 */ /* 0x000ea20000100800 */
[----:B---3--:R-:W-:-:S02]  /*22fd0*/  PRMT R27, RZ, 0x7610, R27 ;  /* 0x00007610ff1b7816 */ /* 0x008fc4000000001b */
[----:B--2---:R-:W-:-:S04]  /*22fe0*/  @P2 LOP3.LUT R5, R5, R4, RZ, 0x3c, !PT ;  /* 0x0000000405052212 */ /* 0x004fc800078e3cff */
        /* <DEDUP_REMOVED lines=125> */
[----:B------:R0:W4:Y:S04]  /*237c0*/  @P2 LDG.E.U16 R2, [R4.64] ;  /* 0x0000000604022981 */ /* 0x000128000c1e1500 */
[----:B0-----:R-:W2:Y:S04]  /*237d0*/  LDL R4, [R1+0x19c8] ;  /* 0x0019c80001047983 */ /* 0x001ea80000100800 */
[----:B------:R-:W2:Y:S01]  /*237e0*/  LDL R5, [R1+0x19cc] ;  /* 0x0019cc0001057983 */ /* 0x000ea20000100800 */
[----:B------:R-:W-:Y:S02]  /*237f0*/  ISETP.GT.AND P0, PT, R3, 0x18, PT ;  /* 0x000000180300780c */ /* 0x000fe40003f04270 */
[----:B---3--:R-:W-:-:S11]  /*23800*/  PRMT R26, RZ, 0x7610, R26 ;  /* 0x00007610ff1a7816 */ /* 0x008fd6000000001a */
[----:B--2---:R-:W-:-:S04]  /*23810*/  @P0 LOP3.LUT R5, R5, R4, RZ, 0x3c, !PT ;  /* 0x0000000405050212 */ /* 0x004fc800078e3cff */
[----:B------:R-:W-:-:S04]  /*23820*/  @P0 LOP3.LUT R4, R5, R4, RZ, 0x3c, !PT ;  /* 0x0000000405040212 */ /* 0x000fc800078e3cff */
[----:B------:R-:W-:-:S05]  /*23830*/  @P0 LOP3.LUT R5, R5, R4, RZ, 0x3c, !PT ;  /* 0x0000000405050212 */ /* 0x000fca00078e3cff */
[----:B------:R-:W2:Y:S04]  /*23840*/  @P0 LDG.E.U16 R26, [R4.64] ;  /* 0x00000006041a0981 */ /* 0x000ea8000c1e1500 */
[----:B----4-:R-:W-:Y:S04]  /*23850*/  STL [R1+0x6f30], R2 ;  /* 0x006f300201007387 */ /* 0x010fe80000100800 */
[----:B--2---:R0:W-:Y:S04]  /*23860*/  STL [R1+0xab8], R26 ;  /* 0x000ab81a01007387 */ /* 0x0041e80000100800 */
[----:B0-----:R-:W2:Y:S04]  /*23870*/  LDL.LU R26, [R1+0x7154] ;  /* 0x00715400011a7983 */ /* 0x001ea80000300800 */
[----:B------:R-:W3:Y:S04]  /*23880*/  LDL R4, [R1+0x19c0] ;  /* 0x0019c00001047983 */ /* 0x000ee80000100800 */
[----:B------:R-:W3:Y:S01]  /*23890*/  LDL R5, [R1+0x19c4] ;  /* 0x0019c40001057983 */ /* 0x000ee20000100800 */
[----:B------:R-:W-:-:S02]  /*238a0*/  PRMT R27, RZ, 0x7610, R27 ;  /* 0x00007610ff1b7816 */ /* 0x000fc4000000001b */
        /* <DEDUP_REMOVED lines=161> */
[----:B---3--:R-:W-:-:S02]  /*242c0*/  PRMT R27, RZ, 0x7610, R27 ;  /* 0x00007610ff1b7816 */ /* 0x008fc4000000001b */
[----:B----4-:R-:W-:-:S04]  /*242d0*/  @P0 LOP3.LUT R5, R5, R4, RZ, 0x3c, !PT ;  /* 0x0000000405050212 */ /* 0x010fc800078e3cff */
[----:B------:R-:W-:-:S04]  /*242e0*/  @P0 LOP3.LUT R4, R5, R4, RZ, 0x3c, !PT ;  /* 0x0000000405040212 */ /* 0x000fc800078e3cff */
[----:B------:R-:W-:-:S05]  /*242f0*/  @P0 LOP3.LUT R5, R5, R4, RZ, 0x3c, !PT ;  /* 0x0000000405050212 */ /* 0x000fca00078e3cff */
[----:B------:R-:W3:Y:S04]  /*24300*/  @P0 LDG.E.U16 R27, [R4.64] ;  /* 0x00000006041b0981 */ /* 0x000ee8000c1e1500 */
        /* <DEDUP_REMOVED lines=458> */
[----:B---3--:R-:W-:Y:S02]  /*25fb0*/  PRMT R27, RZ, 0x7610, R27 ;  /* 0x00007610ff1b7816 */ /* 0x008fe4000000001b */
[----:B--2---:R-:W-:-:S04]  /*25fc0*/  @P0 LOP3.LUT R5, R5, R4, RZ, 0x3c, !PT ;  /* 0x0000000405050212 */ /* 0x004fc800078e3cff */
[----:B------:R-:W-:-:S04]  /*25fd0*/  @P0 LOP3.LUT R4, R5, R4, RZ, 0x3c, !PT ;  /* 0x0000000405040212 */ /* 0x000fc800078e3cff */
[----:B------:R-:W-:-:S05]  /*25fe0*/  @P0 LOP3.LUT R5, R5, R4, RZ, 0x3c, !PT ;  /* 0x0000000405050212 */ /* 0x000fca00078e3cff */
[----:B------:R-:W2:Y:S04]  /*25ff0*/  @P0 LDG.E.U16 R27, [R4.64] ;  /* 0x00000006041b0981 */ /* 0x000ea8000c1e1500 */
[----:B----4-:R0:W-:Y:S04]  /*26000*/  STL [R1+0xf4], R0 ;  /* 0x0000f40001007387 */ /* 0x0101e80000100800 */
[----:B0-----:R-:W3:Y:S04]  /*26010*/  LDL R0, [R1+0x1794] ;  /* 0x0017940001007983 */ /* 0x001ee80000100800 */
[----:B--2---:R0:W-:Y:S04]  /*26020*/  STL [R1+0xf0], R27 ;  /* 0x0000f01b01007387 */ /* 0x0041e80000100800 */
[----:B0-----:R-:W2:Y:S04]  /*26030*/  LDL.LU R27, [R1+0x704c] ;  /* 0x00704c00011b7983 */ /* 0x001ea80000300800 */
[----:B------:R-:W4:Y:S04]  /*26040*/  LDL R4, [R1+0x17a8] ;  /* 0x0017a80001047983 */ /* 0x000f280000100800 */
[----:B------:R-:W4:Y:S01]  /*26050*/  LDL R5, [R1+0x17ac] ;  /* 0x0017ac0001057983 */ /* 0x000f220000100800 */
[----:B------:R-:W-:-:S02]  /*26060*/  ISETP.GT.AND P1, PT, R3, 0x3a, PT ;  /* 0x0000003a0300780c */ /* 0x000fc40003f24270 */
[----:B--2---:R-:W-:-:S11]  /*26070*/  PRMT R27, RZ, 0x7610, R27 ;  /* 0x00007610ff1b7816 */ /* 0x004fd6000000001b */
        /* <DEDUP_REMOVED lines=8> */
[----:B--2---:R-:W-:-:S02]  /*26100*/  PRMT R27, RZ, 0x7610, R27 ;  /* 0x00007610ff1b7816 */ /* 0x004fc4000000001b */
[----:B----4-:R-:W-:-:S04]  /*26110*/  @P1 LOP3.LUT R5, R5, R4, RZ, 0x3c, !PT ;  /* 0x0000000405051212 */ /* 0x010fc800078e3cff */
[----:B------:R-:W-:-:S04]  /*26120*/  @P1 LOP3.LUT R4, R5, R4, RZ, 0x3c, !PT ;  /* 0x0000000405041212 */ /* 0x000fc800078e3cff */
[----:B------:R-:W-:-:S05]  /*26130*/  @P1 LOP3.LUT R5, R5, R4, RZ, 0x3c, !PT ;  /* 0x0000000405051212 */ /* 0x000fca00078e3cff */
[----:B------:R-:W2:Y:S01]  /*26140*/  @P1 LDG.E.U16 R27, [R4.64] ;  /* 0x00000006041b1981 */ /* 0x000ea2000c1e1500 */
[----:B------:R-:W-:-:S03]  /*26150*/  ISETP.GT.AND P0, PT, R3, 0x3b, PT ;  /* 0x0000003b0300780c */ /* 0x000fc60003f04270 */
        /* <DEDUP_REMOVED lines=11> */
[----:B------:R-:W4:Y:S01]  /*26210*/  LDL R5, [R1+0x1790] ;  /* 0x0017900001057983 */ /* 0x000f220000100800 */
[----:B---3--:R-:W-:-:S03]  /*26220*/  @P0 IMAD.MOV.U32 R4, RZ, RZ, R0 ;  /* 0x000000ffff040224 */ /* 0x008fc600078e0000 */
[----:B------:R-:W3:Y:S01]  /*26230*/  LDL R0, [R1+0x176c] ;  /* 0x00176c0001007983 */ /* 0x000ee20000100800 */
[----:B--2---:R-:W-:-:S06]  /*26240*/  PRMT R27, RZ, 0x7610, R27 ;  /* 0x00007610ff1b7816 */ /* 0x004fcc000000001b */
[----:B----4-:R-:W2:Y:S01]  /*26250*/  @P0 LDG.E.U16 R27, [R4.64] ;  /* 0x00000006041b0981 */ /* 0x010ea2000c1e1500 */
        /* <DEDUP_REMOVED lines=38> */
[----:B------:R-:W-:Y:S02]  /*264c0*/  ISETP.GT.AND P1, PT, R3, 0x3e, PT ;  /* 0x0000003e0300780c */ /* 0x000fe40003f24270 */
[----:B------:R-:W-:Y:S01]  /*264d0*/  PRMT R2, RZ, 0x7610, R2 ;  /* 0x00007610ff027816 */ /* 0x000fe20000000002 */
[----:B--2---:R0:W-:Y:S04]  /*264e0*/  STL [R1+0xd0], R27 ;  /* 0x0000d01b01007387 */ /* 0x0041e80000100800 */
[----:B0-----:R-:W2:Y:S04]  /*264f0*/  LDL.LU R27, [R1+0x702c] ;  /* 0x00702c00011b7983 */ /* 0x001ea80000300800 */
[----:B------:R-:W4:Y:S02]  /*26500*/  LDL R5, [R1+0x1768] ;  /* 0x0017680001057983 */ /* 0x000f240000100800 */
[----:B---3--:R-:W-:-:S05]  /*26510*/  @P1 IMAD.MOV.U32 R4, RZ, RZ, R0 ;  /* 0x000000ffff041224 */ /* 0x008fca00078e0000 */
[----:B----4-:R0:W3:Y:S04]  /*26520*/  @P1 LDG.E.U16 R2, [R4.64] ;  /* 0x0000000604021981 */ /* 0x0100e8000c1e1500 */
[----:B0-----:R-:W4:Y:S04]  /*26530*/  LDL R4, [R1+0x1760] ;  /* 0x0017600001047983 */ /* 0x001f280000100800 */
[----:B------:R-:W4:Y:S01]  /*26540*/  LDL R5, [R1+0x1764] ;  /* 0x0017640001057983 */ /* 0x000f220000100800 */
[----:B--2---:R-:W-:Y:S02]  /*26550*/  PRMT R27, RZ, 0x7610, R27 ;  /* 0x00007610ff1b7816 */ /* 0x004fe4000000001b */
[----:B----4-:R-:W-:-:S04]  /*26560*/  @P1 LOP3.LUT R5, R5, R4, RZ, 0x3c, !PT ;  /* 0x0000000405051212 */ /* 0x010fc800078e3cff */
[----:B------:R-:W-:-:S04]  /*26570*/  @P1 LOP3.LUT R4, R5, R4, RZ, 0x3c, !PT ;  /* 0x0000000405041212 */ /* 0x000fc800078e3cff */
[----:B------:R-:W-:-:S05]  /*26580*/  @P1 LOP3.LUT R5, R5, R4, RZ, 0x3c, !PT ;  /* 0x0000000405051212 */ /* 0x000fca00078e3cff */
[----:B------:R-:W2:Y:S04]  /*26590*/  @P1 LDG.E.U16 R27, [R4.64] ;  /* 0x00000006041b1981 */ /* 0x000ea8000c1e1500 */
[----:B---3--:R-:W-:Y:S01]  /*265a0*/  STL [R1+0x6f40], R2 ;  /* 0x006f400201007387 */ /* 0x008fe20000100800 */
[----:B------:R-:W-:-:S03]  /*265b0*/  ISETP.GT.AND P0, PT, R3, 0x3f, PT ;  /* 0x0000003f0300780c */ /* 0x000fc60003f04270 */
[----:B--2---:R0:W-:Y:S04]  /*265c0*/  STL [R1+0xc8], R27 ;  /* 0x0000c81b01007387 */ /* 0x0041e80000100800 */
[----:B0-----:R-:W2:Y:S04]  /*265d0*/  LDL.LU R27, [R1+0x7028] ;  /* 0x00702800011b7983 */ /* 0x001ea80000300800 */
[----:B------:R-:W3:Y:S04]  /*265e0*/  LDL R4, [R1+0x1758] ;  /* 0x0017580001047983 */ /* 0x000ee80000100800 */
[----:B------:R-:W3:Y:S04]  /*265f0*/  LDL R5, [R1+0x175c] ;  /* 0x00175c0001057983 */ /* 0x000ee80000100800 */
[----:B------:R-:W0:Y:S01]  /*26600*/  S2R R0, SR_TID.X ;  /* 0x0000000000007919 */ /* 0x000e220000002100 */
[----:B--2---:R-:W-:-:S02]  /*26610*/  PRMT R27, RZ, 0x7610, R27 ;  /* 0x00007610ff1b7816 */ /* 0x004fc4000000001b */
[----:B---3--:R-:W-:-:S04]  /*26620*/  @P0 LOP3.LUT R5, R5, R4, RZ, 0x3c, !PT ;  /* 0x0000000405050212 */ /* 0x008fc800078e3cff */
[----:B------:R-:W-:-:S04]  /*26630*/  @P0 LOP3.LUT R4, R5, R4, RZ, 0x3c, !PT ;  /* 0x0000000405040212 */ /* 0x000fc800078e3cff */
[----:B------:R-:W-:-:S05]  /*26640*/  @P0 LOP3.LUT R5, R5, R4, RZ, 0x3c, !PT ;  /* 0x0000000405050212 */ /* 0x000fca00078e3cff */
[----:B------:R-:W2:Y:S01]  /*26650*/  @P0 LDG.E.U16 R27, [R4.64] ;  /* 0x00000006041b0981 */ /* 0x000ea2000c1e1500 */
[----:B0-----:R-:W-:-:S05]  /*26660*/  LOP3.LUT R0, R0, 0x3f, RZ, 0xc0, !PT ;  /* 0x0000003f00007812 */ /* 0x001fca00078ec0ff */
        /* <DEDUP_REMOVED lines=35> */
[----:B--2---:R0:W-:Y:S04]  /*268a0*/  STL [R1+0xc4], R27 ;  /* 0x0000c41b01007387 */ /* 0x0041e80000100800 */
[----:B0-----:R-:W2:Y:S04]  /*268b0*/  LDL.LU R27, [R1+0x7024] ;  /* 0x00702400011b7983 */ /* 0x001ea80000300800 */
[----:B------:R-:W3:Y:S04]  /*268c0*/  LDL R4, [R1+0x1750] ;  /* 0x0017500001047983 */ /* 0x000ee80000100800 */
[----:B------:R-:W3:Y:S01]  /*268d0*/  LDL R5, [R1+0x1754] ;  /* 0x0017540001057983 */ /* 0x000ee20000100800 */
[----:B--2---:R-:W-:-:S02]  /*268e0*/  PRMT R27, RZ, 0x7610, R27 ;  /* 0x00007610ff1b7816 */ /* 0x004fc4000000001b */
[----:B---3--:R-:W-:-:S04]  /*268f0*/  @P0 LOP3.LUT R5, R5, R4, RZ, 0x3c, !PT ;  /* 0x0000000405050212 */ /* 0x008fc800078e3cff */
[----:B------:R-:W-:-:S04]  /*26900*/  @P0 LOP3.LUT R4, R5, R4, RZ, 0x3c, !PT ;  /* 0x0000000405040212 */ /* 0x000fc800078e3cff */
[----:B------:R-:W-:-:S05]  /*26910*/  @P0 LOP3.LUT R5, R5, R4, RZ, 0x3c, !PT ;  /* 0x0000000405050212 */ /* 0x000fca00078e3cff */
[----:B------:R-:W2:Y:S01]  /*26920*/  @P0 LDG.E.U16 R27, [R4.64] ;  /* 0x00000006041b0981 */ /* 0x000ea2000c1e1500 */
[----:B------:R-:W-:-:S03]  /*26930*/  ISETP.GE.AND P1, PT, R0, R3, PT ;  /* 0x000000030000720c */ /* 0x000fc60003f26270 */
[----:B------:R-:W-:Y:S06]  /*26940*/  BAR.SYNC.DEFER_BLOCKING 0x0 ;  /* 0x0000000000007b1d */ /* 0x000fec0000010000 */
[----:B--2---:R0:W-:Y:S04]  /*26950*/  STL [R1+0xc0], R27 ;  /* 0x0000c01b01007387 */ /* 0x0041e80000100800 */
[----:B0-----:R-:W2:Y:S04]  /*26960*/  LDL.LU R27, [R1+0x7020] ;  /* 0x00702000011b7983 */ /* 0x001ea80000300800 */
[----:B------:R-:W3:Y:S04]  /*26970*/  LDL R4, [R1+0x2334] ;  /* 0x0023340001047983 */ /* 0x000ee80000100800 */
[----:B------:R-:W3:Y:S01]  /*26980*/  LDL R5, [R1+0x2338] ;  /* 0x0023380001057983 */ /* 0x000ee20000100800 */
[----:B--2---:R-:W-:-:S02]  /*26990*/  PRMT R27, RZ, 0x7610, R27 ;  /* 0x00007610ff1b7816 */ /* 0x004fc4000000001b */
[----:B---3--:R-:W-:-:S04]  /*269a0*/  @!P1 LOP3.LUT R5, R5, R4, RZ, 0x3c, !PT ;  /* 0x0000000405059212 */ /* 0x008fc800078e3cff */
[----:B------:R-:W-:-:S04]  /*269b0*/  @!P1 LOP3.LUT R4, R5, R4, RZ, 0x3c, !PT ;  /* 0x0000000405049212 */ /* 0x000fc800078e3cff */
[----:B------:R-:W-:-:S05]  /*269c0*/  @!P1 LOP3.LUT R5, R5, R4, RZ, 0x3c, !PT ;  /* 0x0000000405059212 */ /* 0x000fca00078e3cff */
[----:B------:R-:W2:Y:S04]  /*269d0*/  @!P1 LDG.E.U16 R27, [R4.64] ;  /* 0x00000006041b9981 */ /* 0x000ea8000c1e1500 */
        /* <DEDUP_REMOVED lines=247> */
[----:B------:R-:W-:-:S02]  /*27950*/  PRMT R26, RZ, 0x7610, R26 ;  /* 0x00007610ff1a7816 */ /* 0x000fc4000000001a */
[----:B---3--:R-:W-:-:S04]  /*27960*/  @!P1 LOP3.LUT R5, R5, R4, RZ, 0x3c, !PT ;  /* 0x0000000405059212 */ /* 0x008fc800078e3cff */
[----:B------:R-:W-:-:S04]  /*27970*/  @!P1 LOP3.LUT R4, R5, R4, RZ, 0x3c, !PT ;  /* 0x0000000405049212 */ /* 0x000fc800078e3cff */
[----:B------:R-:W-:-:S05]  /*27980*/  @!P1 LOP3.LUT R5, R5, R4, RZ, 0x3c, !PT ;  /* 0x0000000405059212 */ /* 0x000fca00078e3cff */
[----:B------:R-:W3:Y:S04]  /*27990*/  @!P1 LDG.E.U16 R26, [R4.64] ;  /* 0x00000006041a9981 */ /* 0x000ee8000c1e1500 */
[----:B---3--:R0:W-:Y:S04]  /*279a0*/  STL [R1+0x4c], R26 ;  /* 0x00004c1a01007387 */ /* 0x0081e80000100800 */
[----:B0-----:R-:W3:Y:S04]  /*279b0*/  LDL.LU R26, [R1+0x6fac] ;  /* 0x006fac00011a7983 */ /* 0x001ee80000300800 */
[----:B------:R-:W4:Y:S04]  /*279c0*/  LDL R4, [R1+0x1fb4] ;  /* 0x001fb40001047983 */ /* 0x000f280000100800 */
[----:B------:R-:W4:Y:S01]  /*279d0*/  LDL R5, [R1+0x1fb8] ;  /* 0x001fb80001057983 */ /* 0x000f220000100800 */
[----:B------:R-:W-:-:S02]  /*279e0*/  PRMT R25, RZ, 0x7610, R25 ;  /* 0x00007610ff197816 */ /* 0x000fc40000000019 */
[----:B----4-:R-:W-:-:S04]  /*279f0*/  @!P1 LOP3.LUT R5, R5, R4, RZ, 0x3c, !PT ;  /* 0x0000000405059212 */ /* 0x010fc800078e3cff */
[----:B------:R-:W-:-:S04]  /*27a00*/  @!P1 LOP3.LUT R4, R5, R4, RZ, 0x3c, !PT ;  /* 0x0000000405049212 */ /* 0x000fc800078e3cff */
[----:B------:R-:W-:-:S05]  /*27a10*/  @!P1 LOP3.LUT R5, R5, R4, RZ, 0x3c, !PT ;  /* 0x0000000405059212 */ /* 0x000fca00078e3cff */
[----:B------:R-:W4:Y:S04]  /*27a20*/  @!P1 LDG.E.U16 R25, [R4.64] ;  /* 0x0000000604199981 */ /* 0x000f28000c1e1500 */
[----:B----4-:R0:W-:Y:S04]  /*27a30*/  STL [R1+0x48], R25 ;  /* 0x0000481901007387 */ /* 0x0101e80000100800 */
[----:B0-----:R-:W4:Y:S04]  /*27a40*/  LDL.LU R25, [R1+0x6fa8] ;  /* 0x006fa80001197983 */ /* 0x001f280000300800 */
[----:B------:R-:W2:Y:S04]  /*27a50*/  LDL R4, [R1+0x1f94] ;  /* 0x001f940001047983 */ /* 0x000ea80000100800 */
[----:B------:R-:W2:Y:S01]  /*27a60*/  LDL R5, [R1+0x1f98] ;  /* 0x001f980001057983 */ /* 0x000ea20000100800 */
[----:B------:R-:W-:-:S02]  /*27a70*/  PRMT R24, RZ, 0x7610, R24 ;  /* 0x00007610ff187816 */ /* 0x000fc40000000018 */
[----:B--2---:R-:W-:-:S04]  /*27a80*/  @!P1 LOP3.LUT R5, R5, R4, RZ, 0x3c, !PT ;  /* 0x0000000405059212 */ /* 0x004fc800078e3cff */
[----:B------:R-:W-:-:S04]  /*27a90*/  @!P1 LOP3.LUT R4, R5, R4, RZ, 0x3c, !PT ;  /* 0x0000000405049212 */ /* 0x000fc800078e3cff */
[----:B------:R-:W-:-:S05]  /*27aa0*/  @!P1 LOP3.LUT R5, R5, R4, RZ, 0x3c, !PT ;  /* 0x0000000405059212 */ /* 0x000fca00078e3cff */
[----:B------:R-:W2:Y:S04]  /*27ab0*/  @!P1 LDG.E.U16 R24, [R4.64] ;  /* 0x0000000604189981 */ /* 0x000ea8000c1e1500 */
[----:B--2---:R0:W-:Y:S04]  /*27ac0*/  STL [R1+0x44], R24 ;  /* 0x0000441801007387 */ /* 0x0041e80000100800 */
[----:B0-----:R-:W2:Y:S04]  /*27ad0*/  LDL.LU R24, [R1+0x6fa4] ;  /* 0x006fa40001187983 */ /* 0x001ea80000300800 */
        /* <DEDUP_REMOVED lines=26> */
[----:B0-----:R-:W2:Y:S01]  /*27c80*/  LDL.LU R21, [R1+0x6f98] ;  /* 0x006f980001157983 */ /* 0x001ea20000300800 */
[----:B------:R-:W2:Y:S02]  /*27c90*/  LDL R4, [R1+0x1f14] ;  /* 0x001f140001047983 */ /* 0x000ea40000100800 */
        /* <DEDUP_REMOVED lines=14> */
[----:B------:R0:W2:Y:S04]  /*27d80*/  @!P1 LDG.E.U16 R2, [R4.64] ;  /* 0x0000000604029981 */ /* 0x0000a8000c1e1500 */
[----:B0-----:R-:W2:Y:S04]  /*27d90*/  LDL R4, [R1+0x1ed4] ;  /* 0x001ed40001047983 */ /* 0x001ea80000100800 */
[----:B------:R-:W2:Y:S01]  /*27da0*/  LDL R5, [R1+0x1ed8] ;  /* 0x001ed80001057983 */ /* 0x000ea20000100800 */
[----:B------:R-:W-:Y:S02]  /*27db0*/  PRMT R19, RZ, 0x7610, R19 ;  /* 0x00007610ff137816 */ /* 0x000fe40000000013 */
[----:B--2---:R-:W-:-:S04]  /*27dc0*/  @!P1 LOP3.LUT R5, R5, R4, RZ, 0x3c, !PT ;  /* 0x0000000405059212 */ /* 0x004fc800078e3cff */
[----:B------:R-:W-:-:S04]  /*27dd0*/  @!P1 LOP3.LUT R4, R5, R4, RZ, 0x3c, !PT ;  /* 0x0000000405049212 */ /* 0x000fc800078e3cff */
[----:B------:R-:W-:-:S05]  /*27de0*/  @!P1 LOP3.LUT R5, R5, R4, RZ, 0x3c, !PT ;  /* 0x0000000405059212 */ /* 0x000fca00078e3cff */
[----:B------:R-:W2:Y:S04]  /*27df0*/  @!P1 LDG.E.U16 R19, [R4.64] ;  /* 0x0000000604139981 */ /* 0x000ea8000c1e1500 */
[----:B------:R0:W-:Y:S04]  /*27e00*/  STL [R1+0x30], R2 ;  /* 0x0000300201007387 */ /* 0x0001e80000100800 */
[----:B0-----:R-:W3:Y:S04]  /*27e10*/  LDL R2, [R1+0x1e38] ;  /* 0x001e380001027983 */ /* 0x001ee80000100800 */
        /* <DEDUP_REMOVED lines=35> */
[----:B------:R-:W2:Y:S01]  /*28050*/  @!P1 LDG.E.U16 R15, [R4.64] ;  /* 0x00000006040f9981 */ /* 0x000ea2000c1e1500 */
[----:B------:R-:W-:-:S03]  /*28060*/  PRMT R14, RZ, 0x7610, R14 ;  /* 0x00007610ff0e7816 */ /* 0x000fc6000000000e */
[----:B--2---:R0:W-:Y:S04]  /*28070*/  STL [R1+0x1c], R15 ;  /* 0x00001c0f01007387 */ /* 0x0041e80000100800 */
[----:B0-----:R-:W2:Y:S01]  /*28080*/  LDL.LU R15, [R1+0x6f80] ;  /* 0x006f8000010f7983 */ /* 0x001ea20000300800 */
[----:B------:R-:W2:Y:S02]  /*28090*/  LDL R5, [R1+0x1e34] ;  /* 0x001e340001057983 */ /* 0x000ea40000100800 */
[----:B---3--:R-:W-:Y:S02]  /*280a0*/  @!P1 IMAD.MOV.U32 R4, RZ, RZ, R2 ;  /* 0x000000ffff049224 */ /* 0x008fe400078e0002 */
[----:B------:R-:W3:Y:S04]  /*280b0*/  LDL R2, [R1+0x1d98] ;  /* 0x001d980001027983 */ /* 0x000ee80000100800 */
[----:B--2---:R-:W2:Y:S04]  /*280c0*/  @!P1 LDG.E.U16 R14, [R4.64] ;  /* 0x00000006040e9981 */ /* 0x004ea8000c1e1500 */
        /* <DEDUP_REMOVED lines=36> */
[----:B0-----:R-:W4:Y:S01]  /*28310*/  LDL R5, [R1+0x1d94] ;  /* 0x001d940001057983 */ /* 0x001f220000100800 */
[----:B------:R-:W-:Y:S01]  /*28320*/  PRMT R29, RZ, 0x7610, R29 ;  /* 0x00007610ff1d7816 */ /* 0x000fe2000000001d */
[----:B---3--:R-:W-:Y:S02]  /*28330*/  @!P1 IMAD.MOV.U32 R4, RZ, RZ, R2 ;  /* 0x000000ffff049224 */ /* 0x008fe400078e0002 */
[----:B--2---:R0:W-:Y:S01]  /*28340*/  STL [R1+0x6eb8], R0 ;  /* 0x006eb80001007387 */ /* 0x0041e20000100800 */
[----:B------:R-:W-:Y:S01]  /*28350*/  PRMT R28, RZ, 0x7610, R28 ;  /* 0x00007610ff1c7816 */ /* 0x000fe2000000001c */
[----:B------:R-:W2:Y:S02]  /*28360*/  LDL R2, [R1+0x1d18] ;  /* 0x001d180001027983 */ /* 0x000ea40000100800 */
[----:B----4-:R1:W3:Y:S04]  /*28370*/  @!P1 LDG.E.U16 R29, [R4.64] ;  /* 0x00000006041d9981 */ /* 0x0102e8000c1e1500 */
[----:B0-----:R-:W4:Y:S04]  /*28380*/  LDL R0, [R1+0x1d58] ;  /* 0x001d580001007983 */ /* 0x001f280000100800 */
[----:B-1----:R-:W2:Y:S04]  /*28390*/  LDL R4, [R1+0x1d74] ;  /* 0x001d740001047983 */ /* 0x002ea80000100800 */
[----:B------:R-:W2:Y:S02]  /*283a0*/  LDL R5, [R1+0x1d78] ;  /* 0x001d780001057983 */ /* 0x000ea40000100800 */
[----:B--2---:R-:W-:-:S04]  /*283b0*/  @!P1 LOP3.LUT R5, R5, R4, RZ, 0x3c, !PT ;  /* 0x0000000405059212 */ /* 0x004fc800078e3cff */
[----:B------:R-:W-:-:S04]  /*283c0*/  @!P1 LOP3.LUT R4, R5, R4, RZ, 0x3c, !PT ;  /* 0x0000000405049212 */ /* 0x000fc800078e3cff */
[----:B------:R-:W-:-:S05]  /*283d0*/  @!P1 LOP3.LUT R5, R5, R4, RZ, 0x3c, !PT ;  /* 0x0000000405059212 */ /* 0x000fca00078e3cff */
[----:B------:R0:W2:Y:S04]  /*283e0*/  @!P1 LDG.E.U16 R28, [R4.64] ;  /* 0x00000006041c9981 */ /* 0x0000a8000c1e1500 */
[----:B---3--:R1:W-:Y:S04]  /*283f0*/  STL [R1+0x6ebc], R29 ;  /* 0x006ebc1d01007387 */ /* 0x0083e80000100800 */
[----:B0-----:R-:W3:Y:S04]  /*28400*/  LDL R5, [R1+0x1d54] ;  /* 0x001d540001057983 */ /* 0x001ee80000100800 */
[----:B-1----:R-:W3:Y:S01]  /*28410*/  LDL R29, [R1+0x1d38] ;  /* 0x001d3800011d7983 */ /* 0x002ee20000100800 */
[----:B------:R-:W-:Y:S01]  /*28420*/  PRMT R27, RZ, 0x7610, R27 ;  /* 0x00007610ff1b7816 */ /* 0x000fe2000000001b */
[----:B----4-:R-:W-:-:S02]  /*28430*/  @!P1 IMAD.MOV.U32 R4, RZ, RZ, R0 ;  /* 0x000000ffff049224 */ /* 0x010fc400078e0000 */
[----:B--2---:R0:W-:Y:S01]  /*28440*/  STL [R1+0x6ec0], R28 ;  /* 0x006ec01c01007387 */ /* 0x0041e20000100800 */
[----:B------:R-:W-:Y:S01]  /*28450*/  PRMT R26, RZ, 0x7610, R26 ;  /* 0x00007610ff1a7816 */ /* 0x000fe2000000001a */
[----:B------:R-:W2:Y:S02]  /*28460*/  LDL R0, [R1+0x1cf8] ;  /* 0x001cf80001007983 */ /* 0x000ea40000100800 */
[----:B0-----:R-:W4:Y:S04]  /*28470*/  LDL R28, [R1+0x1d34] ;  /* 0x001d3400011c7983 */ /* 0x001f280000100800 */
[----:B---3--:R0:W3:Y:S02]  /*28480*/  @!P1 LDG.E.U16 R27, [R4.64] ;  /* 0x00000006041b9981 */ /* 0x0080e4000c1e1500 */
[----:B0-----:R-:W-:-:S02]  /*28490*/  @!P1 IMAD.MOV.U32 R4, RZ, RZ, R29 ;  /* 0x000000ffff049224 */ /* 0x001fc400078e001d */
[----:B----4-:R-:W-:Y:S01]  /*284a0*/  @!P1 IMAD.MOV.U32 R5, RZ, RZ, R28 ;  /* 0x000000ffff059224 */ /* 0x010fe200078e001c */
[----:B---3--:R0:W-:Y:S01]  /*284b0*/  STL [R1+0x6ec4], R27 ;  /* 0x006ec41b01007387 */ /* 0x0081e20000100800 */
[----:B------:R-:W-:Y:S01]  /*284c0*/  PRMT R25, RZ, 0x7610, R25 ;  /* 0x00007610ff197816 */ /* 0x000fe20000000019 */
[----:B------:R-:W3:Y:S02]  /*284d0*/  LDL R29, [R1+0x1cd8] ;  /* 0x001cd800011d7983 */ /* 0x000ee40000100800 */
[----:B------:R-:W4:Y:S01]  /*284e0*/  LDL R28, [R1+0x1cb4] ;  /* 0x001cb400011c7983 */ /* 0x000f220000100800 */
[----:B------:R1:W2:Y:S04]  /*284f0*/  @!P1 LDG.E.U16 R26, [R4.64] ;  /* 0x00000006041a9981 */ /* 0x0002a8000c1e1500 */
[----:B0-----:R-:W3:Y:S04]  /*28500*/  LDL R27, [R1+0x1cb8] ;  /* 0x001cb800011b7983 */ /* 0x001ee80000100800 */
[----:B-1----:R-:W3:Y:S01]  /*28510*/  LDL R5, [R1+0x1d14] ;  /* 0x001d140001057983 */ /* 0x002ee20000100800 */
[----:B------:R-:W-:-:S03]  /*28520*/  @!P1 IMAD.MOV.U32 R4, RZ, RZ, R2 ;  /* 0x000000ffff049224 */ /* 0x000fc600078e0002 */
[----:B--2---:R0:W-:Y:S01]  /*28530*/  STL [R1+0x6ec8], R26 ;  /* 0x006ec81a01007387 */ /* 0x0041e20000100800 */
[----:B------:R-:W-:Y:S01]  /*28540*/  PRMT R24, RZ, 0x7610, R24 ;  /* 0x00007610ff187816 */ /* 0x000fe20000000018 */
[----:B------:R-:W2:Y:S02]  /*28550*/  LDL R2, [R1+0x1c98] ;  /* 0x001c980001027983 */ /* 0x000ea40000100800 */
[----:B---3--:R1:W3:Y:S04]  /*28560*/  @!P1 LDG.E.U16 R25, [R4.64] ;  /* 0x0000000604199981 */ /* 0x0082e8000c1e1500 */
[----:B0-----:R-:W2:Y:S04]  /*28570*/  LDL R26, [R1+0x1c94] ;  /* 0x001c9400011a7983 */ /* 0x001ea80000100800 */
[----:B-1----:R-:W2:Y:S01]  /*28580*/  LDL R5, [R1+0x1cf4] ;  /* 0x001cf40001057983 */ /* 0x002ea20000100800 */
[----:B------:R-:W-:-:S03]  /*28590*/  @!P1 IMAD.MOV.U32 R4, RZ, RZ, R0 ;  /* 0x000000ffff049224 */ /* 0x000fc600078e0000 */
[----:B---3--:R0:W-:Y:S01]  /*285a0*/  STL [R1+0x6ecc], R25 ;  /* 0x006ecc1901007387 */ /* 0x0081e20000100800 */
[----:B------:R-:W-:Y:S01]  /*285b0*/  PRMT R23, RZ, 0x7610, R23 ;  /* 0x00007610ff177816 */ /* 0x000fe20000000017 */
[----:B------:R-:W3:Y:S02]  /*285c0*/  LDL R0, [R1+0x1c78] ;  /* 0x001c780001007983 */ /* 0x000ee40000100800 */
[----:B--2---:R1:W2:Y:S04]  /*285d0*/  @!P1 LDG.E.U16 R24, [R4.64] ;  /* 0x0000000604189981 */ /* 0x0042a8000c1e1500 */
[----:B0-----:R-:W2:Y:S04]  /*285e0*/  LDL R25, [R1+0x1c74] ;  /* 0x001c740001197983 */ /* 0x001ea80000100800 */
[----:B-1----:R-:W2:Y:S01]  /*285f0*/  LDL R5, [R1+0x1cd4] ;  /* 0x001cd40001057983 */ /* 0x002ea20000100800 */
[----:B------:R-:W-:Y:S01]  /*28600*/  @!P1 IMAD.MOV.U32 R4, RZ, RZ, R29 ;  /* 0x000000ffff049224 */ /* 0x000fe200078e001d */
[----:B------:R-:W-:-:S02]  /*28610*/  PRMT R22, RZ, 0x7610, R22 ;  /* 0x00007610ff167816 */ /* 0x000fc40000000016 */
[----:B------:R-:W-:Y:S02]  /*28620*/  PRMT R21, RZ, 0x7610, R21 ;  /* 0x00007610ff157816 */ /* 0x000fe40000000015 */
[----:B--2---:R0:W2:Y:S02]  /*28630*/  @!P1 LDG.E.U16 R23, [R4.64] ;  /* 0x0000000604179981 */ /* 0x0040a4000c1e1500 */
[----:B0-----:R-:W-:Y:S02]  /*28640*/  @!P1 IMAD.MOV.U32 R4, RZ, RZ, R27 ;  /* 0x000000ffff049224 */ /* 0x001fe400078e001b */
[----:B----4-:R-:W-:-:S05]  /*28650*/  @!P1 IMAD.MOV.U32 R5, RZ, RZ, R28 ;  /* 0x000000ffff059224 */ /* 0x010fca00078e001c */
[----:B------:R0:W4:Y:S04]  /*28660*/  @!P1 LDG.E.U16 R22, [R4.64] ;  /* 0x0000000604169981 */ /* 0x000128000c1e1500 */
[----:B------:R1:W-:Y:S01]  /*28670*/  STL [R1+0x6ed0], R24 ;  /* 0x006ed01801007387 */ /* 0x0003e20000100800 */
[----:B0-----:R-:W-:Y:S02]  /*28680*/  @!P1 IMAD.MOV.U32 R4, RZ, RZ, R2 ;  /* 0x000000ffff049224 */ /* 0x001fe400078e0002 */
[----:B------:R-:W-:-:S05]  /*28690*/  @!P1 IMAD.MOV.U32 R5, RZ, RZ, R26 ;  /* 0x000000ffff059224 */ /* 0x000fca00078e001a */
[----:B------:R3:W4:Y:S01]  /*286a0*/  @!P1 LDG.E.U16 R21, [R4.64] ;  /* 0x0000000604159981 */ /* 0x000722000c1e1500 */
[----:B------:R-:W-:Y:S01]  /*286b0*/  PRMT R20, RZ, 0x7610, R20 ;  /* 0x00007610ff147816 */ /* 0x000fe20000000014 */
[----:B---3--:R-:W-:Y:S02]  /*286c0*/  @!P1 IMAD.MOV.U32 R4, RZ, RZ, R0 ;  /* 0x000000ffff049224 */ /* 0x008fe400078e0000 */
[----:B------:R-:W-:-:S05]  /*286d0*/  @!P1 IMAD.MOV.U32 R5, RZ, RZ, R25 ;  /* 0x000000ffff059224 */ /* 0x000fca00078e0019 */
[----:B------:R-:W3:Y:S04]  /*286e0*/  @!P1 LDG.E.U16 R20, [R4.64] ;  /* 0x0000000604149981 */ /* 0x000ee8000c1e1500 */
[----:B--2---:R0:W-:Y:S01]  /*286f0*/  STL [R1+0x6ed4], R23 ;  /* 0x006ed41701007387 */ /* 0x0041e20000100800 */
[----:B------:R-:W2:Y:S02]  /*28700*/  LDL R28, [R1+0x1c54] ;  /* 0x001c5400011c7983 */ /* 0x000ea40000100800 */
[----:B------:R-:W2:Y:S01]  /*28710*/  LDL R27, [R1+0x1c58] ;  /* 0x001c5800011b7983 */ /* 0x000ea20000100800 */
[----:B------:R-:W-:Y:S01]  /*28720*/  PRMT R19, RZ, 0x7610, R19 ;  /* 0x00007610ff137816 */ /* 0x000fe20000000013 */
[----:B----4-:R4:W-:Y:S01]  /*28730*/  STL [R1+0x6ed8], R22 ;  /* 0x006ed81601007387 */ /* 0x0109e20000100800 */
[----:B------:R-:W2:Y:S02]  /*28740*/  LDL R26, [R1+0x1c34] ;  /* 0x001c3400011a7983 */ /* 0x000ea40000100800 */
[----:B------:R-:W2:Y:S01]  /*28750*/  LDL R2, [R1+0x1c38] ;  /* 0x001c380001027983 */ /* 0x000ea20000100800 */
[----:B------:R3:W-:Y:S01]  /*28760*/  STL [R1+0x6edc], R21 ;  /* 0x006edc1501007387 */ /* 0x0007e20000100800 */
[----:B------:R-:W2:Y:S02]  /*28770*/  LDL R25, [R1+0x1c14] ;  /* 0x001c140001197983 */ /* 0x000ea40000100800 */
[----:B-1----:R-:W2:Y:S02]  /*28780*/  LDL R24, [R1+0x1c18] ;  /* 0x001c180001187983 */ /* 0x002ea40000100800 */
[----:B0-----:R-:W2:Y:S01]  /*28790*/  LDL R23, [R1+0x1bf4] ;  /* 0x001bf40001177983 */ /* 0x001ea20000100800 */
[----:B------:R-:W2:Y:S04]  /*287a0*/  LDL R0, [R1+0x1bf8] ;  /* 0x001bf80001007983 */ /* 0x000ea80000100800 */
[----:B---3--:R0:W-:Y:S01]  /*287b0*/  STL [R1+0x6ee0], R20 ;  /* 0x006ee01401007387 */ /* 0x0081e20000100800 */
[----:B----4-:R-:W3:Y:S02]  /*287c0*/  LDL R22, [R1+0x1bd4] ;  /* 0x001bd40001167983 */ /* 0x010ee40000100800 */
[----:B------:R-:W4:Y:S02]  /*287d0*/  LDL R21, [R1+0x1bd8] ;  /* 0x001bd80001157983 */ /* 0x000f240000100800 */
[----:B--2---:R-:W-:-:S02]  /*287e0*/  @!P1 IMAD.MOV.U32 R5, RZ, RZ, R28 ;  /* 0x000000ffff059224 */ /* 0x004fc400078e001c */
[----:B------:R-:W-:-:S05]  /*287f0*/  @!P1 IMAD.MOV.U32 R4, RZ, RZ, R27 ;  /* 0x000000ffff049224 */ /* 0x000fca00078e001b */
[----:B------:R1:W2:Y:S01]  /*28800*/  @!P1 LDG.E.U16 R19, [R4.64] ;  /* 0x0000000604139981 */ /* 0x0002a2000c1e1500 */
[----:B------:R-:W-:Y:S02]  /*28810*/  PRMT R18, RZ, 0x7610, R18 ;  /* 0x00007610ff127816 */ /* 0x000fe40000000012 */
[----:B------:R-:W-:Y:S01]  /*28820*/  PRMT R17, RZ, 0x7610, R17 ;  /* 0x00007610ff117816 */ /* 0x000fe20000000011 */
[----:B-1----:R-:W-:Y:S02]  /*28830*/  @!P1 IMAD.MOV.U32 R5, RZ, RZ, R26 ;  /* 0x000000ffff059224 */ /* 0x002fe400078e001a */
[----:B------:R-:W-:-:S05]  /*28840*/  @!P1 IMAD.MOV.U32 R4, RZ, RZ, R2 ;  /* 0x000000ffff049224 */ /* 0x000fca00078e0002 */
[----:B------:R1:W2:Y:S01]  /*28850*/  @!P1 LDG.E.U16 R18, [R4.64] ;  /* 0x0000000604129981 */ /* 0x0002a2000c1e1500 */
[----:B------:R-:W-:Y:S01]  /*28860*/  PRMT R16, RZ, 0x7610, R16 ;  /* 0x00007610ff107816 */ /* 0x000fe20000000010 */
[----:B-1----:R-:W-:Y:S02]  /*28870*/  @!P1 IMAD.MOV.U32 R5, RZ, RZ, R25 ;  /* 0x000000ffff059224 */ /* 0x002fe400078e0019 */
[----:B------:R-:W-:-:S05]  /*28880*/  @!P1 IMAD.MOV.U32 R4, RZ, RZ, R24 ;  /* 0x000000ffff049224 */ /* 0x000fca00078e0018 */
[----:B------:R1:W2:Y:S01]  /*28890*/  @!P1 LDG.E.U16 R17, [R4.64] ;  /* 0x0000000604119981 */ /* 0x0002a2000c1e1500 */
[----:B------:R-:W-:Y:S01]  /*288a0*/  PRMT R15, RZ, 0x7610, R15 ;  /* 0x00007610ff0f7816 */ /* 0x000fe2000000000f */
[----:B-1----:R-:W-:Y:S02]  /*288b0*/  @!P1 IMAD.MOV.U32 R4, RZ, RZ, R0 ;  /* 0x000000ffff049224 */ /* 0x002fe400078e0000 */
[----:B------:R-:W-:-:S05]  /*288c0*/  @!P1 IMAD.MOV.U32 R5, RZ, RZ, R23 ;  /* 0x000000ffff059224 */ /* 0x000fca00078e0017 */
[----:B------:R4:W2:Y:S02]  /*288d0*/  @!P1 LDG.E.U16 R16, [R4.64] ;  /* 0x0000000604109981 */ /* 0x0008a4000c1e1500 */
[----:B----4-:R-:W-:Y:S02]  /*288e0*/  @!P1 IMAD.MOV.U32 R4, RZ, RZ, R21 ;  /* 0x000000ffff049224 */ /* 0x010fe400078e0015 */
[----:B---3--:R-:W-:-:S05]  /*288f0*/  @!P1 IMAD.MOV.U32 R5, RZ, RZ, R22 ;  /* 0x000000ffff059224 */ /* 0x008fca00078e0016 */
[----:B------:R-:W3:Y:S04]  /*28900*/  @!P1 LDG.E.U16 R15, [R4.64] ;  /* 0x00000006040f9981 */ /* 0x000ee8000c1e1500 */
[----:B--2---:R-:W-:Y:S01]  /*28910*/  STL [R1+0x6ee4], R19 ;  /* 0x006ee41301007387 */ /* 0x004fe20000100800 */
[----:B0-----:R-:W2:Y:S02]  /*28920*/  LDL R20, [R1+0x1bb4] ;  /* 0x001bb40001147983 */ /* 0x001ea40000100800 */
[----:B------:R-:W4:Y:S01]  /*28930*/  LDL R2, [R1+0x1bb8] ;  /* 0x001bb80001027983 */ /* 0x000f220000100800 */
[----:B------:R-:W-:Y:S01]  /*28940*/  PRMT R14, RZ, 0x7610, R14 ;  /* 0x00007610ff0e7816 */ /* 0x000fe2000000000e */
[----:B------:R-:W-:Y:S04]  /*28950*/  STL [R1+0x6ee8], R18 ;  /* 0x006ee81201007387 */ /* 0x000fe80000100800 */
[----:B------:R0:W-:Y:S01]  /*28960*/  STL [R1+0x6eec], R17 ;  /* 0x006eec1101007387 */ /* 0x0001e20000100800 */
[----:B------:R-:W4:Y:S03]  /*28970*/  LDL R0, [R1+0x1b98] ;  /* 0x001b980001007983 */ /* 0x000f260000100800 */
[----:B0-----:R-:W4:Y:S04]  /*28980*/  LDL R17, [R1+0x1b94] ;  /* 0x001b940001117983 */ /* 0x001f280000100800 */
[----:B------:R0:W-:Y:S01]  /*28990*/  STL [R1+0x6ef0], R16 ;  /* 0x006ef01001007387 */ /* 0x0001e20000100800 */
[----:B------:R-:W4:Y:S03]  /*289a0*/  LDL R19, [R1+0x1b78] ;  /* 0x001b780001137983 */ /* 0x000f260000100800 */
[----:B---3--:R1:W-:Y:S01]  /*289b0*/  STL [R1+0x6ef4], R15 ;  /* 0x006ef40f01007387 */ /* 0x0083e20000100800 */
[----:B------:R-:W3:Y:S02]  /*289c0*/  LDL R18, [R1+0x174c] ;  /* 0x00174c0001127983 */ /* 0x000ee40000100800 */
[----:B--2---:R-:W-:-:S02]  /*289d0*/  @!P1 IMAD.MOV.U32 R5, RZ, RZ, R20 ;  /* 0x000000ffff059224 */ /* 0x004fc400078e0014 */
[----:B----4-:R-:W-:Y:S01]  /*289e0*/  @!P1 IMAD.MOV.U32 R4, RZ, RZ, R2 ;  /* 0x000000ffff049224 */ /* 0x010fe200078e0002 */
[----:B------:R-:W2:Y:S04]  /*289f0*/  LDL R20, [R1+0x1b74] ;  /* 0x001b740001147983 */ /* 0x000ea80000100800 */
[----:B------:R-:W4:Y:S04]  /*28a00*/  LDL R2, [R1+0x1b58] ;  /* 0x001b580001027983 */ /* 0x000f280000100800 */
[----:B------:R0:W2:Y:S01]  /*28a10*/  @!P1 LDG.E.U16 R14, [R4.64] ;  /* 0x00000006040e9981 */ /* 0x0000a2000c1e1500 */
[----:B------:R-:W-:-:S02]  /*28a20*/  PRMT R13, RZ, 0x7610, R13 ;  /* 0x00007610ff0d7816 */ /* 0x000fc4000000000d */
[----:B------:R-:W-:Y:S01]  /*28a30*/  PRMT R12, RZ, 0x7610, R12 ;  /* 0x00007610ff0c7816 */ /* 0x000fe2000000000c */
[----:B0-----:R-:W-:Y:S02]  /*28a40*/  @!P1 IMAD.MOV.U32 R4, RZ, RZ, R0 ;  /* 0x000000ffff049224 */ /* 0x001fe400078e0000 */
[----:B------:R-:W-:-:S05]  /*28a50*/  @!P1 IMAD.MOV.U32 R5, RZ, RZ, R17 ;  /* 0x000000ffff059224 */ /* 0x000fca00078e0011 */
[----:B------:R0:W3:Y:S02]  /*28a60*/  @!P1 LDG.E.U16 R13, [R4.64] ;  /* 0x00000006040d9981 */ /* 0x0000e4000c1e1500 */
[----:B0-----:R-:W-:Y:S02]  /*28a70*/  @!P1 IMAD.MOV.U32 R4, RZ, RZ, R19 ;  /* 0x000000ffff049224 */ /* 0x001fe400078e0013 */
[----:B--2---:R0:W-:Y:S01]  /*28a80*/  STL [R1+0x6ef8], R14 ;  /* 0x006ef80e01007387 */ /* 0x0041e20000100800 */
[----:B------:R-:W2:Y:S02]  /*28a90*/  LDL R17, [R1+0x1b48] ;  /* 0x001b480001117983 */ /* 0x000ea40000100800 */
[----:B------:R-:W2:Y:S02]  /*28aa0*/  LDL R16, [R1+0x2324] ;  /* 0x0023240001107983 */ /* 0x000ea40000100800 */
[----:B------:R-:W-:Y:S01]  /*28ab0*/  @!P1 IMAD.MOV.U32 R5, RZ, RZ, R20 ;  /* 0x000000ffff059224 */ /* 0x000fe200078e0014 */
[----:B-1----:R-:W2:Y:S04]  /*28ac0*/  LDL R15, [R1+0x230c] ;  /* 0x00230c00010f7983 */ /* 0x002ea80000100800 */
[----:B------:R4:W2:Y:S04]  /*28ad0*/  @!P1 LDG.E.U16 R12, [R4.64] ;  /* 0x00000006040c9981 */ /* 0x0008a8000c1e1500 */
[----:B0-----:R-:W2:Y:S04]  /*28ae0*/  LDL R14, [R1+0x2310] ;  /* 0x00231000010e7983 */ /* 0x001ea80000100800 */
[----:B------:R-:W0:Y:S01]  /*28af0*/  S2R R22, SR_TID.X ;  /* 0x0000000000167919 */ /* 0x000e220000002100 */
[----:B------:R-:W-:Y:S01]  /*28b00*/  PRMT R11, RZ, 0x7610, R11 ;  /* 0x00007610ff0b7816 */ /* 0x000fe2000000000b */
[----:B----4-:R-:W-:-:S02]  /*28b10*/  @!P1 IMAD.MOV.U32 R4, RZ, RZ, R2 ;  /* 0x000000ffff049224 */ /* 0x010fc400078e0002 */
[----:B---3--:R-:W-:-:S05]  /*28b20*/  @!P1 IMAD.MOV.U32 R5, RZ, RZ, R18 ;  /* 0x000000ffff059224 */ /* 0x008fca00078e0012 */
[----:B------:R2:W3:Y:S01]  /*28b30*/  @!P1 LDG.E.U16 R11, [R4.64] ;  /* 0x00000006040b9981 */ /* 0x0004e2000c1e1500 */
[----:B0-----:R-:W-:-:S05]  /*28b40*/  LOP3.LUT R29, R22, 0x7f, RZ, 0xc0, !PT ;  /* 0x0000007f161d7812 */ /* 0x001fca00078ec0ff */
[----:B------:R-:W-:-:S05]  /*28b50*/  IMAD.SHL.U32 R0, R29, 0x2, RZ ;  /* 0x000000021d007824 */ /* 0x000fca00078e00ff */
[----:B------:R-:W-:Y:S01]  /*28b60*/  STS.U16 [R0+0x10000], R9 ;  /* 0x0100000900007388 */ /* 0x000fe20000000400 */
[----:B------:R0:W-:Y:S03]  /*28b70*/  STS.U16 [R0+0x10100], R10 ;  /* 0x0101000a00007388 */ /* 0x0001e60000000400 */
[----:B------:R-:W-:Y:S01]  /*28b80*/  STL [R1+0x6f68], R22 ;  /* 0x006f681601007387 */ /* 0x000fe20000100800 */
[----:B0-----:R-:W-:Y:S02]  /*28b90*/  PRMT R10, RZ, 0x7610, R10 ;  /* 0x00007610ff0a7816 */ /* 0x001fe4000000000a */
[----:B------:R-:W-:Y:S01]  /*28ba0*/  PRMT R9, RZ, 0x7610, R9 ;  /* 0x00007610ff097816 */ /* 0x000fe20000000009 */
[----:B------:R-:W-:Y:S01]  /*28bb0*/  STL [R1+0x6efc], R13 ;  /* 0x006efc0d01007387 */ /* 0x000fe20000100800 */
[----:B------:R-:W-:Y:S02]  /*28bc0*/  STL [R1+0x6f54], R29 ;  /* 0x006f541d01007387 */ /* 0x000fe40000100800 */
[----:B--2---:R-:W-:-:S02]  /*28bd0*/  @!P1 IMAD.MOV.U32 R5, RZ, RZ, R17 ;  /* 0x000000ffff059224 */ /* 0x004fc400078e0011 */
[----:B------:R-:W-:-:S05]  /*28be0*/  @!P1 IMAD.MOV.U32 R4, RZ, RZ, R16 ;  /* 0x000000ffff049224 */ /* 0x000fca00078e0010 */
[----:B------:R0:W2:Y:S04]  /*28bf0*/  @!P1 LDG.E.U16 R10, [R4.64] ;  /* 0x00000006040a9981 */ /* 0x0000a8000c1e1500 */
[----:B------:R1:W-:Y:S01]  /*28c00*/  STL [R1+0x6f00], R12 ;  /* 0x006f000c01007387 */ /* 0x0003e20000100800 */
[----:B------:R-:W4:Y:S02]  /*28c10*/  LDL R2, [R1+0x22f0] ;  /* 0x0022f00001027983 */ /* 0x000f240000100800 */
[----:B0-----:R-:W-:Y:S02]  /*28c20*/  @!P1 IMAD.MOV.U32 R4, RZ, RZ, R14 ;  /* 0x000000ffff049224 */ /* 0x001fe400078e000e */
[----:B------:R-:W-:Y:S01]  /*28c30*/  @!P1 IMAD.MOV.U32 R5, RZ, RZ, R15 ;  /* 0x000000ffff059224 */ /* 0x000fe200078e000f */
[----:B-1----:R-:W4:Y:S04]  /*28c40*/  LDL R12, [R1+0x22ec] ;  /* 0x0022ec00010c7983 */ /* 0x002f280000100800 */
[----:B------:R4:W4:Y:S04]  /*28c50*/  @!P1 LDG.E.U16 R9, [R4.64] ;  /* 0x0000000604099981 */ /* 0x000928000c1e1500 */
[----:B---3--:R0:W-:Y:S01]  /*28c60*/  STL [R1+0x6f04], R11 ;  /* 0x006f040b01007387 */ /* 0x0081e20000100800 */
[----:B------:R-:W3:Y:S03]  /*28c70*/  LDL.LU R27, [R1+0xaf0] ;  /* 0x000af000011b7983 */ /* 0x000ee60000300800 */
[----:B--2---:R1:W-:Y:S01]  /*28c80*/  STL [R1+0x6f08], R10 ;  /* 0x006f080a01007387 */ /* 0x0043e20000100800 */
[----:B------:R-:W2:Y:S02]  /*28c90*/  LDL R14, [R1+0x22cc] ;  /* 0x0022cc00010e7983 */ /* 0x000ea40000100800 */
[----:B------:R-:W2:Y:S02]  /*28ca0*/  LDL R13, [R1+0x22d0] ;  /* 0x0022d000010d7983 */ /* 0x000ea40000100800 */
[----:B------:R-:W2:Y:S01]  /*28cb0*/  LDL.LU R28, [R1+0xab8] ;  /* 0x000ab800011c7983 */ /* 0x000ea20000300800 */
[----:B------:R-:W2:Y:S01]  /*28cc0*/  LDL.LU R16, [R1+0xabc] ;  /* 0x000abc0001107983 */ /* 0x000ea20000300800 */
[----:B------:R-:W2:Y:S02]  /*28cd0*/  LDL.LU R17, [R1+0xa7c] ;  /* 0x000a7c0001117983 */ /* 0x000ea40000300800 */
[----:B------:R-:W2:Y:S02]  /*28ce0*/  LDL.LU R18, [R1+0xa78] ;  /* 0x000a780001127983 */ /* 0x000ea40000300800 */
[----:B------:R-:W2:Y:S02]  /*28cf0*/  LDL.LU R19, [R1+0xa3c] ;  /* 0x000a3c0001137983 */ /* 0x000ea40000300800 */
[----:B----4-:R-:W-:Y:S01]  /*28d00*/  @!P1 IMAD.MOV.U32 R5, RZ, RZ, R12 ;  /* 0x000000ffff059224 */ /* 0x010fe200078e000c */
[----:B------:R4:W-:Y:S01]  /*28d10*/  STL [R1+0x6f0c], R9 ;  /* 0x006f0c0901007387 */ /* 0x0009e20000100800 */
[----:B------:R-:W2:Y:S02]  /*28d20*/  LDL R12, [R1+0x22ac] ;  /* 0x0022ac00010c7983 */ /* 0x000ea40000100800 */
[----:B0-----:R-:W2:Y:S02]  /*28d30*/  LDL R11, [R1+0x22b0] ;  /* 0x0022b000010b7983 */ /* 0x001ea40000100800 */
[----:B-1----:R-:W2:Y:S01]  /*28d40*/  LDL R10, [R1+0x228c] ;  /* 0x00228c00010a7983 */ /* 0x002ea20000100800 */
[----:B----4-:R-:W4:Y:S04]  /*28d50*/  LDL R9, [R1+0x2290] ;  /* 0x0022900001097983 */ /* 0x010f280000100800 */
[----:B------:R-:W-:Y:S01]  /*28d60*/  STS.U16 [R0+0x11000], R7 ;  /* 0x0110000700007388 */ /* 0x000fe20000000400 */
[----:B------:R0:W-:Y:S02]  /*28d70*/  STS.U16 [R0+0x11100], R8 ;  /* 0x0111000800007388 */ /* 0x0001e40000000400 */
[----:B------:R-:W-:Y:S01]  /*28d80*/  @!P1 IMAD.MOV.U32 R4, RZ, RZ, R2 ;  /* 0x000000ffff049224 */ /* 0x000fe200078e0002 */
[----:B------:R-:W-:Y:S01]  /*28d90*/  PRMT R3, RZ, 0x7610, R3 ;  /* 0x00007610ff037816 */ /* 0x000fe20000000003 */
[----:B------:R-:W4:Y:S01]  /*28da0*/  LDL.LU R20, [R1+0xa38] ;  /* 0x000a380001147983 */ /* 0x000f220000300800 */
[----:B0-----:R-:W-:-:S02]  /*28db0*/  PRMT R8, RZ, 0x7610, R8 ;  /* 0x00007610ff087816 */ /* 0x001fc40000000008 */
[----:B------:R-:W-:Y:S01]  /*28dc0*/  PRMT R7, RZ, 0x7610, R7 ;  /* 0x00007610ff077816 */ /* 0x000fe20000000007 */
[----:B------:R0:W-:Y:S04]  /*28dd0*/  STS.U16 [R0+0x12000], R6 ;  /* 0x0120000600007388 */ /* 0x0001e80000000400 */
[----:B------:R-:W4:Y:S04]  /*28de0*/  LDL.LU R21, [R1+0x9cc] ;  /* 0x0009cc0001157983 */ /* 0x000f280000300800 */
[----:B------:R2:W4:Y:S01]  /*28df0*/  @!P1 LDG.E.U16 R8, [R4.64] ;  /* 0x0000000604089981 */ /* 0x000522000c1e1500 */
[----:B------:R-:W4:Y:S02]  /*28e00*/  LDL.LU R23, [R1+0x9c8] ;  /* 0x0009c80001177983 */ /* 0x000f240000300800 */
[----:B------:R-:W4:Y:S01]  /*28e10*/  LDL.LU R2, [R1+0xfc] ;  /* 0x0000fc0001027983 */ /* 0x000f220000300800 */
[----:B0-----:R-:W-:Y:S01]  /*28e20*/  PRMT R6, RZ, 0x7610, R6 ;  /* 0x00007610ff067816 */ /* 0x001fe20000000006 */
[----:B---3--:R-:W-:Y:S04]  /*28e30*/  STS.U16 [R0+0x12100], R27 ;  /* 0x0121001b00007388 */ /* 0x008fe80000000400 */
[----:B------:R-:W3:Y:S01]  /*28e40*/  LDL.LU R24, [R1+0xf8] ;  /* 0x0000f80001187983 */ /* 0x000ee20000300800 */
[----:B------:R-:W3:Y:S02]  /*28e50*/  LDL.LU R25, [R1+0xb68] ;  /* 0x000b680001197983 */ /* 0x000ee40000300800 */
[----:B------:R-:W3:Y:S02]  /*28e60*/  LDL.LU R26, [R1+0xb64] ;  /* 0x000b6400011a7983 */ /* 0x000ee40000300800 */
[----:B--2---:R-:W-:-:S02]  /*28e70*/  @!P1 IMAD.MOV.U32 R5, RZ, RZ, R14 ;  /* 0x000000ffff059224 */ /* 0x004fc400078e000e */
[----:B------:R-:W-:-:S05]  /*28e80*/  @!P1 IMAD.MOV.U32 R4, RZ, RZ, R13 ;  /* 0x000000ffff049224 */ /* 0x000fca00078e000d */
[----:B------:R0:W2:Y:S02]  /*28e90*/  @!P1 LDG.E.U16 R7, [R4.64] ;  /* 0x0000000604079981 */ /* 0x0000a4000c1e1500 */
[----:B0-----:R-:W-:Y:S02]  /*28ea0*/  @!P1 IMAD.MOV.U32 R5, RZ, RZ, R12 ;  /* 0x000000ffff059224 */ /* 0x001fe400078e000c */
[----:B------:R-:W-:-:S05]  /*28eb0*/  @!P1 IMAD.MOV.U32 R4, RZ, RZ, R11 ;  /* 0x000000ffff049224 */ /* 0x000fca00078e000b */
[----:B------:R4:W3:Y:S02]  /*28ec0*/  @!P1 LDG.E.U16 R6, [R4.64] ;  /* 0x0000000604069981 */ /* 0x0008e4000c1e1500 */
[----:B----4-:R-:W-:Y:S02]  /*28ed0*/  @!P1 IMAD.MOV.U32 R4, RZ, RZ, R9 ;  /* 0x000000ffff049224 */ /* 0x010fe400078e0009 */
[----:B------:R-:W-:-:S05]  /*28ee0*/  @!P1 IMAD.MOV.U32 R5, RZ, RZ, R10 ;  /* 0x000000ffff059224 */ /* 0x000fca00078e000a */
[----:B------:R-:W4:Y:S04]  /*28ef0*/  @!P1 LDG.E.U16 R3, [R4.64] ;  /* 0x0000000604039981 */ /* 0x000f28000c1e1500 */
[----:B------:R0:W-:Y:S04]  /*28f00*/  STS.U16 [R0+0x13000], R28 ;  /* 0x0130001c00007388 */ /* 0x0001e80000000400 */
[----:B0-----:R-:W0:Y:S01]  /*28f10*/  S2R R28, SR_TID.X ;  /* 0x00000000001c7919 */ /* 0x001e220000002100 */
[----:B------:R-:W-:Y:S03]  /*28f20*/  STS.U16 [R0+0x13100], R16 ;  /* 0x0131001000007388 */ /* 0x000fe60000000400 */
[----:B------:R-:W-:Y:S01]  /*28f30*/  STL [R1+0x6f10], R8 ;  /* 0x006f100801007387 */ /* 0x000fe20000100800 */
[----:B------:R-:W-:Y:S02]  /*28f40*/  STS.U16 [R0+0x14000], R17 ;  /* 0x0140001100007388 */ /* 0x000fe40000000400 */
[----:B------:R-:W-:Y:S02]  /*28f50*/  STS.U16 [R0+0x14100], R18 ;  /* 0x0141001200007388 */ /* 0x000fe40000000400 */
[----:B------:R-:W-:Y:S01]  /*28f60*/  STS.U16 [R0+0x15000], R19 ;  /* 0x0150001300007388 */ /* 0x000fe20000000400 */
[----:B------:R-:W-:Y:S01]  /*28f70*/  STS.U16 [R0+0x15100], R20 ;  /* 0x0151001400007388 */ /* 0x000fe20000000400 */
[----:B------:R-:W-:Y:S02]  /*28f80*/  STS.U16 [R0+0x16000], R21 ;  /* 0x0160001500007388 */ /* 0x000fe40000000400 */
[----:B------:R-:W-:Y:S02]  /*28f90*/  STS.U16 [R0+0x16100], R23 ;  /* 0x0161001700007388 */ /* 0x000fe40000000400 */
[----:B------:R-:W-:Y:S01]  /*28fa0*/  STS.U16 [R0+0x17000], R2 ;  /* 0x0170000200007388 */ /* 0x000fe20000000400 */
[----:B0-----:R-:W-:-:S05]  /*28fb0*/  LOP3.LUT R28, R28, 0x7f, RZ, 0xc0, !PT ;  /* 0x0000007f1c1c7812 */ /* 0x001fca00078ec0ff */
[----:B------:R-:W-:Y:S01]  /*28fc0*/  IMAD.SHL.U32 R9, R28, 0x2, RZ ;  /* 0x000000021c097824 */ /* 0x000fe200078e00ff */
[----:B--2---:R0:W-:Y:S01]  /*28fd0*/  STL [R1+0x6f14], R7 ;  /* 0x006f140701007387 */ /* 0x0041e20000100800 */
[----:B------:R-:W2:Y:S03]  /*28fe0*/  LDL.LU R27, [R1+0xb30] ;  /* 0x000b3000011b7983 */ /* 0x000ea60000300800 */
[----:B0-----:R-:W-:Y:S01]  /*28ff0*/  LOP3.LUT R7, R9, 0x10, RZ, 0x3c, !PT ;  /* 0x0000001009077812 */ /* 0x001fe200078e3cff */
[----:B---3--:R-:W-:Y:S04]  /*29000*/  STL [R1+0x6f18], R6 ;  /* 0x006f180601007387 */ /* 0x008fe80000100800 */
[----:B----4-:R-:W-:Y:S01]  /*29010*/  STL [R1+0x6f1c], R3 ;  /* 0x006f1c0301007387 */ /* 0x010fe20000100800 */
[----:B------:R-:W3:Y:S02]  /*29020*/  LDL.LU R28, [R1+0xb2c] ;  /* 0x000b2c00011c7983 */ /* 0x000ee40000300800 */
[----:B------:R0:W-:Y:S02]  /*29030*/  STL [R1+0x6f6c], R9 ;  /* 0x006f6c0901007387 */ /* 0x0001e40000100800 */
[----:B------:R-:W4:Y:S01]  /*29040*/  LDL.LU R2, [R1+0xaf8] ;  /* 0x000af80001027983 */ /* 0x000f220000300800 */
[----:B------:R-:W-:Y:S04]  /*29050*/  STL [R1+0x6f44], R0 ;  /* 0x006f440001007387 */ /* 0x000fe80000100800 */
[----:B0-----:R-:W4:Y:S01]  /*29060*/  LDL.LU R9, [R1+0xaf4] ;  /* 0x000af40001097983 */ /* 0x001f220000300800 */
[----:B------:R-:W4:Y:S03]  /*29070*/  LDL.LU R22, [R1+0xab4] ;  /* 0x000ab40001167983 */ /* 0x000f260000300800 */
[----:B------:R0:W-:Y:S04]  /*29080*/  STS.U16 [R0+0x17100], R24 ;  /* 0x0171001800007388 */ /* 0x0001e80000000400 */
[----:B0-----:R-:W4:Y:S01]  /*29090*/  LDL.LU R0, [R1+0xab0] ;  /* 0x000ab00001007983 */ /* 0x001f220000300800 */
[----:B------:R-:W4:Y:S02]  /*290a0*/  LDL.LU R3, [R1+0xa74] ;  /* 0x000a740001037983 */ /* 0x000f240000300800 */
[----:B------:R-:W4:Y:S02]  /*290b0*/  LDL.LU R4, [R1+0xa70] ;  /* 0x000a700001047983 */ /* 0x000f240000300800 */
[----:B------:R-:W4:Y:S01]  /*290c0*/  LDL.LU R5, [R1+0xa34] ;  /* 0x000a340001057983 */ /* 0x000f220000300800 */
[----:B------:R-:W4:Y:S01]  /*290d0*/  LDL.LU R6, [R1+0xa30] ;  /* 0x000a300001067983 */ /* 0x000f220000300800 */
        /* <DEDUP_REMOVED lines=15> */
[----:B------:R0:W-:Y:S04]  /*291d0*/  STS.U16 [R7+0x10200], R25 ;  /* 0x0102001907007388 */ /* 0x0001e80000000400 */
[----:B------:R-:W4:Y:S01]  /*291e0*/  LDL.LU R24, [R1+0xa28] ;  /* 0x000a280001187983 */ /* 0x000f220000300800 */
[----:B------:R1:W-:Y:S03]  /*291f0*/  STS.U16 [R7+0x10300], R26 ;  /* 0x0103001a07007388 */ /* 0x0003e60000000400 */
[----:B0-----:R-:W4:Y:S01]  /*29200*/  LDL.LU R25, [R1+0x9bc] ;  /* 0x0009bc0001197983 */ /* 0x001f220000300800 */
[----:B-1----:R-:W4:Y:S03]  /*29210*/  LDL.LU R26, [R1+0x9b8] ;  /* 0x0009b800011a7983 */ /* 0x002f260000300800 */
[----:B--2---:R0:W-:Y:S04]  /*29220*/  STS.U16 [R7+0x11200], R27 ;  /* 0x0112001b07007388 */ /* 0x0041e80000000400 */
[----:B0-----:R-:W2:Y:S04]  /*29230*/  LDL.LU R27, [R1+0xec] ;  /* 0x0000ec00011b7983 */ /* 0x001ea80000300800 */
[----:B---3--:R0:W-:Y:S01]  /*29240*/  STS.U16 [R7+0x11300], R28 ;  /* 0x0113001c07007388 */ /* 0x0081e20000000400 */
[----:B----4-:R1:W-:Y:S03]  /*29250*/  STS.U16 [R7+0x12200], R2 ;  /* 0x0122000207007388 */ /* 0x0103e60000000400 */
[----:B0-----:R-:W3:Y:S04]  /*29260*/  LDL.LU R28, [R1+0xe8] ;  /* 0x0000e800011c7983 */ /* 0x001ee80000300800 */
[----:B-1----:R-:W4:Y:S04]  /*29270*/  LDL.LU R2, [R1+0xb58] ;  /* 0x000b580001027983 */ /* 0x002f280000300800 */
[----:B------:R0:W-:Y:S01]  /*29280*/  STS.U16 [R7+0x12300], R9 ;  /* 0x0123000907007388 */ /* 0x0001e20000000400 */
[----:B------:R1:W-:Y:S03]  /*29290*/  STS.U16 [R7+0x13200], R22 ;  /* 0x0132001607007388 */ /* 0x0003e60000000400 */
[----:B0-----:R-:W2:Y:S01]  /*292a0*/  LDL.LU R9, [R1+0x6f6c] ;  /* 0x006f6c0001097983 */ /* 0x001ea20000300800 */
[----:B-1----:R-:W2:Y:S03]  /*292b0*/  LDL.LU R22, [R1+0x6f68] ;  /* 0x006f680001167983 */ /* 0x002ea60000300800 */
[----:B------:R-:W-:Y:S01]  /*292c0*/  STS.U16 [R7+0x13300], R0 ;  /* 0x0133000007007388 */ /* 0x000fe20000000400 */
[----:B------:R-:W-:Y:S02]  /*292d0*/  STS.U16 [R7+0x14200], R3 ;  /* 0x0142000307007388 */ /* 0x000fe40000000400 */
[----:B------:R-:W-:Y:S02]  /*292e0*/  STS.U16 [R7+0x14300], R4 ;  /* 0x0143000407007388 */ /* 0x000fe40000000400 */
[----:B------:R-:W-:Y:S01]  /*292f0*/  STS.U16 [R7+0x15200], R5 ;  /* 0x0152000507007388 */ /* 0x000fe20000000400 */
[----:B------:R-:W-:Y:S01]  /*29300*/  STS.U16 [R7+0x15300], R6 ;  /* 0x0153000607007388 */ /* 0x000fe20000000400 */
[----:B------:R-:W-:Y:S02]  /*29310*/  STS.U16 [R7+0x16200], R8 ;  /* 0x0162000807007388 */ /* 0x000fe40000000400 */
[----:B------:R0:W-:Y:S01]  /*29320*/  STS.U16 [R7+0x16300], R10 ;  /* 0x0163000a07007388 */ /* 0x0001e20000000400 */
[----:B--2---:R-:W-:-:S05]  /*29330*/  LOP3.LUT R22, R22, 0x7f, RZ, 0xc0, !PT ;  /* 0x0000007f16167812 */ /* 0x004fca00078ec0ff */
[----:B0-----:R-:W-:-:S05]  /*29340*/  IMAD.SHL.U32 R10, R22, 0x2, RZ ;  /* 0x00000002160a7824 */ /* 0x001fca00078e00ff */
[----:B------:R-:W-:Y:S01]  /*29350*/  LOP3.LUT R3, R10, 0x30, RZ, 0x3c, !PT ;  /* 0x000000300a037812 */ /* 0x000fe200078e3cff */
[----:B------:R0:W-:Y:S04]  /*29360*/  STL [R1+0x6f58], R10 ;  /* 0x006f580a01007387 */ /* 0x0001e80000100800 */
[----:B0-----:R-:W2:Y:S04]  /*29370*/  LDL.LU R10, [R1+0xae4] ;  /* 0x000ae400010a7983 */ /* 0x001ea80000300800 */
[----:B--2---:R0:W-:Y:S04]  /*29380*/  STL [R1+0x6f5c], R10 ;  /* 0x006f5c0a01007387 */ /* 0x0041e80000100800 */
[----:B0-----:R-:W2:Y:S04]  /*29390*/  LDL.LU R10, [R1+0xb1c] ;  /* 0x000b1c00010a7983 */ /* 0x001ea80000300800 */
[----:B--2---:R0:W-:Y:S04]  /*293a0*/  STL [R1+0x6f60], R10 ;  /* 0x006f600a01007387 */ /* 0x0041e80000100800 */
[----:B0-----:R-:W2:Y:S01]  /*293b0*/  LDL.LU R10, [R1+0xb20] ;  /* 0x000b2000010a7983 */ /* 0x001ea20000300800 */
[----:B------:R-:W-:-:S03]  /*293c0*/  LOP3.LUT R0, R9, 0x20, RZ, 0x3c, !PT ;  /* 0x0000002009007812 */ /* 0x000fc600078e3cff */
[----:B------:R-:W-:Y:S01]  /*293d0*/  STS.U16 [R7+0x17200], R11 ;  /* 0x0172000b07007388 */ /* 0x000fe20000000400 */
[----:B------:R-:W-:Y:S03]  /*293e0*/  STS.U16 [R7+0x17300], R12 ;  /* 0x0173000c07007388 */ /* 0x000fe60000000400 */
[----:B------:R-:W-:Y:S01]  /*293f0*/  STS.U16 [R0+0x10400], R29 ;  /* 0x0104001d00007388 */ /* 0x000fe20000000400 */
[----:B------:R-:W-:Y:S02]  /*29400*/  STS.U16 [R0+0x10500], R13 ;  /* 0x0105000d00007388 */ /* 0x000fe40000000400 */
[----:B------:R-:W-:Y:S02]  /*29410*/  STS.U16 [R0+0x11400], R14 ;  /* 0x0114000e00007388 */ /* 0x000fe40000000400 */
[----:B------:R-:W-:Y:S01]  /*29420*/  STS.U16 [R0+0x11500], R15 ;  /* 0x0115000f00007388 */ /* 0x000fe20000000400 */
        /* <DEDUP_REMOVED lines=11> */
[----:B---3--:R-:W-:Y:S01]  /*294e0*/  STS.U16 [R0+0x17500], R28 ;  /* 0x0175001c00007388 */ /* 0x008fe20000000400 */
[----:B--2---:R0:W-:Y:S04]  /*294f0*/  STL [R1+0x6f64], R10 ;  /* 0x006f640a01007387 */ /* 0x0041e80000100800 */
[----:B0-----:R-:W2:Y:S01]  /*29500*/  LDL.LU R10, [R1+0xb54] ;  /* 0x000b5400010a7983 */ /* 0x001ea20000300800 */
[----:B------:R-:W3:Y:S02]  /*29510*/  LDL.LU R29, [R1+0xae0] ;  /* 0x000ae000011d7983 */ /* 0x000ee40000300800 */
[----:B------:R-:W3:Y:S02]  /*29520*/  LDL.LU R0, [R1+0xaa4] ;  /* 0x000aa40001007983 */ /* 0x000ee40000300800 */
[----:B------:R-:W3:Y:S01]  /*29530*/  LDL.LU R4, [R1+0xaa0] ;  /* 0x000aa00001047983 */ /* 0x000ee20000300800 */
[----:B------:R-:W3:Y:S01]  /*29540*/  LDL.LU R5, [R1+0xa64] ;  /* 0x000a640001057983 */ /* 0x000ee20000300800 */
        /* <DEDUP_REMOVED lines=20> */
[----:B------:R-:W3:Y:S03]  /*29690*/  LDL.LU R27, [R1+0x998] ;  /* 0x00099800011b7983 */ /* 0x000ee60000300800 */
[----:B----4-:R0:W-:Y:S01]  /*296a0*/  STS.U16 [R3+0x10600], R2 ;  /* 0x0106000203007388 */ /* 0x0101e20000000400 */
[----:B------:R-:W4:Y:S03]  /*296b0*/  LDL.LU R28, [R1+0xdc] ;  /* 0x0000dc00011c7983 */ /* 0x000f260000300800 */
[----:B0-----:R-:W3:Y:S04]  /*296c0*/  LDL.LU R2, [R1+0xd8] ;  /* 0x0000d80001027983 */ /* 0x001ee80000300800 */
[----:B--2---:R0:W-:Y:S04]  /*296d0*/  STS.U16 [R3+0x10700], R10 ;  /* 0x0107000a03007388 */ /* 0x0041e80000000400 */
[----:B0-----:R-:W2:Y:S04]  /*296e0*/  LDL.LU R10, [R1+0x6f64] ;  /* 0x006f6400010a7983 */ /* 0x001ea80000300800 */
[----:B--2---:R0:W-:Y:S04]  /*296f0*/  STS.U16 [R3+0x11600], R10 ;  /* 0x0116000a03007388 */ /* 0x0041e80000000400 */
[----:B0-----:R-:W2:Y:S04]  /*29700*/  LDL.LU R10, [R1+0x6f60] ;  /* 0x006f6000010a7983 */ /* 0x001ea80000300800 */
[----:B--2---:R0:W-:Y:S04]  /*29710*/  STS.U16 [R3+0x11700], R10 ;  /* 0x0117000a03007388 */ /* 0x0041e80000000400 */
[----:B0-----:R-:W2:Y:S04]  /*29720*/  LDL.LU R10, [R1+0x6f5c] ;  /* 0x006f5c00010a7983 */ /* 0x001ea80000300800 */
[----:B--2---:R0:W-:Y:S04]  /*29730*/  STS.U16 [R3+0x12600], R10 ;  /* 0x0126000a03007388 */ /* 0x0041e80000000400 */
[----:B0-----:R-:W2:Y:S01]  /*29740*/  LDL.LU R10, [R1+0x6f58] ;  /* 0x006f5800010a7983 */ /* 0x001ea20000300800 */
[----:B---3--:R0:W-:Y:S02]  /*29750*/  STS.U16 [R3+0x12700], R29 ;  /* 0x0127001d03007388 */ /* 0x0081e40000000400 */
[----:B------:R2:W-:Y:S02]  /*29760*/  STS.U16 [R3+0x13600], R0 ;  /* 0x0136000003007388 */ /* 0x0005e40000000400 */
        /* <DEDUP_REMOVED lines=9> */
[----:B0-----:R-:W3:Y:S01]  /*29800*/  LDL.LU R29, [R1+0x6f54] ;  /* 0x006f5400011d7983 */ /* 0x001ee20000300800 */
[----:B--2---:R-:W-:-:S05]  /*29810*/  LOP3.LUT R0, R10, 0x40, RZ, 0x3c, !PT ;  /* 0x000000400a007812 */ /* 0x004fca00078e3cff */
        /* <DEDUP_REMOVED lines=14> */
[----:B----4-:R-:W-:Y:S02]  /*29900*/  STS.U16 [R0+0x17800], R28 ;  /* 0x0178001c00007388 */ /* 0x010fe40000000400 */
[----:B------:R0:W-:Y:S02]  /*29910*/  STS.U16 [R0+0x17900], R2 ;  /* 0x0179000200007388 */ /* 0x0001e40000000400 */
[----:B0-----:R-:W2:Y:S04]  /*29920*/  LDL.LU R0, [R1+0xb0c] ;  /* 0x000b0c0001007983 */ /* 0x001ea80000300800 */
[----:B--2---:R0:W-:Y:S04]  /*29930*/  STL [R1+0x6f48], R0 ;  /* 0x006f480001007387 */ /* 0x0041e80000100800 */
[----:B0-----:R-:W2:Y:S04]  /*29940*/  LDL.LU R0, [R1+0xb10] ;  /* 0x000b100001007983 */ /* 0x001ea80000300800 */
[----:B--2---:R0:W-:Y:S04]  /*29950*/  STL [R1+0x6f4c], R0 ;  /* 0x006f4c0001007387 */ /* 0x0041e80000100800 */
[----:B0-----:R-:W2:Y:S01]  /*29960*/  LDL.LU R0, [R1+0xb44] ;  /* 0x000b440001007983 */ /* 0x001ea20000300800 */
[----:B---3--:R-:W-:-:S03]  /*29970*/  IMAD.SHL.U32 R12, R29, 0x2, RZ ;  /* 0x000000021d0c7824 */ /* 0x008fc600078e00ff */
[----:B--2---:R0:W-:Y:S04]  /*29980*/  STL [R1+0x6f50], R0 ;  /* 0x006f500001007387 */ /* 0x0041e80000100800 */
[----:B0-----:R-:W2:Y:S01]  /*29990*/  LDL.LU R0, [R1+0xb48] ;  /* 0x000b480001007983 */ /* 0x001ea20000300800 */
[----:B------:R-:W3:Y:S02]  /*299a0*/  LDL.LU R2, [R1+0xad4] ;  /* 0x000ad40001027983 */ /* 0x000ee40000300800 */
[----:B------:R-:W4:Y:S02]  /*299b0*/  LDL.LU R3, [R1+0xad0] ;  /* 0x000ad00001037983 */ /* 0x000f240000300800 */
        /* <DEDUP_REMOVED lines=18> */
[----:B------:R-:W3:Y:S01]  /*29ae0*/  LDL.LU R24, [R1+0xa4c] ;  /* 0x000a4c0001187983 */ /* 0x000ee20000300800 */
[C---:B------:R-:W-:Y:S01]  /*29af0*/  LOP3.LUT R4, R12.reuse, 0x50, RZ, 0x3c, !PT ;  /* 0x000000500c047812 */ /* 0x040fe200078e3cff */
[----:B------:R-:W3:Y:S01]  /*29b00*/  LDL.LU R25, [R1+0xa48] ;  /* 0x000a480001197983 */ /* 0x000ee20000300800 */
[----:B------:R-:W3:Y:S01]  /*29b10*/  LDL.LU R26, [R1+0x9fc] ;  /* 0x0009fc00011a7983 */ /* 0x000ee20000300800 */
[----:B------:R-:W3:Y:S02]  /*29b20*/  LDL.LU R27, [R1+0x9f8] ;  /* 0x0009f800011b7983 */ /* 0x000ee40000300800 */
[----:B------:R-:W3:Y:S02]  /*29b30*/  LDL.LU R28, [R1+0x10c] ;  /* 0x00010c00011c7983 */ /* 0x000ee40000300800 */
[----:B------:R-:W3:Y:S01]  /*29b40*/  LDL.LU R29, [R1+0x108] ;  /* 0x00010800011d7983 */ /* 0x000ee20000300800 */
[----:B--2---:R0:W-:Y:S04]  /*29b50*/  STS.U16 [R4+0x10a00], R0 ;  /* 0x010a000004007388 */ /* 0x0041e80000000400 */
[----:B0-----:R-:W2:Y:S04]  /*29b60*/  LDL.LU R0, [R1+0x6f50] ;  /* 0x006f500001007983 */ /* 0x001ea80000300800 */
[----:B--2---:R0:W-:Y:S04]  /*29b70*/  STS.U16 [R4+0x10b00], R0 ;  /* 0x010b000004007388 */ /* 0x0041e80000000400 */
[----:B0-----:R-:W2:Y:S04]  /*29b80*/  LDL.LU R0, [R1+0x6f4c] ;  /* 0x006f4c0001007983 */ /* 0x001ea80000300800 */
[----:B--2---:R0:W-:Y:S04]  /*29b90*/  STS.U16 [R4+0x11a00], R0 ;  /* 0x011a000004007388 */ /* 0x0041e80000000400 */
[----:B0-----:R-:W2:Y:S04]  /*29ba0*/  LDL.LU R0, [R1+0x6f48] ;  /* 0x006f480001007983 */ /* 0x001ea80000300800 */
[----:B--2---:R0:W-:Y:S01]  /*29bb0*/  STS.U16 [R4+0x11b00], R0 ;  /* 0x011b000004007388 */ /* 0x0041e20000000400 */
[----:B---3--:R1:W-:Y:S03]  /*29bc0*/  STS.U16 [R4+0x12a00], R2 ;  /* 0x012a000204007388 */ /* 0x0083e60000000400 */
[----:B0-----:R-:W2:Y:S01]  /*29bd0*/  LDL.LU R0, [R1+0x6f44] ;  /* 0x006f440001007983 */ /* 0x001ea20000300800 */
[----:B-1----:R-:W3:Y:S02]  /*29be0*/  LDL.LU R2, [R1+0x6f40] ;  /* 0x006f400001027983 */ /* 0x002ee40000300800 */
[----:B----4-:R0:W-:Y:S02]  /*29bf0*/  STS.U16 [R4+0x12b00], R3 ;  /* 0x012b000304007388 */ /* 0x0101e40000000400 */
[----:B------:R-:W-:Y:S01]  /*29c00*/  STS.U16 [R4+0x13a00], R5 ;  /* 0x013a000504007388 */ /* 0x000fe20000000400 */
[----:B------:R-:W-:Y:S01]  /*29c10*/  STS.U16 [R4+0x13b00], R6 ;  /* 0x013b000604007388 */ /* 0x000fe20000000400 */
[----:B------:R-:W-:Y:S02]  /*29c20*/  STS.U16 [R4+0x14a00], R7 ;  /* 0x014a000704007388 */ /* 0x000fe40000000400 */
[----:B------:R-:W-:Y:S02]  /*29c30*/  STS.U16 [R4+0x14b00], R8 ;  /* 0x014b000804007388 */ /* 0x000fe40000000400 */
[----:B------:R-:W-:Y:S01]  /*29c40*/  STS.U16 [R4+0x15a00], R9 ;  /* 0x015a000904007388 */ /* 0x000fe20000000400 */
[----:B------:R-:W-:Y:S01]  /*29c50*/  STS.U16 [R4+0x15b00], R10 ;  /* 0x015b000a04007388 */ /* 0x000fe20000000400 */
[----:B------:R-:W-:Y:S02]  /*29c60*/  STS.U16 [R4+0x16a00], R11 ;  /* 0x016a000b04007388 */ /* 0x000fe40000000400 */
[----:B------:R-:W-:Y:S01]  /*29c70*/  STS.U16 [R4+0x16b00], R13 ;  /* 0x016b000d04007388 */ /* 0x000fe20000000400 */
[----:B0-----:R-:W-:Y:S01]  /*29c80*/  LOP3.LUT R3, R12, 0x60, RZ, 0x3c, !PT ;  /* 0x000000600c037812 */ /* 0x001fe200078e3cff */
        /* <DEDUP_REMOVED lines=15> */
[----:B------:R-:W-:Y:S03]  /*29d80*/  STS.U16 [R3+0x16d00], R29 ;  /* 0x016d001d03007388 */ /* 0x000fe60000000400 */
[----:B---3--:R0:W-:Y:S04]  /*29d90*/  STS.U16 [R3+0x17c00], R2 ;  /* 0x017c000203007388 */ /* 0x0081e80000000400 */
[----:B0-----:R-:W3:Y:S04]  /*29da0*/  LDL.LU R2, [R1+0xb34] ;  /* 0x000b340001027983 */ /* 0x001ee80000300800 */
[----:B---3--:R0:W-:Y:S04]  /*29db0*/  STL [R1+0x6f34], R2 ;  /* 0x006f340201007387 */ /* 0x0081e80000100800 */
[----:B0-----:R-:W3:Y:S04]  /*29dc0*/  LDL.LU R2, [R1+0xb38] ;  /* 0x000b380001027983 */ /* 0x001ee80000300800 */
[----:B---3--:R0:W-:Y:S04]  /*29dd0*/  STL [R1+0x6f38], R2 ;  /* 0x006f380201007387 */ /* 0x0081e80000100800 */
[----:B0-----:R-:W3:Y:S01]  /*29de0*/  LDL.LU R2, [R1+0xc8] ;  /* 0x0000c80001027983 */ /* 0x001ee20000300800 */
[----:B------:R-:W4:Y:S01]  /*29df0*/  LDL.LU R4, [R1+0xb00] ;  /* 0x000b000001047983 */ /* 0x000f220000300800 */
[----:B--2---:R-:W-:-:S02]  /*29e00*/  LOP3.LUT R3, R0, 0x70, RZ, 0x3c, !PT ;  /* 0x0000007000037812 */ /* 0x004fc400078e3cff */
[----:B----4-:R0:W-:Y:S01]  /*29e10*/  STL [R1+0x6f3c], R4 ;  /* 0x006f3c0401007387 */ /* 0x0101e20000100800 */
[----:B------:R-:W2:Y:S02]  /*29e20*/  LDL.LU R5, [R1+0xafc] ;  /* 0x000afc0001057983 */ /* 0x000ea40000300800 */
[----:B------:R-:W4:Y:S02]  /*29e30*/  LDL.LU R6, [R1+0xac4] ;  /* 0x000ac40001067983 */ /* 0x000f240000300800 */
[----:B------:R-:W2:Y:S01]  /*29e40*/  LDL.LU R7, [R1+0xa84] ;  /* 0x000a840001077983 */ /* 0x000ea20000300800 */
[----:B------:R-:W2:Y:S01]  /*29e50*/  LDL.LU R8, [R1+0xa80] ;  /* 0x000a800001087983 */ /* 0x000ea20000300800 */
[----:B------:R-:W2:Y:S02]  /*29e60*/  LDL.LU R9, [R1+0xa44] ;  /* 0x000a440001097983 */ /* 0x000ea40000300800 */
[----:B------:R-:W2:Y:S02]  /*29e70*/  LDL.LU R10, [R1+0xa40] ;  /* 0x000a4000010a7983 */ /* 0x000ea40000300800 */
        /* <DEDUP_REMOVED lines=14> */
[----:B------:R-:W2:Y:S01]  /*29f60*/  LDL.LU R25, [R1+0x9c] ;  /* 0x00009c0001197983 */ /* 0x000ea20000300800 */
[----:B0-----:R-:W-:Y:S01]  /*29f70*/  LOP3.LUT R4, R0, 0x60, RZ, 0x3c, !PT ;  /* 0x0000006000047812 */ /* 0x001fe200078e3cff */
[----:B------:R-:W2:Y:S01]  /*29f80*/  LDL.LU R26, [R1+0x98] ;  /* 0x00009800011a7983 */ /* 0x000ea20000300800 */
[----:B------:R-:W2:Y:S01]  /*29f90*/  LDL.LU R27, [R1+0x94] ;  /* 0x00009400011b7983 */ /* 0x000ea20000300800 */
[----:B------:R-:W2:Y:S02]  /*29fa0*/  LDL.LU R28, [R1+0x90] ;  /* 0x00009000011c7983 */ /* 0x000ea40000300800 */
[----:B------:R-:W2:Y:S02]  /*29fb0*/  LDL.LU R29, [R1+0x8c] ;  /* 0x00008c00011d7983 */ /* 0x000ea40000300800 */
[----:B------:R-:W2:Y:S01]  /*29fc0*/  LDL.LU R0, [R1+0x88] ;  /* 0x0000880001007983 */ /* 0x000ea20000300800 */
[----:B---3--:R0:W-:Y:S04]  /*29fd0*/  STS.U16 [R4+0x17d00], R2 ;  /* 0x017d000204007388 */ /* 0x0081e80000000400 */
[----:B0-----:R-:W3:Y:S01]  /*29fe0*/  LDL.LU R4, [R1+0x6f3c] ;  /* 0x006f3c0001047983 */ /* 0x001ee20000300800 */
[----:B------:R-:W2:Y:S03]  /*29ff0*/  LDL.LU R2, [R1+0x6f38] ;  /* 0x006f380001027983 */ /* 0x000ea60000300800 */
[----:B--2---:R0:W-:Y:S04]  /*2a000*/  STS.U16 [R3+0x10e00], R2 ;  /* 0x010e000203007388 */ /* 0x0041e80000000400 */
[----:B0-----:R-:W2:Y:S04]  /*2a010*/  LDL.LU R2, [R1+0x6f34] ;  /* 0x006f340001027983 */ /* 0x001ea80000300800 */
[----:B--2---:R0:W-:Y:S04]  /*2a020*/  STS.U16 [R3+0x10f00], R2 ;  /* 0x010f000203007388 */ /* 0x0041e80000000400 */
[----:B0-----:R-:W2:Y:S01]  /*2a030*/  LDL.LU R2, [R1+0x6f30] ;  /* 0x006f300001027983 */ /* 0x001ea20000300800 */
[----:B---3--:R-:W-:Y:S02]  /*2a040*/  STS.U16 [R3+0x11e00], R4 ;  /* 0x011e000403007388 */ /* 0x008fe40000000400 */
[----:B------:R-:W-:Y:S02]  /*2a050*/  STS.U16 [R3+0x11f00], R5 ;  /* 0x011f000503007388 */ /* 0x000fe40000000400 */
[----:B----4-:R-:W-:Y:S01]  /*2a060*/  STS.U16 [R3+0x12e00], R6 ;  /* 0x012e000603007388 */ /* 0x010fe20000000400 */
[----:B--2---:R0:W-:Y:S01]  /*2a070*/  STS.U16 [R3+0x12f00], R2 ;  /* 0x012f000203007388 */ /* 0x0041e20000000400 */
        /* <DEDUP_REMOVED lines=9> */
[----:B0-----:R-:W2:Y:S01]  /*2a110*/  LDL.LU R2, [R1+0x6f2c] ;  /* 0x006f2c0001027983 */ /* 0x001ea20000300800 */
[----:B------:R0:W-:Y:S03]  /*2a120*/  STS.U16 [R3+0x17f00], R16 ;  /* 0x017f001003007388 */ /* 0x0001e60000000400 */
[----:B0-----:R-:W3:Y:S04]  /*2a130*/  LDL.LU R3, [R1+0x78] ;  /* 0x0000780001037983 */ /* 0x001ee80000300800 */
[----:B---3--:R0:W-:Y:S04]  /*2a140*/  STL [R1+0x6f20], R3 ;  /* 0x006f200301007387 */ /* 0x0081e80000100800 */
[----:B0-----:R-:W3:Y:S04]  /*2a150*/  LDL.LU R3, [R1+0x7c] ;  /* 0x00007c0001037983 */ /* 0x001ee80000300800 */
[----:B---3--:R0:W-:Y:S04]  /*2a160*/  STL [R1+0x6f24], R3 ;  /* 0x006f240301007387 */ /* 0x0081e80000100800 */
[----:B0-----:R-:W3:Y:S04]  /*2a170*/  LDL.LU R3, [R1+0x80] ;  /* 0x0000800001037983 */ /* 0x001ee80000300800 */
[----:B--2---:R-:W-:Y:S04]  /*2a180*/  STS.U16 [R2], R17 ;  /* 0x0000001102007388 */ /* 0x004fe80000000400 */
[----:B------:R-:W-:Y:S04]  /*2a190*/  STS.U16 [R2+0x400], R18 ;  /* 0x0004001202007388 */ /* 0x000fe80000000400 */
[----:B------:R-:W-:Y:S04]  /*2a1a0*/  STS.U16 [R2+0x800], R19 ;  /* 0x0008001302007388 */ /* 0x000fe80000000400 */
[----:B------:R-:W-:Y:S04]  /*2a1b0*/  STS.U16 [R2+0xc00], R20 ;  /* 0x000c001402007388 */ /* 0x000fe80000000400 */
[----:B------:R-:W-:Y:S04]  /*2a1c0*/  STS.U16 [R2+0x1000], R21 ;  /* 0x0010001502007388 */ /* 0x000fe80000000400 */
[----:B------:R-:W-:Y:S04]  /*2a1d0*/  STS.U16 [R2+0x1400], R22 ;  /* 0x0014001602007388 */ /* 0x000fe80000000400 */
[----:B------:R-:W-:Y:S04]  /*2a1e0*/  STS.U16 [R2+0x1800], R23 ;  /* 0x0018001702007388 */ /* 0x000fe80000000400 */
[----:B------:R-:W-:Y:S04]  /*2a1f0*/  STS.U16 [R2+0x1c00], R24 ;  /* 0x001c001802007388 */ /* 0x000fe80000000400 */
[----:B---3--:R0:W-:Y:S04]  /*2a200*/  STL [R1+0x6f28], R3 ;  /* 0x006f280301007387 */ /* 0x0081e80000100800 */
        /* <DEDUP_REMOVED lines=18> */
[----:B------:R-:W3:Y:S01]  /*2a330*/  LDL.LU R23, [R1+0x30] ;  /* 0x0000300001177983 */ /* 0x000ee20000300800 */
[----:B------:R0:W-:Y:S01]  /*2a340*/  STS.U16 [R2+0x2000], R25 ;  /* 0x0020001902007388 */ /* 0x0001e20000000400 */
[----:B------:R-:W3:Y:S03]  /*2a350*/  LDL.LU R24, [R1+0x2c] ;  /* 0x00002c0001187983 */ /* 0x000ee60000300800 */
[----:B------:R1:W-:Y:S04]  /*2a360*/  STS.U16 [R2+0x2400], R26 ;  /* 0x0024001a02007388 */ /* 0x0003e80000000400 */
[----:B------:R1:W-:Y:S04]  /*2a370*/  STS.U16 [R2+0x2800], R27 ;  /* 0x0028001b02007388 */ /* 0x0003e80000000400 */
[----:B------:R1:W-:Y:S04]  /*2a380*/  STS.U16 [R2+0x2c00], R28 ;  /* 0x002c001c02007388 */ /* 0x0003e80000000400 */
[----:B------:R1:W-:Y:S04]  /*2a390*/  STS.U16 [R2+0x3000], R29 ;  /* 0x0030001d02007388 */ /* 0x0003e80000000400 */
[----:B------:R1:W-:Y:S04]  /*2a3a0*/  STS.U16 [R2+0x3400], R0 ;  /* 0x0034000002007388 */ /* 0x0003e80000000400 */
[----:B0-----:R-:W3:Y:S01]  /*2a3b0*/  LDL.LU R25, [R1+0x28] ;  /* 0x0000280001197983 */ /* 0x001ee20000300800 */
[----:B-1----:R-:W3:Y:S02]  /*2a3c0*/  LDL.LU R26, [R1+0x24] ;  /* 0x00002400011a7983 */ /* 0x002ee40000300800 */
[----:B------:R-:W3:Y:S01]  /*2a3d0*/  LDL.LU R27, [R1+0x20] ;  /* 0x00002000011b7983 */ /* 0x000ee20000300800 */
[----:B------:R-:W3:Y:S01]  /*2a3e0*/  LDL.LU R28, [R1+0x1c] ;  /* 0x00001c00011c7983 */ /* 0x000ee20000300800 */
[----:B------:R-:W3:Y:S02]  /*2a3f0*/  LDL.LU R29, [R1+0x18] ;  /* 0x00001800011d7983 */ /* 0x000ee40000300800 */
[----:B------:R-:W3:Y:S02]  /*2a400*/  LDL.LU R0, [R1+0x14] ;  /* 0x0000140001007983 */ /* 0x000ee40000300800 */
[----:B------:R-:W3:Y:S01]  /*2a410*/  LDL.LU R4, [R1+0x10] ;  /* 0x0000100001047983 */ /* 0x000ee20000300800 */
[----:B------:R-:W3:Y:S04]  /*2a420*/  LDL.LU R5, [R1+0xc] ;  /* 0x00000c0001057983 */ /* 0x000ee80000300800 */
[----:B--2---:R0:W-:Y:S04]  /*2a430*/  STS.U16 [R2+0x3800], R3 ;  /* 0x0038000302007388 */ /* 0x0041e80000000400 */
[----:B0-----:R-:W2:Y:S04]  /*2a440*/  LDL.LU R3, [R1+0x6f28] ;  /* 0x006f280001037983 */ /* 0x001ea80000300800 */
[----:B--2---:R0:W-:Y:S04]  /*2a450*/  STS.U16 [R2+0x3c00], R3 ;  /* 0x003c000302007388 */ /* 0x0041e80000000400 */
[----:B0-----:R-:W2:Y:S04]  /*2a460*/  LDL.LU R3, [R1+0x6f24] ;  /* 0x006f240001037983 */ /* 0x001ea80000300800 */
[----:B--2---:R0:W-:Y:S04]  /*2a470*/  STS.U16 [R2+0x4000], R3 ;  /* 0x0040000302007388 */ /* 0x0041e80000000400 */
[----:B0-----:R-:W2:Y:S04]  /*2a480*/  LDL.LU R3, [R1+0x6f20] ;  /* 0x006f200001037983 */ /* 0x001ea80000300800 */
[----:B---3--:R-:W-:Y:S04]  /*2a490*/  STS.U16 [R2+0x4800], R6 ;  /* 0x0048000602007388 */ /* 0x008fe80000000400 */
[----:B----4-:R-:W-:Y:S04]  /*2a4a0*/  STS.U16 [R2+0x4c00], R7 ;  /* 0x004c000702007388 */ /* 0x010fe80000000400 */
[----:B------:R-:W-:Y:S04]  /*2a4b0*/  STS.U16 [R2+0x5000], R8 ;  /* 0x0050000802007388 */ /* 0x000fe80000000400 */
        /* <DEDUP_REMOVED lines=22> */
[----:B--2---:R0:W-:Y:S04]  /*2a620*/  STS.U16 [R2+0x4400], R3 ;  /* 0x0044000302007388 */ /* 0x0041e80000000400 */
[----:B0-----:R-:W2:Y:S01]  /*2a630*/  LDL.LU R3, [R1+0x6f1c] ;  /* 0x006f1c0001037983 */ /* 0x001ea20000300800 */
[----:B------:R-:W3:Y:S02]  /*2a640*/  LDL.LU R6, [R1+0x6f18] ;  /* 0x006f180001067983 */ /* 0x000ee40000300800 */
        /* <DEDUP_REMOVED lines=22> */
[----:B------:R-:W3:Y:S01]  /*2a7b0*/  LDL.LU R29, [R1+0x6ebc] ;  /* 0x006ebc00011d7983 */ /* 0x000ee20000300800 */
[----:B------:R-:W3:Y:S03]  /*2a7c0*/  LDL.LU R0, [R1+0x6eb8] ;  /* 0x006eb80001007983 */ /* 0x000ee60000300800 */
[----:B------:R-:W-:Y:S04]  /*2a7d0*/  STS.U16 [R2+0xac00], R4 ;  /* 0x00ac000402007388 */ /* 0x000fe80000000400 */
[----:B------:R-:W-:Y:S04]  /*2a7e0*/  STS.U16 [R2+0xb000], R5 ;  /* 0x00b0000502007388 */ /* 0x000fe80000000400 */
[----:B--2---:R-:W-:Y:S04]  /*2a7f0*/  STS.U16 [R2+0xbc00], R28 ;  /* 0x00bc001c02007388 */ /* 0x004fe80000000400 */
[----:B---3--:R0:W-:Y:S04]  /*2a800*/  STS.U16 [R2+0xb400], R0 ;  /* 0x00b4000002007388 */ /* 0x0081e80000000400 */
[----:B0-----:R-:W2:Y:S01]  /*2a810*/  LDL.LU R0, [R1+0x6eb4] ;  /* 0x006eb40001007983 */ /* 0x001ea20000300800 */
[----:B------:R-:W3:Y:S02]  /*2a820*/  LDL R5, [R1+0x1b54] ;  /* 0x001b540001057983 */ /* 0x000ee40000100800 */
[----:B------:R-:W3:Y:S02]  /*2a830*/  LDL R4, [R1+0x2330] ;  /* 0x0023300001047983 */ /* 0x000ee40000100800 */
[----:B------:R-:W2:Y:S02]  /*2a840*/  LDL.LU R28, [R1+0x1b5c] ;  /* 0x001b5c00011c7983 */ /* 0x000ea40000300800 */
[----:B--2---:R-:W-:Y:S01]  /*2a850*/  STL [R1+0x6c3c], R28 ;  /* 0x006c3c1c01007387 */ /* 0x004fe20000100800 */
[----:B------:R-:W-:Y:S02]  /*2a860*/  STL [R1+0x6c40], R28 ;  /* 0x006c401c01007387 */ /* 0x000fe40000100800 */
[----:B------:R-:W-:Y:S02]  /*2a870*/  STL [R1+0x6c44], R28 ;  /* 0x006c441c01007387 */ /* 0x000fe40000100800 */
[----:B------:R-:W-:Y:S01]  /*2a880*/  STL [R1+0x6c48], R28 ;  /* 0x006c481c01007387 */ /* 0x000fe20000100800 */
[----:B------:R-:W-:Y:S01]  /*2a890*/  STL [R1+0x6c4c], R28 ;  /* 0x006c4c1c01007387 */ /* 0x000fe20000100800 */
[----:B------:R-:W-:Y:S02]  /*2a8a0*/  STL [R1+0x6c50], R28 ;  /* 0x006c501c01007387 */ /* 0x000fe40000100800 */
[----:B------:R-:W-:Y:S02]  /*2a8b0*/  STL [R1+0x6c54], R28 ;  /* 0x006c541c01007387 */ /* 0x000fe40000100800 */
[----:B------:R0:W-:Y:S02]  /*2a8c0*/  STL [R1+0x6eac], R28 ;  /* 0x006eac1c01007387 */ /* 0x0001e40000100800 */
[----:B0-----:R-:W-:-:S06]  /*2a8d0*/  PRMT R28, RZ, 0x7610, R28 ;  /* 0x00007610ff1c7816 */ /* 0x001fcc000000001c */
[----:B---3--:R-:W2:Y:S04]  /*2a8e0*/  @!P1 LDG.E.U16 R28, [R4.64] ;  /* 0x00000006041c9981 */ /* 0x008ea8000c1e1500 */
[----:B------:R0:W-:Y:S04]  /*2a8f0*/  STS.U16 [R2+0xb800], R29 ;  /* 0x00b8001d02007388 */ /* 0x0001e80000000400 */
[----:B------:R-:W-:Y:S04]  /*2a900*/  STS.U16 [R2+0xc000], R27 ;  /* 0x00c0001b02007388 */ /* 0x000fe80000000400 */
[----:B------:R-:W-:Y:S04]  /*2a910*/  STS.U16 [R2+0xc400], R26 ;  /* 0x00c4001a02007388 */ /* 0x000fe80000000400 */
[----:B------:R-:W-:Y:S04]  /*2a920*/  STS.U16 [R2+0xc800], R25 ;  /* 0x00c8001902007388 */ /* 0x000fe80000000400 */
[----:B------:R-:W-:Y:S04]  /*2a930*/  STS.U16 [R2+0xcc00], R24 ;  /* 0x00cc001802007388 */ /* 0x000fe80000000400 */
[----:B------:R-:W-:Y:S04]  /*2a940*/  STS.U16 [R2+0xd000], R23 ;  /* 0x00d0001702007388 */ /* 0x000fe80000000400 */
[----:B------:R-:W-:Y:S01]  /*2a950*/  STS.U16 [R2+0xd400], R22 ;  /* 0x00d4001602007388 */ /* 0x000fe20000000400 */
[----:B0-----:R-:W-:-:S03]  /*2a960*/  LOP3.LUT R29, R2, 0x20, RZ, 0x3c, !PT ;  /* 0x00000020021d7812 */ /* 0x001fc600078e3cff */
        /* <DEDUP_REMOVED lines=9> */
[----:B------:R-:W-:Y:S01]  /*2aa00*/  STS.U16 [R2+0xfc00], R12 ;  /* 0x00fc000c02007388 */ /* 0x000fe20000000400 */
[----:B------:R-:W-:Y:S02]  /*2aa10*/  STS.U16 [R29+0x100], R11 ;  /* 0x0001000b1d007388 */ /* 0x000fe40000000400 */
[----:B------:R-:W-:Y:S02]  /*2aa20*/  STS.U16 [R29+0x500], R10 ;  /* 0x0005000a1d007388 */ /* 0x000fe40000000400 */
[----:B------:R-:W-:Y:S01]  /*2aa30*/  STS.U16 [R29+0x900], R9 ;  /* 0x000900091d007388 */ /* 0x000fe20000000400 */
[----:B------:R-:W-:Y:S01]  /*2aa40*/  STS.U16 [R29+0xd00], R8 ;  /* 0x000d00081d007388 */ /* 0x000fe20000000400 */
[----:B----4-:R-:W-:Y:S03]  /*2aa50*/  STS.U16 [R29+0x1100], R7 ;  /* 0x001100071d007388 */ /* 0x010fe60000000400 */
[----:B------:R0:W-:Y:S01]  /*2aa60*/  STL [R1+0x237c], R2 ;  /* 0x00237c0201007387 */ /* 0x0001e20000100800 */
[----:B------:R-:W-:Y:S02]  /*2aa70*/  STS.U16 [R29+0x1500], R6 ;  /* 0x001500061d007388 */ /* 0x000fe40000000400 */
[----:B------:R1:W-:Y:S01]  /*2aa80*/  STS.U16 [R29+0x1900], R3 ;  /* 0x001900031d007388 */ /* 0x0003e20000000400 */
[----:B0-----:R-:W3:Y:S01]  /*2aa90*/  LDL.LU R2, [R1+0x1b64] ;  /* 0x001b640001027983 */ /* 0x001ee20000300800 */
[----:B-1----:R-:W4:Y:S03]  /*2aaa0*/  LDL.LU R29, [R1+0x6eb0] ;  /* 0x006eb000011d7983 */ /* 0x002f260000300800 */
        /* <DEDUP_REMOVED lines=13> */
[----:B----4-:R-:W-:-:S02]  /*2ab80*/  PRMT R29, RZ, 0x7610, R29 ;  /* 0x00007610ff1d7816 */ /* 0x010fc4000000001d */
[----:B--2---:R-:W-:-:S04]  /*2ab90*/  @!P1 LOP3.LUT R5, R5, R4, RZ, 0x3c, !PT ;  /* 0x0000000405059212 */ /* 0x004fc800078e3cff */
[----:B------:R-:W-:-:S04]  /*2aba0*/  @!P1 LOP3.LUT R4, R5, R4, RZ, 0x3c, !PT ;  /* 0x0000000405049212 */ /* 0x000fc800078e3cff */
[----:B------:R-:W-:-:S05]  /*2abb0*/  @!P1 LOP3.LUT R5, R5, R4, RZ, 0x3c, !PT ;  /* 0x0000000405059212 */ /* 0x000fca00078e3cff */
[----:B------:R-:W2:Y:S04]  /*2abc0*/  @!P1 LDG.E.U16 R29, [R4.64] ;  /* 0x00000006041d9981 */ /* 0x000ea8000c1e1500 */
[----:B--2---:R0:W-:Y:S04]  /*2abd0*/  STL [R1+0xb3c], R29 ;  /* 0x000b3c1d01007387 */ /* 0x0041e80000100800 */
[----:B0-----:R-:W2:Y:S01]  /*2abe0*/  LDL.LU R29, [R1+0x6ea4] ;  /* 0x006ea400011d7983 */ /* 0x001ea20000300800 */
[----:B------:R-:W4:Y:S02]  /*2abf0*/  LDL R4, [R1+0x1b40] ;  /* 0x001b400001047983 */ /* 0x000f240000100800 */
[----:B------:R-:W4:Y:S01]  /*2ac00*/  LDL R5, [R1+0x231c] ;  /* 0x00231c0001057983 */ /* 0x000f220000100800 */
[----:B------:R-:W-:-:S02]  /*2ac10*/  PRMT R0, RZ, 0x7610, R0 ;  /* 0x00007610ff007816 */ /* 0x000fc40000000000 */
[----:B----4-:R-:W-:-:S04]  /*2ac20*/  @!P1 LOP3.LUT R5, R5, R4, RZ, 0x3c, !PT ;  /* 0x0000000405059212 */ /* 0x010fc800078e3cff */
[----:B------:R-:W-:-:S04]  /*2ac30*/  @!P1 LOP3.LUT R4, R5, R4, RZ, 0x3c, !PT ;  /* 0x0000000405049212 */ /* 0x000fc800078e3cff */
[----:B------:R-:W-:-:S05]  /*2ac40*/  @!P1 LOP3.LUT R5, R5, R4, RZ, 0x3c, !PT ;  /* 0x0000000405059212 */ /* 0x000fca00078e3cff */
[----:B------:R-:W4:Y:S04]  /*2ac50*/  @!P1 LDG.E.U16 R0, [R4.64] ;  /* 0x0000000604009981 */ /* 0x000f28000c1e1500 */
[----:B----4-:R0:W-:Y:S04]  /*2ac60*/  STL [R1+0xb38], R0 ;  /* 0x000b380001007387 */ /* 0x0101e80000100800 */
[----:B0-----:R-:W4:Y:S01]  /*2ac70*/  LDL.LU R0, [R1+0x6ea0] ;  /* 0x006ea00001007983 */ /* 0x001f220000300800 */
[----:B------:R-:W3:Y:S02]  /*2ac80*/  LDL R4, [R1+0x2304] ;  /* 0x0023040001047983 */ /* 0x000ee40000100800 */
[----:B------:R-:W3:Y:S01]  /*2ac90*/  LDL R5, [R1+0x2308] ;  /* 0x0023080001057983 */ /* 0x000ee20000100800 */
[----:B--2---:R-:W-:-:S02]  /*2aca0*/  PRMT R29, RZ, 0x7610, R29 ;  /* 0x00007610ff1d7816 */ /* 0x004fc4000000001d */
[----:B---3--:R-:W-:-:S04]  /*2acb0*/  @!P1 LOP3.LUT R5, R5, R4, RZ, 0x3c, !PT ;  /* 0x0000000405059212 */ /* 0x008fc800078e3cff */
[----:B------:R-:W-:-:S04]  /*2acc0*/  @!P1 LOP3.LUT R4, R5, R4, RZ, 0x3c, !PT ;  /* 0x0000000405049212 */ /* 0x000fc800078e3cff */
[----:B------:R-:W-:-:S05]  /*2acd0*/  @!P1 LOP3.LUT R5, R5, R4, RZ, 0x3c, !PT ;  /* 0x0000000405059212 */ /* 0x000fca00078e3cff */
[----:B------:R-:W2:Y:S04]  /*2ace0*/  @!P1 LDG.E.U16 R29, [R4.64] ;  /* 0x00000006041d9981 */ /* 0x000ea8000c1e1500 */
[----:B--2---:R0:W-:Y:S04]  /*2acf0*/  STL [R1+0xb34], R29 ;  /* 0x000b341d01007387 */ /* 0x0041e80000100800 */
[----:B0-----:R-:W2:Y:S01]  /*2ad00*/  LDL.LU R29, [R1+0x6e9c] ;  /* 0x006e9c00011d7983 */ /* 0x001ea20000300800 */
[----:B------:R-:W3:Y:S02]  /*2ad10*/  LDL R4, [R1+0x22fc] ;  /* 0x0022fc0001047983 */ /* 0x000ee40000100800 */
[----:B------:R-:W3:Y:S01]  /*2ad20*/  LDL R5, [R1+0x2300] ;  /* 0x0023000001057983 */ /* 0x000ee20000100800 */
[----:B----4-:R-:W-:-:S02]  /*2ad30*/  PRMT R0, RZ, 0x7610, R0 ;  /* 0x00007610ff007816 */ /* 0x010fc40000000000 */
[----:B---3--:R-:W-:-:S04]  /*2ad40*/  @!P1 LOP3.LUT R5, R5, R4, RZ, 0x3c, !PT ;  /* 0x0000000405059212 */ /* 0x008fc800078e3cff */
[----:B------:R-:W-:-:S04]  /*2ad50*/  @!P1 LOP3.LUT R4, R5, R4, RZ, 0x3c, !PT ;  /* 0x0000000405049212 */ /* 0x000fc800078e3cff */
[----:B------:R-:W-:-:S05]  /*2ad60*/  @!P1 LOP3.LUT R5, R5, R4, RZ, 0x3c, !PT ;  /* 0x0000000405059212 */ /* 0x000fca00078e3cff */
[----:B------:R-:W3:Y:S04]  /*2ad70*/  @!P1 LDG.E.U16 R0, [R4.64] ;  /* 0x0000000604009981 */ /* 0x000ee8000c1e1500 */
[----:B---3--:R0:W-:Y:S04]  /*2ad80*/  STL [R1+0xb30], R0 ;  /* 0x000b300001007387 */ /* 0x0081e80000100800 */
[----:B0-----:R-:W3:Y:S01]  /*2ad90*/  LDL.LU R0, [R1+0x6e98] ;  /* 0x006e980001007983 */ /* 0x001ee20000300800 */
[----:B------:R-:W4:Y:S02]  /*2ada0*/  LDL R4, [R1+0x22e4] ;  /* 0x0022e40001047983 */ /* 0x000f240000100800 */
[----:B------:R-:W4:Y:S01]  /*2adb0*/  LDL R5, [R1+0x22e8] ;  /* 0x0022e80001057983 */ /* 0x000f220000100800 */
[----:B--2---:R-:W-:-:S02]  /*2adc0*/  PRMT R29, RZ, 0x7610, R29 ;  /* 0x00007610ff1d7816 */ /* 0x004fc4000000001d */
[----:B----4-:R-:W-:-:S04]  /*2add0*/  @!P1 LOP3.LUT R5, R5, R4, RZ, 0x3c, !PT ;  /* 0x0000000405059212 */ /* 0x010fc800078e3cff */
[----:B------:R-:W-:-:S04]  /*2ade0*/  @!P1 LOP3.LUT R4, R5, R4, RZ, 0x3c, !PT ;  /* 0x0000000405049212 */ /* 0x000fc800078e3cff */
[----:B------:R-:W-:-:S05]  /*2adf0*/  @!P1 LOP3.LUT R5, R5, R4, RZ, 0x3c, !PT ;  /* 0x0000000405059212 */ /* 0x000fca00078e3cff */
[----:B------:R-:W2:Y:S04]  /*2ae00*/  @!P1 LDG.E.U16 R29, [R4.64] ;  /* 0x00000006041d9981 */ /* 0x000ea8000c1e1500 */
[----:B--2---:R0:W-:Y:S04]  /*2ae10*/  STL [R1+0xb2c], R29 ;  /* 0x000b2c1d01007387 */ /* 0x0041e80000100800 */
[----:B0-----:R-:W2:Y:S01]  /*2ae20*/  LDL.LU R29, [R1+0x6e94] ;  /* 0x006e9400011d7983 */ /* 0x001ea20000300800 */
[----:B------:R-:W4:Y:S02]  /*2ae30*/  LDL R4, [R1+0x22dc] ;  /* 0x0022dc0001047983 */ /* 0x000f240000100800 */
[----:B------:R-:W4:Y:S01]  /*2ae40*/  LDL R5, [R1+0x22e0] ;  /* 0x0022e00001057983 */ /* 0x000f220000100800 */
[----:B---3--:R-:W-:-:S02]  /*2ae50*/  PRMT R0, RZ, 0x7610, R0 ;  /* 0x00007610ff007816 */ /* 0x008fc40000000000 */
[----:B----4-:R-:W-:-:S04]  /*2ae60*/  @!P1 LOP3.LUT R5, R5, R4, RZ, 0x3c, !PT ;  /* 0x0000000405059212 */ /* 0x010fc800078e3cff */
        /* <DEDUP_REMOVED lines=537> */
[----:B------:R-:W4:Y:S02]  /*2d000*/  LDL R5, [R1+0x2040] ;  /* 0x0020400001057983 */ /* 0x000f240000100800 */
[----:B----4-:R-:W-:-:S02]  /*2d010*/  @!P1 LOP3.LUT R5, R5, R4, RZ, 0x3c, !PT ;  /* 0x0000000405059212 */ /* 0x010fc400078e3cff */
[----:B--2---:R-:W-:Y:S02]  /*2d020*/  PRMT R29, RZ, 0x7610, R29 ;  /* 0x00007610ff1d7816 */ /* 0x004fe4000000001d */
        /* <DEDUP_REMOVED lines=749> */
[----:B------:R0:W3:Y:S04]  /*2ff00*/  @!P1 LDG.E.U16 R0, [R4.64] ;  /* 0x0000000604009981 */ /* 0x0000e8000c1e1500 */
[----:B0-----:R-:W4:Y:S04]  /*2ff10*/  LDL R4, [R1+0x1cbc] ;  /* 0x001cbc0001047983 */ /* 0x001f280000100800 */
[----:B------:R-:W4:Y:S01]  /*2ff20*/  LDL R5, [R1+0x1cc0] ;  /* 0x001cc00001057983 */ /* 0x000f220000100800 */
[----:B--2---:R-:W-:Y:S02]  /*2ff30*/  PRMT R29, RZ, 0x7610, R29 ;  /* 0x00007610ff1d7816 */ /* 0x004fe4000000001d */
[----:B----4-:R-:W-:-:S04]  /*2ff40*/  @!P1 LOP3.LUT R5, R5, R4, RZ, 0x3c, !PT ;  /* 0x0000000405059212 */ /* 0x010fc800078e3cff */
[----:B------:R-:W-:-:S04]  /*2ff50*/  @!P1 LOP3.LUT R4, R5, R4, RZ, 0x3c, !PT ;  /* 0x0000000405049212 */ /* 0x000fc800078e3cff */
[----:B------:R-:W-:Y:S01]  /*2ff60*/  @!P1 LOP3.LUT R5, R5, R4, RZ, 0x3c, !PT ;  /* 0x0000000405059212 */ /* 0x000fe200078e3cff */
[----:B---3--:R0:W-:Y:S04]  /*2ff70*/  STL [R1+0x6be8], R0 ;  /* 0x006be80001007387 */ /* 0x0081e80000100800 */
[----:B------:R1:W2:Y:S04]  /*2ff80*/  @!P1 LDG.E.U16 R29, [R4.64] ;  /* 0x00000006041d9981 */ /* 0x0002a8000c1e1500 */
[----:B-1----:R-:W3:Y:S04]  /*2ff90*/  LDL R4, [R1+0x1cac] ;  /* 0x001cac0001047983 */ /* 0x002ee80000100800 */
[----:B------:R-:W3:Y:S01]  /*2ffa0*/  LDL R5, [R1+0x1cb0] ;  /* 0x001cb00001057983 */ /* 0x000ee20000100800 */
[----:B0-----:R-:W-:-:S02]  /*2ffb0*/  PRMT R0, RZ, 0x7610, R0 ;  /* 0x00007610ff007816 */ /* 0x001fc40000000000 */
[----:B---3--:R-:W-:-:S04]  /*2ffc0*/  @!P1 LOP3.LUT R5, R5, R4, RZ, 0x3c, !PT ;  /* 0x0000000405059212 */ /* 0x008fc800078e3cff */
[----:B------:R-:W-:-:S04]  /*2ffd0*/  @!P1 LOP3.LUT R4, R5, R4, RZ, 0x3c, !PT ;  /* 0x0000000405049212 */ /* 0x000fc800078e3cff */
[----:B------:R-:W-:Y:S01]  /*2ffe0*/  @!P1 LOP3.LUT R5, R5, R4, RZ, 0x3c, !PT ;  /* 0x0000000405059212 */ /* 0x000fe200078e3cff */
[----:B--2---:R-:W-:Y:S04]  /*2fff0*/  STL [R1+0x6bac], R29 ;  /* 0x006bac1d01007387 */ /* 0x004fe80000100800 */
[----:B------:R0:W2:Y:S04]  /*30000*/  @!P1 LDG.E.U16 R0, [R4.64] ;  /* 0x0000000604009981 */ /* 0x0000a8000c1e1500 */
[----:B0-----:R-:W3:Y:S04]  /*30010*/  LDL R4, [R1+0x1c8c] ;  /* 0x001c8c0001047983 */ /* 0x001ee80000100800 */
[----:B------:R-:W3:Y:S01]  /*30020*/  LDL R5, [R1+0x1c90] ;  /* 0x001c900001057983 */ /* 0x000ee20000100800 */
[----:B------:R-:W-:-:S02]  /*30030*/  PRMT R28, RZ, 0x7610, R28 ;  /* 0x00007610ff1c7816 */ /* 0x000fc4000000001c */
[----:B---3--:R-:W-:-:S04]  /*30040*/  @!P1 LOP3.LUT R5, R5, R4, RZ, 0x3c, !PT ;  /* 0x0000000405059212 */ /* 0x008fc800078e3cff */
[----:B------:R-:W-:-:S04]  /*30050*/  @!P1 LOP3.LUT R4, R5, R4, RZ, 0x3c, !PT ;  /* 0x0000000405049212 */ /* 0x000fc800078e3cff */
[----:B------:R-:W-:-:S05]  /*30060*/  @!P1 LOP3.LUT R5, R5, R4, RZ, 0x3c, !PT ;  /* 0x0000000405059212 */ /* 0x000fca00078e3cff */
[----:B------:R-:W3:Y:S04]  /*30070*/  @!P1 LDG.E.U16 R28, [R4.64] ;  /* 0x00000006041c9981 */ /* 0x000ee8000c1e1500 */
[----:B--2---:R-:W-:Y:S04]  /*30080*/  STL [R1+0x6c34], R0 ;  /* 0x006c340001007387 */ /* 0x004fe80000100800 */
[----:B---3--:R0:W-:Y:S04]  /*30090*/  STL [R1+0x20], R28 ;  /* 0x0000201c01007387 */ /* 0x0081e80000100800 */
[----:B0-----:R-:W2:Y:S01]  /*300a0*/  LDL.LU R28, [R1+0x6c54] ;  /* 0x006c5400011c7983 */ /* 0x001ea20000300800 */
[----:B------:R-:W3:Y:S02]  /*300b0*/  LDL R4, [R1+0x1c6c] ;  /* 0x001c6c0001047983 */ /* 0x000ee40000100800 */
[----:B------:R-:W3:Y:S02]  /*300c0*/  LDL R5, [R1+0x1c70] ;  /* 0x001c700001057983 */ /* 0x000ee40000100800 */
[----:B---3--:R-:W-:-:S02]  /*300d0*/  @!P1 LOP3.LUT R5, R5, R4, RZ, 0x3c, !PT ;  /* 0x0000000405059212 */ /* 0x008fc400078e3cff */
[----:B--2---:R-:W-:Y:S02]  /*300e0*/  PRMT R28, RZ, 0x7610, R28 ;  /* 0x00007610ff1c7816 */ /* 0x004fe4000000001c */
[----:B------:R-:W-:-:S04]  /*300f0*/  @!P1 LOP3.LUT R4, R5, R4, RZ, 0x3c, !PT ;  /* 0x0000000405049212 */ /* 0x000fc800078e3cff */
[----:B------:R-:W-:-:S05]  /*30100*/  @!P1 LOP3.LUT R5, R5, R4, RZ, 0x3c, !PT ;  /* 0x0000000405059212 */ /* 0x000fca00078e3cff */
[----:B------:R-:W2:Y:S04]  /*30110*/  @!P1 LDG.E.U16 R28, [R4.64] ;  /* 0x00000006041c9981 */ /* 0x000ea8000c1e1500 */
[----:B--2---:R0:W-:Y:S04]  /*30120*/  STL [R1+0x1c], R28 ;  /* 0x00001c1c01007387 */ /* 0x0041e80000100800 */
        /* <DEDUP_REMOVED lines=11> */
[----:B------:R-:W3:Y:S01]  /*301e0*/  LDL R5, [R1+0x1c30] ;  /* 0x001c300001057983 */ /* 0x000ee20000100800 */
[----:B------:R-:W-:-:S02]  /*301f0*/  PRMT R29, RZ, 0x7610, R29 ;  /* 0x00007610ff1d7816 */ /* 0x000fc4000000001d */
[----:B---3--:R-:W-:-:S04]  /*30200*/  @!P1 LOP3.LUT R5, R5, R4, RZ, 0x3c, !PT ;  /* 0x0000000405059212 */ /* 0x008fc800078e3cff */
        /* <DEDUP_REMOVED lines=8> */
[----:B------:R-:W-:-:S05]  /*30290*/  @!P1 LOP3.LUT R5, R5, R4, RZ, 0x3c, !PT ;  /* 0x0000000405059212 */ /* 0x000fca00078e3cff */
[----:B------:R-:W2:Y:S04]  /*302a0*/  @!P1 LDG.E.U16 R28, [R4.64] ;  /* 0x00000006041c9981 */ /* 0x000ea8000c1e1500 */
[----:B---3--:R0:W-:Y:S04]  /*302b0*/  STL [R1+0x14], R29 ;  /* 0x0000141d01007387 */ /* 0x0081e80000100800 */
[----:B0-----:R-:W3:Y:S04]  /*302c0*/  LDL R29, [R1+0x1b70] ;  /* 0x001b7000011d7983 */ /* 0x001ee80000100800 */
        /* <DEDUP_REMOVED lines=35> */
[----:B------:R0:W4:Y:S04]  /*30500*/  @!P1 LDG.E.U16 R0, [R4.64] ;  /* 0x0000000604009981 */ /* 0x000128000c1e1500 */
[----:B0-----:R-:W2:Y:S01]  /*30510*/  LDL R5, [R1+0x1b6c] ;  /* 0x001b6c0001057983 */ /* 0x001ea20000100800 */
[----:B------:R-:W-:Y:S01]  /*30520*/  PRMT R27, RZ, 0x7610, R27 ;  /* 0x00007610ff1b7816 */ /* 0x000fe2000000001b */
[----:B---3--:R-:W-:Y:S02]  /*30530*/  @!P1 IMAD.MOV.U32 R4, RZ, RZ, R29 ;  /* 0x000000ffff049224 */ /* 0x008fe400078e001d */
[----:B----4-:R0:W-:Y:S01]  /*30540*/  STL [R1], R0 ;  /* 0x0000000001007387 */ /* 0x0101e20000100800 */
[----:B------:R-:W-:Y:S01]  /*30550*/  PRMT R26, RZ, 0x7610, R26 ;  /* 0x00007610ff1a7816 */ /* 0x000fe2000000001a */
[----:B------:R-:W3:Y:S02]  /*30560*/  LDL R29, [R1+0x1c48] ;  /* 0x001c4800011d7983 */ /* 0x000ee40000100800 */
[----:B--2---:R1:W2:Y:S04]  /*30570*/  @!P1 LDG.E.U16 R27, [R4.64] ;  /* 0x00000006041b9981 */ /* 0x0042a8000c1e1500 */
[----:B0-----:R-:W4:Y:S04]  /*30580*/  LDL R0, [R1+0x1c68] ;  /* 0x001c680001007983 */ /* 0x001f280000100800 */
[----:B-1----:R-:W2:Y:S04]  /*30590*/  LDL R4, [R1+0x1ca4] ;  /* 0x001ca40001047983 */ /* 0x002ea80000100800 */
[----:B------:R-:W2:Y:S02]  /*305a0*/  LDL R5, [R1+0x1ca8] ;  /* 0x001ca80001057983 */ /* 0x000ea40000100800 */
[----:B--2---:R-:W-:-:S04]  /*305b0*/  @!P1 LOP3.LUT R5, R5, R4, RZ, 0x3c, !PT ;  /* 0x0000000405059212 */ /* 0x004fc800078e3cff */
[----:B------:R-:W-:-:S04]  /*305c0*/  @!P1 LOP3.LUT R4, R5, R4, RZ, 0x3c, !PT ;  /* 0x0000000405049212 */ /* 0x000fc800078e3cff */
[----:B------:R-:W-:-:S05]  /*305d0*/  @!P1 LOP3.LUT R5, R5, R4, RZ, 0x3c, !PT ;  /* 0x0000000405059212 */ /* 0x000fca00078e3cff */
[----:B------:R0:W2:Y:S04]  /*305e0*/  @!P1 LDG.E.U16 R26, [R4.64] ;  /* 0x00000006041a9981 */ /* 0x0000a8000c1e1500 */
[----:B------:R1:W-:Y:S04]  /*305f0*/  STL [R1+0x6c24], R27 ;  /* 0x006c241b01007387 */ /* 0x0003e80000100800 */
[----:B0-----:R-:W3:Y:S04]  /*30600*/  LDL R4, [R1+0x1c84] ;  /* 0x001c840001047983 */ /* 0x001ee80000100800 */
[----:B------:R-:W3:Y:S04]  /*30610*/  LDL R5, [R1+0x1c88] ;  /* 0x001c880001057983 */ /* 0x000ee80000100800 */
[----:B-1----:R-:W4:Y:S04]  /*30620*/  LDL R27, [R1+0x1c44] ;  /* 0x001c4400011b7983 */ /* 0x002f280000100800 */
[----:B--2---:R0:W-:Y:S04]  /*30630*/  STL [R1+0x6bec], R26 ;  /* 0x006bec1a01007387 */ /* 0x0041e80000100800 */
[----:B0-----:R-:W2:Y:S01]  /*30640*/  LDL R26, [R1+0x1c64] ;  /* 0x001c6400011a7983 */ /* 0x001ea20000100800 */
[----:B---3--:R-:W-:-:S02]  /*30650*/  @!P1 LOP3.LUT R5, R5, R4, RZ, 0x3c, !PT ;  /* 0x0000000405059212 */ /* 0x008fc400078e3cff */
[----:B------:R-:W-:Y:S02]  /*30660*/  PRMT R25, RZ, 0x7610, R25 ;  /* 0x00007610ff197816 */ /* 0x000fe40000000019 */
[----:B------:R-:W-:-:S04]  /*30670*/  @!P1 LOP3.LUT R4, R5, R4, RZ, 0x3c, !PT ;  /* 0x0000000405049212 */ /* 0x000fc800078e3cff */
[----:B------:R-:W-:Y:S02]  /*30680*/  @!P1 LOP3.LUT R5, R5, R4, RZ, 0x3c, !PT ;  /* 0x0000000405059212 */ /* 0x000fe400078e3cff */
[----:B------:R-:W-:-:S03]  /*30690*/  PRMT R24, RZ, 0x7610, R24 ;  /* 0x00007610ff187816 */ /* 0x000fc60000000018 */
[----:B------:R4:W3:Y:S02]  /*306a0*/  @!P1 LDG.E.U16 R25, [R4.64] ;  /* 0x0000000604199981 */ /* 0x0008e4000c1e1500 */
[----:B----4-:R-:W-:Y:S02]  /*306b0*/  @!P1 IMAD.MOV.U32 R4, RZ, RZ, R0 ;  /* 0x000000ffff049224 */ /* 0x010fe400078e0000 */
[----:B--2---:R-:W-:-:S05]  /*306c0*/  @!P1 IMAD.MOV.U32 R5, RZ, RZ, R26 ;  /* 0x000000ffff059224 */ /* 0x004fca00078e001a */
[----:B------:R-:W2:Y:S04]  /*306d0*/  @!P1 LDG.E.U16 R24, [R4.64] ;  /* 0x0000000604189981 */ /* 0x000ea8000c1e1500 */
[----:B---3--:R0:W-:Y:S01]  /*306e0*/  STL [R1+0x6bf0], R25 ;  /* 0x006bf01901007387 */ /* 0x0081e20000100800 */
[----:B------:R-:W3:Y:S03]  /*306f0*/  LDL R0, [R1+0x1c08] ;  /* 0x001c080001007983 */ /* 0x000ee60000100800 */
[----:B0-----:R-:W4:Y:S04]  /*30700*/  LDL R25, [R1+0x1c28] ;  /* 0x001c280001197983 */ /* 0x001f280000100800 */
[----:B--2---:R0:W-:Y:S01]  /*30710*/  STL [R1+0x6bf4], R24 ;  /* 0x006bf41801007387 */ /* 0x0041e20000100800 */
[----:B------:R-:W-:Y:S01]  /*30720*/  PRMT R23, RZ, 0x7610, R23 ;  /* 0x00007610ff177816 */ /* 0x000fe20000000017 */
[----:B------:R-:W-:-:S02]  /*30730*/  @!P1 IMAD.MOV.U32 R4, RZ, RZ, R29 ;  /* 0x000000ffff049224 */ /* 0x000fc400078e001d */
[----:B------:R-:W-:Y:S01]  /*30740*/  @!P1 IMAD.MOV.U32 R5, RZ, RZ, R27 ;  /* 0x000000ffff059224 */ /* 0x000fe200078e001b */
[----:B------:R-:W-:Y:S01]  /*30750*/  PRMT R22, RZ, 0x7610, R22 ;  /* 0x00007610ff167816 */ /* 0x000fe20000000016 */
[----:B------:R-:W2:Y:S04]  /*30760*/  LDL R29, [R1+0x1be8] ;  /* 0x001be800011d7983 */ /* 0x000ea80000100800 */
[----:B------:R4:W2:Y:S04]  /*30770*/  @!P1 LDG.E.U16 R23, [R4.64] ;  /* 0x0000000604179981 */ /* 0x0008a8000c1e1500 */
[----:B------:R-:W2:Y:S04]  /*30780*/  LDL R27, [R1+0x1bc4] ;  /* 0x001bc400011b7983 */ /* 0x000ea80000100800 */
[----:B0-----:R-:W2:Y:S04]  /*30790*/  LDL R24, [R1+0x1c24] ;  /* 0x001c240001187983 */ /* 0x001ea80000100800 */
[----:B------:R-:W3:Y:S01]  /*307a0*/  LDL R26, [R1+0x1bc8] ;  /* 0x001bc800011a7983 */ /* 0x000ee20000100800 */
[----:B----4-:R-:W-:-:S02]  /*307b0*/  @!P1 IMAD.MOV.U32 R4, RZ, RZ, R25 ;  /* 0x000000ffff049224 */ /* 0x010fc400078e0019 */
[----:B--2---:R-:W-:-:S05]  /*307c0*/  @!P1 IMAD.MOV.U32 R5, RZ, RZ, R24 ;  /* 0x000000ffff059224 */ /* 0x004fca00078e0018 */
[----:B------:R-:W2:Y:S04]  /*307d0*/  @!P1 LDG.E.U16 R22, [R4.64] ;  /* 0x0000000604169981 */ /* 0x000ea8000c1e1500 */
[----:B------:R0:W-:Y:S01]  /*307e0*/  STL [R1+0x6bf8], R23 ;  /* 0x006bf81701007387 */ /* 0x0001e20000100800 */
[----:B------:R-:W4:Y:S02]  /*307f0*/  LDL R25, [R1+0x1ba4] ;  /* 0x001ba40001197983 */ /* 0x000f240000100800 */
[----:B------:R-:W3:Y:S01]  /*30800*/  LDL R24, [R1+0x1ba8] ;  /* 0x001ba80001187983 */ /* 0x000ee20000100800 */
[----:B0-----:R-:W3:Y:S04]  /*30810*/  LDL R23, [R1+0x1c04] ;  /* 0x001c040001177983 */ /* 0x001ee80000100800 */
[----:B--2---:R0:W-:Y:S04]  /*30820*/  STL [R1+0x6bfc], R22 ;  /* 0x006bfc1601007387 */ /* 0x0041e80000100800 */
[----:B0-----:R-:W2:Y:S01]  /*30830*/  LDL R22, [R1+0x1be4] ;  /* 0x001be40001167983 */ /* 0x001ea20000100800 */
[----:B------:R-:W-:Y:S01]  /*30840*/  PRMT R21, RZ, 0x7610, R21 ;  /* 0x00007610ff157816 */ /* 0x000fe20000000015 */
[----:B---3--:R-:W-:-:S02]  /*30850*/  @!P1 IMAD.MOV.U32 R4, RZ, RZ, R0 ;  /* 0x000000ffff049224 */ /* 0x008fc400078e0000 */
[----:B------:R-:W-:Y:S01]  /*30860*/  @!P1 IMAD.MOV.U32 R5, RZ, RZ, R23 ;  /* 0x000000ffff059224 */ /* 0x000fe200078e0017 */
[----:B------:R-:W-:Y:S02]  /*30870*/  PRMT R20, RZ, 0x7610, R20 ;  /* 0x00007610ff147816 */ /* 0x000fe40000000014 */
[----:B------:R-:W-:Y:S02]  /*30880*/  PRMT R19, RZ, 0x7610, R19 ;  /* 0x00007610ff137816 */ /* 0x000fe40000000013 */
[----:B------:R-:W-:Y:S01]  /*30890*/  PRMT R18, RZ, 0x7610, R18 ;  /* 0x00007610ff127816 */ /* 0x000fe20000000012 */
[----:B------:R-:W3:Y:S04]  /*308a0*/  LDL R23, [R1+0x1b84] ;  /* 0x001b840001177983 */ /* 0x000ee80000100800 */
[----:B------:R0:W3:Y:S04]  /*308b0*/  @!P1 LDG.E.U16 R21, [R4.64] ;  /* 0x0000000604159981 */ /* 0x0000e8000c1e1500 */
[----:B------:R-:W3:Y:S01]  /*308c0*/  LDL R0, [R1+0x1b88] ;  /* 0x001b880001007983 */ /* 0x000ee20000100800 */
[----:B0-----:R-:W-:-:S02]  /*308d0*/  @!P1 IMAD.MOV.U32 R4, RZ, RZ, R29 ;  /* 0x000000ffff049224 */ /* 0x001fc400078e001d */
[----:B--2---:R-:W-:-:S05]  /*308e0*/  @!P1 IMAD.MOV.U32 R5, RZ, RZ, R22 ;  /* 0x000000ffff059224 */ /* 0x004fca00078e0016 */
[----:B------:R0:W2:Y:S02]  /*308f0*/  @!P1 LDG.E.U16 R20, [R4.64] ;  /* 0x0000000604149981 */ /* 0x0000a4000c1e1500 */
[----:B0-----:R-:W-:Y:S02]  /*30900*/  @!P1 IMAD.MOV.U32 R4, RZ, RZ, R26 ;  /* 0x000000ffff049224 */ /* 0x001fe400078e001a */
[----:B------:R-:W-:-:S05]  /*30910*/  @!P1 IMAD.MOV.U32 R5, RZ, RZ, R27 ;  /* 0x000000ffff059224 */ /* 0x000fca00078e001b */
[----:B------:R0:W2:Y:S02]  /*30920*/  @!P1 LDG.E.U16 R19, [R4.64] ;  /* 0x0000000604139981 */ /* 0x0000a4000c1e1500 */
[----:B0-----:R-:W-:Y:S02]  /*30930*/  @!P1 IMAD.MOV.U32 R4, RZ, RZ, R24 ;  /* 0x000000ffff049224 */ /* 0x001fe400078e0018 */
[----:B----4-:R-:W-:-:S05]  /*30940*/  @!P1 IMAD.MOV.U32 R5, RZ, RZ, R25 ;  /* 0x000000ffff059224 */ /* 0x010fca00078e0019 */
[----:B------:R-:W4:Y:S04]  /*30950*/  @!P1 LDG.E.U16 R18, [R4.64] ;  /* 0x0000000604129981 */ /* 0x000f28000c1e1500 */
[----:B---3--:R0:W-:Y:S04]  /*30960*/  STL [R1+0x6c00], R21 ;  /* 0x006c001501007387 */ /* 0x0081e80000100800 */
[----:B--2---:R1:W-:Y:S01]  /*30970*/  STL [R1+0x6c04], R20 ;  /* 0x006c041401007387 */ /* 0x0043e20000100800 */
[----:B------:R-:W2:Y:S03]  /*30980*/  LDL R22, [R1+0x1b68] ;  /* 0x001b680001167983 */ /* 0x000ea60000100800 */
[----:B------:R3:W-:Y:S01]  /*30990*/  STL [R1+0x6c08], R19 ;  /* 0x006c081301007387 */ /* 0x0007e20000100800 */
[----:B0-----:R-:W2:Y:S03]  /*309a0*/  LDL R21, [R1+0x1c9c] ;  /* 0x001c9c0001157983 */ /* 0x001ea60000100800 */
[----:B-1----:R-:W2:Y:S04]  /*309b0*/  LDL R20, [R1+0x1ca0] ;  /* 0x001ca00001147983 */ /* 0x002ea80000100800 */
[----:B----4-:R0:W-:Y:S01]  /*309c0*/  STL [R1+0x6c0c], R18 ;  /* 0x006c0c1201007387 */ /* 0x0101e20000100800 */
[----:B---3--:R-:W3:Y:S03]  /*309d0*/  LDL R19, [R1+0x1c7c] ;  /* 0x001c7c0001137983 */ /* 0x008ee60000100800 */
[----:B0-----:R-:W4:Y:S01]  /*309e0*/  LDL R18, [R1+0x1c80] ;  /* 0x001c800001127983 */ /* 0x001f220000100800 */
[----:B------:R-:W-:Y:S01]  /*309f0*/  PRMT R17, RZ, 0x7610, R17 ;  /* 0x00007610ff117816 */ /* 0x000fe20000000011 */
[----:B------:R-:W-:-:S02]  /*30a00*/  @!P1 IMAD.MOV.U32 R4, RZ, RZ, R0 ;  /* 0x000000ffff049224 */ /* 0x000fc400078e0000 */
[----:B------:R-:W-:Y:S01]  /*30a10*/  @!P1 IMAD.MOV.U32 R5, RZ, RZ, R23 ;  /* 0x000000ffff059224 */ /* 0x000fe200078e0017 */
[----:B------:R-:W-:Y:S02]  /*30a20*/  PRMT R16, RZ, 0x7610, R16 ;  /* 0x00007610ff107816 */ /* 0x000fe40000000010 */
[----:B------:R-:W-:Y:S02]  /*30a30*/  PRMT R15, RZ, 0x7610, R15 ;  /* 0x00007610ff0f7816 */ /* 0x000fe4000000000f */
[----:B------:R-:W-:Y:S01]  /*30a40*/  PRMT R14, RZ, 0x7610, R14 ;  /* 0x00007610ff0e7816 */ /* 0x000fe2000000000e */
[----:B------:R-:W4:Y:S04]  /*30a50*/  LDL R23, [R1+0x1c5c] ;  /* 0x001c5c0001177983 */ /* 0x000f280000100800 */
[----:B------:R0:W4:Y:S04]  /*30a60*/  @!P1 LDG.E.U16 R17, [R4.64] ;  /* 0x0000000604119981 */ /* 0x000128000c1e1500 */
[----:B------:R-:W4:Y:S01]  /*30a70*/  LDL R0, [R1+0x1c60] ;  /* 0x001c600001007983 */ /* 0x000f220000100800 */
[----:B0-----:R-:W-:-:S02]  /*30a80*/  @!P1 IMAD.MOV.U32 R5, RZ, RZ, R2 ;  /* 0x000000ffff059224 */ /* 0x001fc400078e0002 */
[----:B--2---:R-:W-:-:S05]  /*30a90*/  @!P1 IMAD.MOV.U32 R4, RZ, RZ, R22 ;  /* 0x000000ffff049224 */ /* 0x004fca00078e0016 */
[----:B------:R0:W2:Y:S02]  /*30aa0*/  @!P1 LDG.E.U16 R16, [R4.64] ;  /* 0x0000000604109981 */ /* 0x0000a4000c1e1500 */
[----:B0-----:R-:W-:Y:S02]  /*30ab0*/  @!P1 IMAD.MOV.U32 R5, RZ, RZ, R21 ;  /* 0x000000ffff059224 */ /* 0x001fe400078e0015 */
[----:B------:R-:W-:-:S05]  /*30ac0*/  @!P1 IMAD.MOV.U32 R4, RZ, RZ, R20 ;  /* 0x000000ffff049224 */ /* 0x000fca00078e0014 */
[----:B------:R3:W2:Y:S02]  /*30ad0*/  @!P1 LDG.E.U16 R15, [R4.64] ;  /* 0x00000006040f9981 */ /* 0x0006a4000c1e1500 */
[----:B---3--:R-:W-:Y:S02]  /*30ae0*/  @!P1 IMAD.MOV.U32 R5, RZ, RZ, R19 ;  /* 0x000000ffff059224 */ /* 0x008fe400078e0013 */
[----:B----4-:R-:W-:-:S05]  /*30af0*/  @!P1 IMAD.MOV.U32 R4, RZ, RZ, R18 ;  /* 0x000000ffff049224 */ /* 0x010fca00078e0012 */
[----:B------:R-:W3:Y:S04]  /*30b00*/  @!P1 LDG.E.U16 R14, [R4.64] ;  /* 0x00000006040e9981 */ /* 0x000ee8000c1e1500 */
[----:B------:R-:W-:Y:S01]  /*30b10*/  STL [R1+0x6c10], R17 ;  /* 0x006c101101007387 */ /* 0x000fe20000100800 */
[----:B------:R0:W-:Y:S03]  /*30b20*/  STL [R1+0x2380], R2 ;  /* 0x0023800201007387 */ /* 0x0001e60000100800 */
[----:B0-----:R-:W4:Y:S04]  /*30b30*/  LDL.LU R2, [R1+0x1b9c] ;  /* 0x001b9c0001027983 */ /* 0x001f280000300800 */
[----:B--2---:R0:W-:Y:S01]  /*30b40*/  STL [R1+0x6c14], R16 ;  /* 0x006c141001007387 */ /* 0x0041e20000100800 */
[----:B------:R-:W2:Y:S02]  /*30b50*/  LDL R22, [R1+0x1c3c] ;  /* 0x001c3c0001167983 */ /* 0x000ea40000100800 */
[----:B------:R-:W4:Y:S01]  /*30b60*/  LDL R21, [R1+0x1c40] ;  /* 0x001c400001157983 */ /* 0x000f220000100800 */
[----:B------:R1:W-:Y:S01]  /*30b70*/  STL [R1+0x6bb0], R15 ;  /* 0x006bb00f01007387 */ /* 0x0003e20000100800 */
[----:B------:R-:W4:Y:S02]  /*30b80*/  LDL R20, [R1+0x1c1c] ;  /* 0x001c1c0001147983 */ /* 0x000f240000100800 */
[----:B------:R-:W4:Y:S02]  /*30b90*/  LDL R19, [R1+0x1c20] ;  /* 0x001c200001137983 */ /* 0x000f240000100800 */
[----:B------:R-:W4:Y:S01]  /*30ba0*/  LDL R18, [R1+0x1bfc] ;  /* 0x001bfc0001127983 */ /* 0x000f220000100800 */
[----:B------:R-:W4:Y:S04]  /*30bb0*/  LDL R17, [R1+0x1c00] ;  /* 0x001c000001117983 */ /* 0x000f280000100800 */
[----:B---3--:R3:W-:Y:S01]  /*30bc0*/  STL [R1+0x6bb4], R14 ;  /* 0x006bb40e01007387 */ /* 0x0087e20000100800 */
[----:B0-----:R-:W4:Y:S02]  /*30bd0*/  LDL R16, [R1+0x1bdc] ;  /* 0x001bdc0001107983 */ /* 0x001f240000100800 */
[----:B-1----:R-:W4:Y:S01]  /*30be0*/  LDL R15, [R1+0x1be0] ;  /* 0x001be000010f7983 */ /* 0x002f220000100800 */
[----:B------:R-:W-:Y:S01]  /*30bf0*/  PRMT R13, RZ, 0x7610, R13 ;  /* 0x00007610ff0d7816 */ /* 0x000fe2000000000d */
[----:B------:R-:W-:-:S02]  /*30c00*/  @!P1 IMAD.MOV.U32 R4, RZ, RZ, R0 ;  /* 0x000000ffff049224 */ /* 0x000fc400078e0000 */
[----:B------:R-:W-:Y:S01]  /*30c10*/  @!P1 IMAD.MOV.U32 R5, RZ, RZ, R23 ;  /* 0x000000ffff059224 */ /* 0x000fe200078e0017 */
[----:B------:R-:W-:Y:S02]  /*30c20*/  PRMT R12, RZ, 0x7610, R12 ;  /* 0x00007610ff0c7816 */ /* 0x000fe4000000000c */
[----:B------:R-:W-:Y:S02]  /*30c30*/  PRMT R11, RZ, 0x7610, R11 ;  /* 0x00007610ff0b7816 */ /* 0x000fe4000000000b */
[----:B------:R-:W-:Y:S02]  /*30c40*/  PRMT R10, RZ, 0x7610, R10 ;  /* 0x00007610ff0a7816 */ /* 0x000fe4000000000a */
[----:B------:R-:W-:Y:S01]  /*30c50*/  PRMT R9, RZ, 0x7610, R9 ;  /* 0x00007610ff097816 */ /* 0x000fe20000000009 */
[----:B------:R2:W4:Y:S04]  /*30c60*/  @!P1 LDG.E.U16 R13, [R4.64] ;  /* 0x00000006040d9981 */ /* 0x000528000c1e1500 */
[----:B---3--:R-:W3:Y:S04]  /*30c70*/  LDL R14, [R1+0x1bbc] ;  /* 0x001bbc00010e7983 */ /* 0x008ee80000100800 */
[----:B------:R-:W3:Y:S01]  /*30c80*/  LDL R0, [R1+0x1bc0] ;  /* 0x001bc00001007983 */ /* 0x000ee20000100800 */
[----:B--2---:R-:W-:-:S02]  /*30c90*/  @!P1 IMAD.MOV.U32 R5, RZ, RZ, R22 ;  /* 0x000000ffff059224 */ /* 0x004fc400078e0016 */
[----:B----4-:R-:W-:-:S05]  /*30ca0*/  @!P1 IMAD.MOV.U32 R4, RZ, RZ, R21 ;  /* 0x000000ffff049224 */ /* 0x010fca00078e0015 */
[----:B------:R0:W2:Y:S02]  /*30cb0*/  @!P1 LDG.E.U16 R12, [R4.64] ;  /* 0x00000006040c9981 */ /* 0x0000a4000c1e1500 */
[----:B0-----:R-:W-:Y:S02]  /*30cc0*/  @!P1 IMAD.MOV.U32 R5, RZ, RZ, R20 ;  /* 0x000000ffff059224 */ /* 0x001fe400078e0014 */
[----:B------:R-:W-:-:S05]  /*30cd0*/  @!P1 IMAD.MOV.U32 R4, RZ, RZ, R19 ;  /* 0x000000ffff049224 */ /* 0x000fca00078e0013 */
[----:B------:R0:W4:Y:S02]  /*30ce0*/  @!P1 LDG.E.U16 R11, [R4.64] ;  /* 0x00000006040b9981 */ /* 0x000124000c1e1500 */
[----:B0-----:R-:W-:Y:S02]  /*30cf0*/  @!P1 IMAD.MOV.U32 R4, RZ, RZ, R17 ;  /* 0x000000ffff049224 */ /* 0x001fe400078e0011 */
[----:B------:R-:W-:-:S05]  /*30d00*/  @!P1 IMAD.MOV.U32 R5, RZ, RZ, R18 ;  /* 0x000000ffff059224 */ /* 0x000fca00078e0012 */
[----:B------:R0:W3:Y:S02]  /*30d10*/  @!P1 LDG.E.U16 R10, [R4.64] ;  /* 0x00000006040a9981 */ /* 0x0000e4000c1e1500 */
[----:B0-----:R-:W-:Y:S02]  /*30d20*/  @!P1 IMAD.MOV.U32 R4, RZ, RZ, R15 ;  /* 0x000000ffff049224 */ /* 0x001fe400078e000f */
[----:B------:R-:W-:-:S05]  /*30d30*/  @!P1 IMAD.MOV.U32 R5, RZ, RZ, R16 ;  /* 0x000000ffff059224 */ /* 0x000fca00078e0010 */
[----:B------:R-:W3:Y:S04]  /*30d40*/  @!P1 LDG.E.U16 R9, [R4.64] ;  /* 0x0000000604099981 */ /* 0x000ee8000c1e1500 */
[----:B------:R-:W-:Y:S04]  /*30d50*/  STL [R1+0x6bb8], R13 ;  /* 0x006bb80d01007387 */ /* 0x000fe80000100800 */
[----:B--2---:R0:W-:Y:S04]  /*30d60*/  STL [R1+0x6bbc], R12 ;  /* 0x006bbc0c01007387 */ /* 0x0041e80000100800 */
[----:B----4-:R1:W-:Y:S04]  /*30d70*/  STL [R1+0x6bc0], R11 ;  /* 0x006bc00b01007387 */ /* 0x0103e80000100800 */
[----:B---3--:R2:W-:Y:S04]  /*30d80*/  STL [R1+0x6bc4], R10 ;  /* 0x006bc40a01007387 */ /* 0x0085e80000100800 */
[----:B------:R3:W-:Y:S01]  /*30d90*/  STL [R1+0x6bc8], R9 ;  /* 0x006bc80901007387 */ /* 0x0007e20000100800 */
[----:B0-----:R-:W4:Y:S01]  /*30da0*/  LDL R12, [R1+0x1ba0] ;  /* 0x001ba000010c7983 */ /* 0x001f220000100800 */
[----:B------:R-:W-:Y:S01]  /*30db0*/  PRMT R8, RZ, 0x7610, R8 ;  /* 0x00007610ff087816 */ /* 0x000fe20000000008 */
[----:B------:R-:W-:-:S02]  /*30dc0*/  @!P1 IMAD.MOV.U32 R4, RZ, RZ, R0 ;  /* 0x000000ffff049224 */ /* 0x000fc400078e0000 */
[----:B------:R-:W-:Y:S01]  /*30dd0*/  @!P1 IMAD.MOV.U32 R5, RZ, RZ, R14 ;  /* 0x000000ffff059224 */ /* 0x000fe200078e000e */
[----:B------:R-:W-:Y:S01]  /*30de0*/  PRMT R7, RZ, 0x7610, R7 ;  /* 0x00007610ff077816 */ /* 0x000fe20000000007 */
[----:B-1----:R-:W4:Y:S04]  /*30df0*/  LDL R11, [R1+0x1b7c] ;  /* 0x001b7c00010b7983 */ /* 0x002f280000100800 */
[----:B------:R0:W4:Y:S04]  /*30e00*/  @!P1 LDG.E.U16 R8, [R4.64] ;  /* 0x0000000604089981 */ /* 0x000128000c1e1500 */
[----:B--2---:R-:W2:Y:S04]  /*30e10*/  LDL R10, [R1+0x1b80] ;  /* 0x001b8000010a7983 */ /* 0x004ea80000100800 */
[----:B---3--:R-:W3:Y:S01]  /*30e20*/  LDL R9, [R1+0x1b60] ;  /* 0x001b600001097983 */ /* 0x008ee20000100800 */
[----:B------:R-:W2:Y:S02]  /*30e30*/  LDL.LU R15, [R1+0xb0c] ;  /* 0x000b0c00010f7983 */ /* 0x000ea40000300800 */
[----:B------:R-:W2:Y:S02]  /*30e40*/  LDL.LU R16, [R1+0xb00] ;  /* 0x000b000001107983 */ /* 0x000ea40000300800 */
[----:B------:R-:W2:Y:S01]  /*30e50*/  LDL.LU R17, [R1+0xaf4] ;  /* 0x000af40001117983 */ /* 0x000ea20000300800 */
[----:B------:R-:W2:Y:S01]  /*30e60*/  LDL.LU R18, [R1+0xae8] ;  /* 0x000ae80001127983 */ /* 0x000ea20000300800 */
[----:B------:R-:W2:Y:S02]  /*30e70*/  LDL.LU R19, [R1+0xadc] ;  /* 0x000adc0001137983 */ /* 0x000ea40000300800 */
[----:B------:R-:W2:Y:S02]  /*30e80*/  LDL.LU R20, [R1+0xad0] ;  /* 0x000ad00001147983 */ /* 0x000ea40000300800 */
[----:B------:R-:W2:Y:S02]  /*30e90*/  LDL.LU R21, [R1+0xac4] ;  /* 0x000ac40001157983 */ /* 0x000ea40000300800 */
[----:B0-----:R-:W-:Y:S01]  /*30ea0*/  @!P1 IMAD.MOV.U32 R5, RZ, RZ, R2 ;  /* 0x000000ffff059224 */ /* 0x001fe200078e0002 */
[----:B------:R-:W3:Y:S01]  /*30eb0*/  LDL.LU R22, [R1+0xab8] ;  /* 0x000ab80001167983 */ /* 0x000ee20000300800 */
[----:B------:R-:W3:Y:S02]  /*30ec0*/  LDL.LU R23, [R1+0xaac] ;  /* 0x000aac0001177983 */ /* 0x000ee40000300800 */
[----:B------:R-:W3:Y:S02]  /*30ed0*/  LDL.LU R24, [R1+0xaa0] ;  /* 0x000aa00001187983 */ /* 0x000ee40000300800 */
[----:B------:R-:W3:Y:S01]  /*30ee0*/  LDL.LU R27, [R1+0xa94] ;  /* 0x000a9400011b7983 */ /* 0x000ee20000300800 */
[----:B------:R-:W3:Y:S01]  /*30ef0*/  LDL.LU R29, [R1+0xa88] ;  /* 0x000a8800011d7983 */ /* 0x000ee20000300800 */
[----:B------:R-:W3:Y:S02]  /*30f00*/  LDL.LU R25, [R1+0xa7c] ;  /* 0x000a7c0001197983 */ /* 0x000ee40000300800 */
[----:B------:R-:W3:Y:S02]  /*30f10*/  LDL.LU R26, [R1+0xa70] ;  /* 0x000a7000011a7983 */ /* 0x000ee40000300800 */
[----:B------:R-:W3:Y:S02]  /*30f20*/  LDL.LU R0, [R1+0xa64] ;  /* 0x000a640001007983 */ /* 0x000ee40000300800 */
[----:B----4-:R-:W-:-:S05]  /*30f30*/  @!P1 IMAD.MOV.U32 R4, RZ, RZ, R12 ;  /* 0x000000ffff049224 */ /* 0x010fca00078e000c */
[----:B------:R2:W4:Y:S04]  /*30f40*/  @!P1 LDG.E.U16 R7, [R4.64] ;  /* 0x0000000604079981 */ /* 0x000528000c1e1500 */
[----:B------:R-:W-:Y:S01]  /*30f50*/  STL [R1+0x6bcc], R8 ;  /* 0x006bcc0801007387 */ /* 0x000fe20000100800 */
[----:B------:R-:W-:Y:S01]  /*30f60*/  STL [R1+0x2384], R2 ;  /* 0x0023840201007387 */ /* 0x000fe20000100800 */
[----:B------:R-:W-:Y:S02]  /*30f70*/  PRMT R6, RZ, 0x7610, R6 ;  /* 0x00007610ff067816 */ /* 0x000fe40000000006 */
[----:B------:R-:W-:Y:S01]  /*30f80*/  PRMT R3, RZ, 0x7610, R3 ;  /* 0x00007610ff037816 */ /* 0x000fe20000000003 */
[----:B--2---:R-:W-:Y:S02]  /*30f90*/  @!P1 IMAD.MOV.U32 R4, RZ, RZ, R10 ;  /* 0x000000ffff049224 */ /* 0x004fe400078e000a */
[----:B------:R-:W-:-:S05]  /*30fa0*/  @!P1 IMAD.MOV.U32 R5, RZ, RZ, R11 ;  /* 0x000000ffff059224 */ /* 0x000fca00078e000b */
[----:B------:R3:W2:Y:S02]  /*30fb0*/  @!P1 LDG.E.U16 R6, [R4.64] ;  /* 0x0000000604069981 */ /* 0x0006a4000c1e1500 */
[----:B---3--:R-:W-:Y:S02]  /*30fc0*/  @!P1 IMAD.MOV.U32 R4, RZ, RZ, R9 ;  /* 0x000000ffff049224 */ /* 0x008fe400078e0009 */
[----:B------:R-:W-:-:S05]  /*30fd0*/  @!P1 IMAD.MOV.U32 R5, RZ, RZ, R28 ;  /* 0x000000ffff059224 */ /* 0x000fca00078e001c */
[----:B------:R-:W3:Y:S04]  /*30fe0*/  @!P1 LDG.E.U16 R3, [R4.64] ;  /* 0x0000000604039981 */ /* 0x000ee8000c1e1500 */
[----:B----4-:R0:W-:Y:S04]  /*30ff0*/  STL [R1+0x6bd0], R7 ;  /* 0x006bd00701007387 */ /* 0x0101e80000100800 */
[----:B0-----:R-:W4:Y:S04]  /*31000*/  LDL R7, [R1+0x2344] ;  /* 0x0023440001077983 */ /* 0x001f280000100800 */
[----:B--2---:R-:W-:Y:S01]  /*31010*/  STL [R1+0x6bd4], R6 ;  /* 0x006bd40601007387 */ /* 0x004fe20000100800 */
[----:B------:R-:W-:Y:S03]  /*31020*/  STL [R1+0x2388], R28 ;  /* 0x0023881c01007387 */ /* 0x000fe60000100800 */
[----:B---3--:R-:W-:Y:S04]  /*31030*/  STL [R1+0x6bd8], R3 ;  /* 0x006bd80301007387 */ /* 0x008fe80000100800 */
[----:B----4-:R-:W-:Y:S01]  /*31040*/  STS.U16 [R7+0x1d00], R15 ;  /* 0x001d000f07007388 */ /* 0x010fe20000000400 */
        /* <DEDUP_REMOVED lines=9> */
[----:B------:R0:W-:Y:S02]  /*310e0*/  STS.U16 [R7+0x4500], R27 ;  /* 0x0045001b07007388 */ /* 0x0001e40000000400 */
[----:B------:R1:W-:Y:S01]  /*310f0*/  STS.U16 [R7+0x4900], R29 ;  /* 0x0049001d07007388 */ /* 0x0003e20000000400 */
[----:B------:R-:W-:Y:S01]  /*31100*/  STS.U16 [R7+0x4d00], R25 ;  /* 0x004d001907007388 */ /* 0x000fe20000000400 */
[----:B------:R-:W-:Y:S02]  /*31110*/  STS.U16 [R7+0x5100], R26 ;  /* 0x0051001a07007388 */ /* 0x000fe40000000400 */
[----:B------:R2:W-:Y:S01]  /*31120*/  STS.U16 [R7+0x5500], R0 ;  /* 0x0055000007007388 */ /* 0x0005e20000000400 */
[----:B0-----:R-:W3:Y:S01]  /*31130*/  LDL.LU R27, [R1+0xa58] ;  /* 0x000a5800011b7983 */ /* 0x001ee20000300800 */
[----:B-1----:R-:W4:Y:S03]  /*31140*/  LDL.LU R29, [R1+0xa4c] ;  /* 0x000a4c00011d7983 */ /* 0x002f260000300800 */
[----:B--2---:R-:W2:Y:S04]  /*31150*/  LDL.LU R0, [R1+0xa34] ;  /* 0x000a340001007983 */ /* 0x004ea80000300800 */
[----:B--2---:R0:W-:Y:S04]  /*31160*/  STL [R1+0x6c38], R0 ;  /* 0x006c380001007387 */ /* 0x0041e80000100800 */
[----:B0-----:R-:W2:Y:S01]  /*31170*/  LDL.LU R0, [R1+0xa40] ;  /* 0x000a400001007983 */ /* 0x001ea20000300800 */
        /* <DEDUP_REMOVED lines=23> */
[----:B------:R-:W2:Y:S04]  /*312f0*/  LDL.LU R25, [R1+0x54] ;  /* 0x0000540001197983 */ /* 0x000ea80000300800 */
[----:B---3--:R0:W-:Y:S01]  /*31300*/  STS.U16 [R7+0x5900], R27 ;  /* 0x0059001b07007388 */ /* 0x0081e20000000400 */
[----:B------:R-:W3:Y:S02]  /*31310*/  LDL.LU R26, [R1+0x48] ;  /* 0x00004800011a7983 */ /* 0x000ee40000300800 */
[----:B----4-:R1:W-:Y:S01]  /*31320*/  STS.U16 [R7+0x5d00], R29 ;  /* 0x005d001d07007388 */ /* 0x0103e20000000400 */
[----:B0-----:R-:W4:Y:S01]  /*31330*/  LDL.LU R27, [R1+0x3c] ;  /* 0x00003c00011b7983 */ /* 0x001f220000300800 */
[----:B-1----:R-:W3:Y:S03]  /*31340*/  LDL.LU R29, [R1+0x30] ;  /* 0x00003000011d7983 */ /* 0x002ee60000300800 */
[----:B--2---:R0:W-:Y:S04]  /*31350*/  STS.U16 [R7+0x6100], R0 ;  /* 0x0061000007007388 */ /* 0x0041e80000000400 */
[----:B0-----:R-:W2:Y:S04]  /*31360*/  LDL.LU R0, [R1+0x6c38] ;  /* 0x006c380001007983 */ /* 0x001ea80000300800 */
[----:B--2---:R0:W-:Y:S01]  /*31370*/  STS.U16 [R7+0x6500], R0 ;  /* 0x0065000007007388 */ /* 0x0041e20000000400 */
[----:B------:R-:W-:Y:S02]  /*31380*/  STS.U16 [R7+0x6900], R3 ;  /* 0x0069000307007388 */ /* 0x000fe40000000400 */
[----:B------:R-:W-:Y:S02]  /*31390*/  STS.U16 [R7+0x6d00], R4 ;  /* 0x006d000407007388 */ /* 0x000fe40000000400 */
[----:B------:R-:W-:Y:S01]  /*313a0*/  STS.U16 [R7+0x7100], R5 ;  /* 0x0071000507007388 */ /* 0x000fe20000000400 */
[----:B------:R-:W-:Y:S01]  /*313b0*/  STS.U16 [R7+0x7500], R28 ;  /* 0x0075001c07007388 */ /* 0x000fe20000000400 */
[----:B------:R-:W-:Y:S02]  /*313c0*/  STS.U16 [R7+0x7900], R6 ;  /* 0x0079000607007388 */ /* 0x000fe40000000400 */
[----:B------:R1:W-:Y:S01]  /*313d0*/  STS.U16 [R7+0x7d00], R2 ;  /* 0x007d000207007388 */ /* 0x0003e20000000400 */
[----:B0-----:R-:W2:Y:S04]  /*313e0*/  LDL.LU R0, [R1+0x6c34] ;  /* 0x006c340001007983 */ /* 0x001ea80000300800 */
[----:B-1----:R-:W2:Y:S04]  /*313f0*/  LDL R2, [R1+0x2340] ;  /* 0x0023400001027983 */ /* 0x002ea80000100800 */
[----:B--2---:R0:W-:Y:S04]  /*31400*/  STL [R1+0x6c28], R2 ;  /* 0x006c280201007387 */ /* 0x0041e80000100800 */
[----:B0-----:R-:W2:Y:S04]  /*31410*/  LDL.LU R2, [R1+0x18] ;  /* 0x0000180001027983 */ /* 0x001ea80000300800 */
[----:B--2---:R0:W-:Y:S04]  /*31420*/  STL [R1+0x6c2c], R2 ;  /* 0x006c2c0201007387 */ /* 0x0041e80000100800 */
[----:B0-----:R-:W2:Y:S01]  /*31430*/  LDL.LU R2, [R1+0x1c] ;  /* 0x00001c0001027983 */ /* 0x001ea20000300800 */
        /* <DEDUP_REMOVED lines=19> */
[----:B----4-:R-:W-:Y:S04]  /*31570*/  STS.U16 [R7+0xcd00], R27 ;  /* 0x00cd001b07007388 */ /* 0x010fe80000000400 */
[----:B--2---:R0:W-:Y:S04]  /*31580*/  STL [R1+0x6c30], R2 ;  /* 0x006c300201007387 */ /* 0x0041e80000100800 */
[----:B0-----:R-:W2:Y:S01]  /*31590*/  LDL.LU R2, [R1+0x20] ;  /* 0x0000200001027983 */ /* 0x001ea20000300800 */
[----:B------:R-:W3:Y:S02]  /*315a0*/  LDL.LU R27, [R1+0x14] ;  /* 0x00001400011b7983 */ /* 0x000ee40000300800 */
[----:B------:R-:W4:Y:S02]  /*315b0*/  LDL.LU R3, [R1+0x10] ;  /* 0x0000100001037983 */ /* 0x000f240000300800 */
[----:B------:R-:W3:Y:S01]  /*315c0*/  LDL.LU R4, [R1+0xc] ;  /* 0x00000c0001047983 */ /* 0x000ee20000300800 */
[----:B------:R-:W3:Y:S01]  /*315d0*/  LDL.LU R5, [R1+0x8] ;  /* 0x0000080001057983 */ /* 0x000ee20000300800 */
[----:B------:R-:W3:Y:S02]  /*315e0*/  LDL.LU R28, [R1+0x4] ;  /* 0x00000400011c7983 */ /* 0x000ee40000300800 */
[----:B------:R-:W3:Y:S02]  /*315f0*/  LDL.LU R6, [R1] ;  /* 0x0000000001067983 */ /* 0x000ee40000300800 */
        /* <DEDUP_REMOVED lines=17> */
[----:B------:R-:W3:Y:S04]  /*31710*/  LDL.LU R25, [R1+0xa90] ;  /* 0x000a900001197983 */ /* 0x000ee80000300800 */
[----:B------:R0:W-:Y:S01]  /*31720*/  STS.U16 [R7+0xd100], R29 ;  /* 0x00d1001d07007388 */ /* 0x0001e20000000400 */
[----:B------:R-:W3:Y:S02]  /*31730*/  LDL.LU R26, [R1+0xa84] ;  /* 0x000a8400011a7983 */ /* 0x000ee40000300800 */
[----:B------:R1:W-:Y:S01]  /*31740*/  STS.U16 [R7+0xd500], R0 ;  /* 0x00d5000007007388 */ /* 0x0003e20000000400 */
[----:B0-----:R-:W3:Y:S01]  /*31750*/  LDL.LU R29, [R1+0xa78] ;  /* 0x000a7800011d7983 */ /* 0x001ee20000300800 */
[----:B-1----:R-:W3:Y:S03]  /*31760*/  LDL.LU R0, [R1+0xa6c] ;  /* 0x000a6c0001007983 */ /* 0x002ee60000300800 */
        /* <DEDUP_REMOVED lines=8> */
[----:B----4-:R-:W-:Y:S02]  /*317f0*/  STS.U16 [R7+0xe900], R3 ;  /* 0x00e9000307007388 */ /* 0x010fe40000000400 */
[----:B------:R-:W-:Y:S01]  /*31800*/  STS.U16 [R7+0xed00], R4 ;  /* 0x00ed000407007388 */ /* 0x000fe20000000400 */
[----:B------:R-:W-:Y:S01]  /*31810*/  STS.U16 [R7+0xf100], R5 ;  /* 0x00f1000507007388 */ /* 0x000fe20000000400 */
[----:B------:R-:W-:Y:S02]  /*31820*/  STS.U16 [R7+0xf500], R28 ;  /* 0x00f5001c07007388 */ /* 0x000fe40000000400 */
[----:B------:R-:W-:Y:S01]  /*31830*/  STS.U16 [R7+0xf900], R6 ;  /* 0x00f9000607007388 */ /* 0x000fe20000000400 */
[----:B---3--:R-:W-:Y:S01]  /*31840*/  STS.U16 [R7+0xfd00], R27 ;  /* 0x00fd001b07007388 */ /* 0x008fe20000000400 */
[----:B--2---:R-:W-:Y:S02]  /*31850*/  STS.U16 [R2+0x200], R8 ;  /* 0x0002000802007388 */ /* 0x004fe40000000400 */
[----:B------:R-:W-:Y:S02]  /*31860*/  STS.U16 [R2+0x600], R9 ;  /* 0x0006000902007388 */ /* 0x000fe40000000400 */
[----:B------:R-:W-:Y:S01]  /*31870*/  STS.U16 [R2+0xa00], R10 ;  /* 0x000a000a02007388 */ /* 0x000fe20000000400 */
[----:B------:R-:W-:Y:S01]  /*31880*/  STS.U16 [R2+0xe00], R11 ;  /* 0x000e000b02007388 */ /* 0x000fe20000000400 */
[----:B------:R-:W-:Y:S02]  /*31890*/  STS.U16 [R2+0x1200], R12 ;  /* 0x0012000c02007388 */ /* 0x000fe40000000400 */
[----:B------:R-:W-:Y:S02]  /*318a0*/  STS.U16 [R2+0x1600], R13 ;  /* 0x0016000d02007388 */ /* 0x000fe40000000400 */
[----:B------:R-:W-:Y:S01]  /*318b0*/  STS.U16 [R2+0x1a00], R14 ;  /* 0x001a000e02007388 */ /* 0x000fe20000000400 */
[----:B------:R-:W-:Y:S01]  /*318c0*/  STS.U16 [R2+0x1e00], R15 ;  /* 0x001e000f02007388 */ /* 0x000fe20000000400 */
[----:B------:R0:W-:Y:S03]  /*318d0*/  STS.U16 [R2+0x2200], R16 ;  /* 0x0022001002007388 */ /* 0x0001e60000000400 */
[----:B0-----:R-:W2:Y:S04]  /*318e0*/  LDL.LU R16, [R1+0xa3c] ;  /* 0x000a3c0001107983 */ /* 0x001ea80000300800 */
        /* <DEDUP_REMOVED lines=15> */
[----:B------:R-:W-:Y:S04]  /*319e0*/  STS.U16 [R2+0x5200], R0 ;  /* 0x0052000002007388 */ /* 0x000fe80000000400 */
        /* <DEDUP_REMOVED lines=36> */
[----:B---3--:R1:W-:Y:S02]  /*31c30*/  STS.U16 [R2+0x6600], R17 ;  /* 0x0066001102007388 */ /* 0x0083e40000000400 */
[----:B----4-:R2:W-:Y:S02]  /*31c40*/  STS.U16 [R2+0x6a00], R18 ;  /* 0x006a001202007388 */ /* 0x0105e40000000400 */
[----:B------:R3:W-:Y:S01]  /*31c50*/  STS.U16 [R2+0x6e00], R19 ;  /* 0x006e001302007388 */ /* 0x0007e20000000400 */
[----:B------:R3:W-:Y:S01]  /*31c60*/  STS.U16 [R2+0x7200], R20 ;  /* 0x0072001402007388 */ /* 0x0007e20000000400 */
[----:B------:R3:W-:Y:S03]  /*31c70*/  STS.U16 [R2+0x7600], R21 ;  /* 0x0076001502007388 */ /* 0x0007e60000000400 */
[----:B0-----:R-:W4:Y:S01]  /*31c80*/  LDL.LU R16, [R1+0x6c14] ;  /* 0x006c140001107983 */ /* 0x001f220000300800 */
[----:B-1----:R-:W4:Y:S02]  /*31c90*/  LDL.LU R17, [R1+0x6c10] ;  /* 0x006c100001117983 */ /* 0x002f240000300800 */
[----:B--2---:R-:W2:Y:S02]  /*31ca0*/  LDL.LU R18, [R1+0x6c0c] ;  /* 0x006c0c0001127983 */ /* 0x004ea40000300800 */
[----:B---3--:R-:W3:Y:S01]  /*31cb0*/  LDL.LU R19, [R1+0x6c08] ;  /* 0x006c080001137983 */ /* 0x008ee20000300800 */
[----:B------:R-:W2:Y:S01]  /*31cc0*/  LDL.LU R20, [R1+0x6c04] ;  /* 0x006c040001147983 */ /* 0x000ea20000300800 */
[----:B------:R-:W2:Y:S03]  /*31cd0*/  LDL.LU R21, [R1+0x6c00] ;  /* 0x006c000001157983 */ /* 0x000ea60000300800 */
[----:B------:R0:W-:Y:S01]  /*31ce0*/  STS.U16 [R2+0x7a00], R22 ;  /* 0x007a001602007388 */ /* 0x0001e20000000400 */
[----:B------:R1:W-:Y:S02]  /*31cf0*/  STS.U16 [R2+0x7e00], R23 ;  /* 0x007e001702007388 */ /* 0x0003e40000000400 */
[----:B------:R1:W-:Y:S02]  /*31d00*/  STS.U16 [R2+0x8200], R24 ;  /* 0x0082001802007388 */ /* 0x0003e40000000400 */
[----:B------:R1:W-:Y:S01]  /*31d10*/  STS.U16 [R2+0x8600], R25 ;  /* 0x0086001902007388 */ /* 0x0003e20000000400 */
[----:B------:R1:W-:Y:S01]  /*31d20*/  STS.U16 [R2+0x8a00], R26 ;  /* 0x008a001a02007388 */ /* 0x0003e20000000400 */
[----:B------:R1:W-:Y:S03]  /*31d30*/  STS.U16 [R2+0x8e00], R0 ;  /* 0x008e000002007388 */ /* 0x0003e60000000400 */
[----:B0-----:R-:W2:Y:S01]  /*31d40*/  LDL.LU R22, [R1+0x6bfc] ;  /* 0x006bfc0001167983 */ /* 0x001ea20000300800 */
[----:B-1----:R-:W2:Y:S03]  /*31d50*/  LDL.LU R23, [R1+0x6bf8] ;  /* 0x006bf80001177983 */ /* 0x002ea60000300800 */
[----:B------:R-:W2:Y:S01]  /*31d60*/  LDL.LU R24, [R1+0x6bf4] ;  /* 0x006bf40001187983 */ /* 0x000ea20000300800 */
[----:B------:R-:W2:Y:S03]  /*31d70*/  LDL.LU R25, [R1+0x6bf0] ;  /* 0x006bf00001197983 */ /* 0x000ea60000300800 */
[----:B------:R-:W2:Y:S01]  /*31d80*/  LDL.LU R26, [R1+0x6bec] ;  /* 0x006bec00011a7983 */ /* 0x000ea20000300800 */
[----:B------:R-:W2:Y:S03]  /*31d90*/  LDL.LU R0, [R1+0x6be8] ;  /* 0x006be80001007983 */ /* 0x000ea60000300800 */
        /* <DEDUP_REMOVED lines=16> */
[----:B--2---:R0:W-:Y:S04]  /*31ea0*/  STS.U16 [R2+0xd200], R0 ;  /* 0x00d2000002007388 */ /* 0x0041e80000000400 */
        /* <DEDUP_REMOVED lines=17> */
[----:B------:R0:W-:Y:S01]  /*31fc0*/  STS.U16 [R2+0xd600], R26 ;  /* 0x00d6001a02007388 */ /* 0x0001e20000000400 */
[----:B------:R1:W-:Y:S02]  /*31fd0*/  STS.U16 [R2+0xda00], R25 ;  /* 0x00da001902007388 */ /* 0x0003e40000000400 */
[----:B------:R3:W-:Y:S02]  /*31fe0*/  STS.U16 [R2+0xde00], R24 ;  /* 0x00de001802007388 */ /* 0x0007e40000000400 */
[----:B------:R4:W-:Y:S01]  /*31ff0*/  STS.U16 [R2+0xe200], R23 ;  /* 0x00e2001702007388 */ /* 0x0009e20000000400 */
[----:B------:R4:W-:Y:S04]  /*32000*/  STS.U16 [R2+0xe600], R22 ;  /* 0x00e6001602007388 */ /* 0x0009e80000000400 */
[----:B0-----:R-:W2:Y:S01]  /*32010*/  LDL.LU R26, [R1+0xb20] ;  /* 0x000b2000011a7983 */ /* 0x001ea20000300800 */
[----:B-1----:R-:W2:Y:S02]  /*32020*/  LDL.LU R25, [R1+0xb28] ;  /* 0x000b280001197983 */ /* 0x002ea40000300800 */
[----:B---3--:R-:W3:Y:S02]  /*32030*/  LDL.LU R24, [R1+0xb30] ;  /* 0x000b300001187983 */ /* 0x008ee40000300800 */
[----:B----4-:R-:W4:Y:S01]  /*32040*/  LDL.LU R23, [R1+0xb38] ;  /* 0x000b380001177983 */ /* 0x010f220000300800 */
[----:B------:R-:W3:Y:S04]  /*32050*/  LDL.LU R22, [R1+0xb40] ;  /* 0x000b400001167983 */ /* 0x000ee80000300800 */
[----:B------:R0:W-:Y:S02]  /*32060*/  STS.U16 [R2+0xea00], R21 ;  /* 0x00ea001502007388 */ /* 0x0001e40000000400 */
[----:B0-----:R-:W-:-:S02]  /*32070*/  IMAD.MOV.U32 R21, RZ, RZ, R2 ;  /* 0x000000ffff157224 */ /* 0x001fc400078e0002 */
[----:B------:R-:W0:Y:S04]  /*32080*/  S2R R2, SR_TID.X ;  /* 0x0000000000027919 */ /* 0x000e280000002100 */
[----:B------:R-:W-:Y:S01]  /*32090*/  STS.U16 [R21+0xee00], R20 ;  /* 0x00ee001415007388 */ /* 0x000fe20000000400 */
[----:B------:R-:W-:Y:S02]  /*320a0*/  STS.U16 [R21+0xf200], R19 ;  /* 0x00f2001315007388 */ /* 0x000fe40000000400 */
[----:B------:R-:W-:Y:S02]  /*320b0*/  STS.U16 [R21+0xf600], R18 ;  /* 0x00f6001215007388 */ /* 0x000fe40000000400 */
[----:B------:R-:W-:Y:S01]  /*320c0*/  STS.U16 [R21+0xfa00], R17 ;  /* 0x00fa001115007388 */ /* 0x000fe20000000400 */
[----:B------:R-:W-:Y:S01]  /*320d0*/  STS.U16 [R21+0xfe00], R16 ;  /* 0x00fe001015007388 */ /* 0x000fe20000000400 */
[----:B0-----:R-:W-:-:S04]  /*320e0*/  SHF.R.S32.HI R2, RZ, 0x6, R2 ;  /* 0x00000006ff027819 */ /* 0x001fc80000011402 */
[----:B------:R-:W-:Y:S01]  /*320f0*/  SGXT R2, R2, 0x1 ;  /* 0x000000010202781a */ /* 0x000fe20000000200 */
[----:B--2---:R-:W-:-:S05]  /*32100*/  IMAD.SHL.U32 R0, R0, 0x2, RZ ;  /* 0x0000000200007824 */ /* 0x004fca00078e00ff */
[----:B------:R-:W-:-:S04]  /*32110*/  LOP3.LUT R0, R0, 0x90, R2, 0x78, !PT ;  /* 0x0000009000007812 */ /* 0x000fc800078e7802 */
[----:B------:R-:W-:-:S05]  /*32120*/  LOP3.LUT R0, R0, 0x60, RZ, 0x3c, !PT ;  /* 0x0000006000007812 */ /* 0x000fca00078e3cff */
[----:B---3--:R-:W-:Y:S01]  /*32130*/  STS.U16 [R0+0x300], R22 ;  /* 0x0003001600007388 */ /* 0x008fe20000000400 */
[----:B----4-:R-:W-:Y:S02]  /*32140*/  STS.U16 [R0+0x700], R23 ;  /* 0x0007001700007388 */ /* 0x010fe40000000400 */
        /* <DEDUP_REMOVED lines=8> */
[----:B0-----:R-:W2:Y:S01]  /*321d0*/  LDL.LU R28, [R1+0xa5c] ;  /* 0x000a5c00011c7983 */ /* 0x001ea20000300800 */
[----:B------:R-:W3:Y:S03]  /*321e0*/  LDL.LU R3, [R1+0xa38] ;  /* 0x000a380001037983 */ /* 0x000ee60000300800 */
[----:B---3--:R0:W-:Y:S04]  /*321f0*/  STL [R1+0x6bdc], R3 ;  /* 0x006bdc0301007387 */ /* 0x0081e80000100800 */
[----:B0-----:R-:W3:Y:S01]  /*32200*/  LDL.LU R3, [R1+0xa44] ;  /* 0x000a440001037983 */ /* 0x001ee20000300800 */
        /* <DEDUP_REMOVED lines=11> */
[----:B---3--:R0:W-:Y:S04]  /*322c0*/  STL [R1+0x6be0], R3 ;  /* 0x006be00301007387 */ /* 0x0081e80000100800 */
[----:B0-----:R-:W3:Y:S01]  /*322d0*/  LDL.LU R3, [R1+0xa50] ;  /* 0x000a500001037983 */ /* 0x001ee20000300800 */
        /* <DEDUP_REMOVED lines=25> */
[----:B------:R-:W4:Y:S01]  /*32470*/  LDL.LU R5, [R1+0x40] ;  /* 0x0000400001057983 */ /* 0x000f220000300800 */
[----:B--2---:R0:W-:Y:S04]  /*32480*/  STS.U16 [R0+0x5700], R28 ;  /* 0x0057001c00007388 */ /* 0x0041e80000000400 */
[----:B0-----:R-:W4:Y:S04]  /*32490*/  LDL.LU R28, [R1+0x34] ;  /* 0x00003400011c7983 */ /* 0x001f280000300800 */
[----:B---3--:R0:W-:Y:S04]  /*324a0*/  STS.U16 [R0+0x5b00], R3 ;  /* 0x005b000300007388 */ /* 0x0081e80000000400 */
[----:B0-----:R-:W3:Y:S04]  /*324b0*/  LDL.LU R3, [R1+0x6be0] ;  /* 0x006be00001037983 */ /* 0x001ee80000300800 */
[----:B---3--:R0:W-:Y:S04]  /*324c0*/  STS.U16 [R0+0x5f00], R3 ;  /* 0x005f000300007388 */ /* 0x0081e80000000400 */
[----:B0-----:R-:W3:Y:S04]  /*324d0*/  LDL.LU R3, [R1+0x6bdc] ;  /* 0x006bdc0001037983 */ /* 0x001ee80000300800 */
[----:B---3--:R0:W-:Y:S01]  /*324e0*/  STS.U16 [R0+0x6300], R3 ;  /* 0x0063000300007388 */ /* 0x0081e20000000400 */
[----:B----4-:R1:W-:Y:S02]  /*324f0*/  STS.U16 [R0+0x6700], R6 ;  /* 0x0067000600007388 */ /* 0x0103e40000000400 */
[----:B------:R3:W-:Y:S02]  /*32500*/  STS.U16 [R0+0x6b00], R7 ;  /* 0x006b000700007388 */ /* 0x0007e40000000400 */
[----:B------:R4:W-:Y:S01]  /*32510*/  STS.U16 [R0+0x6f00], R8 ;  /* 0x006f000800007388 */ /* 0x0009e20000000400 */
[----:B------:R4:W-:Y:S01]  /*32520*/  STS.U16 [R0+0x7300], R9 ;  /* 0x0073000900007388 */ /* 0x0009e20000000400 */
[----:B------:R4:W-:Y:S03]  /*32530*/  STS.U16 [R0+0x7700], R10 ;  /* 0x0077000a00007388 */ /* 0x0009e60000000400 */
[----:B0-----:R-:W2:Y:S01]  /*32540*/  LDL.LU R3, [R1+0x6bd8] ;  /* 0x006bd80001037983 */ /* 0x001ea20000300800 */
[----:B-1----:R-:W2:Y:S02]  /*32550*/  LDL.LU R6, [R1+0x6bd4] ;  /* 0x006bd40001067983 */ /* 0x002ea40000300800 */
[----:B---3--:R-:W3:Y:S02]  /*32560*/  LDL.LU R7, [R1+0x6bd0] ;  /* 0x006bd00001077983 */ /* 0x008ee40000300800 */
[----:B----4-:R-:W4:Y:S01]  /*32570*/  LDL.LU R8, [R1+0x6bcc] ;  /* 0x006bcc0001087983 */ /* 0x010f220000300800 */
        /* <DEDUP_REMOVED lines=24> */
[----:B0-----:R-:W3:Y:S01]  /*32700*/  LDL R24, [R1+0x1740] ;  /* 0x0017400001187983 */ /* 0x001ee20000100800 */
[----:B------:R-:W-:Y:S02]  /*32710*/  STS.U16 [R0+0xbb00], R25 ;  /* 0x00bb001900007388 */ /* 0x000fe40000000400 */
[----:B------:R-:W-:Y:S02]  /*32720*/  STS.U16 [R0+0xbf00], R26 ;  /* 0x00bf001a00007388 */ /* 0x000fe40000000400 */
[----:B------:R-:W-:Y:S01]  /*32730*/  STS.U16 [R0+0xc300], R27 ;  /* 0x00c3001b00007388 */ /* 0x000fe20000000400 */
[----:B------:R-:W-:Y:S01]  /*32740*/  STS.U16 [R0+0xc700], R4 ;  /* 0x00c7000400007388 */ /* 0x000fe20000000400 */
[----:B------:R-:W-:Y:S02]  /*32750*/  STS.U16 [R0+0xcb00], R5 ;  /* 0x00cb000500007388 */ /* 0x000fe40000000400 */
[----:B------:R-:W-:Y:S01]  /*32760*/  STS.U16 [R0+0xcf00], R28 ;  /* 0x00cf001c00007388 */ /* 0x000fe20000000400 */
        /* <DEDUP_REMOVED lines=8> */
[----:B----4-:R-:W-:Y:S01]  /*327f0*/  STS.U16 [R0+0xf300], R8 ;  /* 0x00f3000800007388 */ /* 0x010fe20000000400 */
[----:B---3--:R-:W-:Y:S03]  /*32800*/  STS.U16 [R0+0xf700], R7 ;  /* 0x00f7000700007388 */ /* 0x008fe60000000400 */
[----:B------:R-:W-:Y:S01]  /*32810*/  STS.U16 [R0+0xfb00], R6 ;  /* 0x00fb000600007388 */ /* 0x000fe20000000400 */
[----:B------:R-:W-:Y:S03]  /*32820*/  STS.U16 [R0+0xff00], R3 ;  /* 0x00ff000300007388 */ /* 0x000fe60000000400 */
[----:B------:R-:W-:Y:S06]  /*32830*/  BAR.SYNC.DEFER_BLOCKING 0x0 ;  /* 0x0000000000007b1d */ /* 0x000fec0000010000 */
[----:B0-----:R-:W2:Y:S04]  /*32840*/  LDL.LU R29, [R1+0x6ba8] ;  /* 0x006ba800011d7983 */ /* 0x001ea80000300800 */
[----:B------:R-:W0:Y:S04]  /*32850*/  LDSM.16.M88.4 R16, [R24] ;  /* 0x000000001810783b */ /* 0x000e280000000200 */
[----:B------:R-:W1:Y:S04]  /*32860*/  LDSM.16.M88.4 R12, [R24+0x1000] ;  /* 0x00100000180c783b */ /* 0x000e680000000200 */
[----:B------:R-:W3:Y:S04]  /*32870*/  LDSM.16.M88.4 R8, [R24+0x2000] ;  /* 0x002000001808783b */ /* 0x000ee80000000200 */
[----:B------:R-:W4:Y:S04]  /*32880*/  LDSM.16.M88.4 R4, [R24+0x3000] ;  /* 0x003000001804783b */ /* 0x000f280000000200 */
[----:B0-----:R-:W-:Y:S01]  /*32890*/  STL [R1+0x5d5c], R18 ;  /* 0x005d5c1201007387 */ /* 0x001fe20000100800 */
[----:B------:R-:W-:Y:S02]  /*328a0*/  STL [R1+0x5d58], R19 ;  /* 0x005d581301007387 */ /* 0x000fe40000100800 */
[----:B-1----:R-:W-:Y:S02]  /*328b0*/  STL [R1+0x6528], R14 ;  /* 0x0065280e01007387 */ /* 0x002fe40000100800 */
[----:B------:R-:W-:Y:S01]  /*328c0*/  STL [R1+0x631c], R15 ;  /* 0x00631c0f01007387 */ /* 0x000fe20000100800 */
[----:B---3--:R-:W-:Y:S01]  /*328d0*/  STL [R1+0x5d2c], R10 ;  /* 0x005d2c0a01007387 */ /* 0x008fe20000100800 */
[----:B------:R-:W-:Y:S02]  /*328e0*/  STL [R1+0x5d28], R11 ;  /* 0x005d280b01007387 */ /* 0x000fe40000100800 */
[----:B----4-:R-:W-:Y:S02]  /*328f0*/  STL.64 [R1+0xa0], R4 ;  /* 0x0000a00401007387 */ /* 0x010fe40000100a00 */
[----:B------:R-:W-:Y:S01]  /*32900*/  IMAD.MOV.U32 R2, RZ, RZ, R4 ;  /* 0x000000ffff027224 */ /* 0x000fe200078e0004 */
[----:B------:R-:W-:Y:S01]  /*32910*/  STL.64 [R1+0xa8], R6 ;  /* 0x0000a80601007387 */ /* 0x000fe20000100a00 */
[----:B------:R-:W-:-:S02]  /*32920*/  IMAD.MOV.U32 R0, RZ, RZ, R5 ;  /* 0x000000ffff007224 */ /* 0x000fc400078e0005 */
[----:B------:R-:W0:Y:S02]  /*32930*/  LDSM.16.M88.4 R4, [R24+0x4000] ;  /* 0x004000001804783b */ /* 0x000e240000000200 */
[----:B0-----:R-:W-:Y:S02]  /*32940*/  STL.64 [R1+0x90], R4 ;  /* 0x0000900401007387 */ /* 0x001fe40000100a00 */
[----:B------:R-:W-:Y:S02]  /*32950*/  IMAD.MOV.U32 R14, RZ, RZ, R4 ;  /* 0x000000ffff0e7224 */ /* 0x000fe400078e0004 */
[----:B------:R-:W-:Y:S02]  /*32960*/  STL.64 [R1+0x98], R6 ;  /* 0x0000980601007387 */ /* 0x000fe40000100a00 */
[----:B------:R-:W-:Y:S02]  /*32970*/  IMAD.MOV.U32 R3, RZ, RZ, R5 ;  /* 0x000000ffff037224 */ /* 0x000fe400078e0005 */
[----:B------:R-:W0:Y:S04]  /*32980*/  LDSM.16.M88.4 R4, [R24+0x5000] ;  /* 0x005000001804783b */ /* 0x000e280000000200 */
[----:B0-----:R-:W-:Y:S01]  /*32990*/  STL.64 [R1+0x80], R4 ;  /* 0x0000800401007387 */ /* 0x001fe20000100a00 */
[----:B------:R-:W-:Y:S02]  /*329a0*/  STL.64 [R1+0x88], R6 ;  /* 0x0000880601007387 */ /* 0x000fe40000100a00 */
[----:B------:R-:W-:Y:S04]  /*329b0*/  LDSM.16.M88.4 R4, [R24+0x6000] ;  /* 0x006000001804783b */ /* 0x000fe80000000200 */
[----:B------:R0:W-:Y:S02]  /*329c0*/  STL [R1+0x6b90], R24 ;  /* 0x006b901801007387 */ /* 0x0001e40000100800 */
[----:B0-----:R-:W3:Y:S01]  /*329d0*/  LDL.LU.64 R24, [R1+0xa10] ;  /* 0x000a100001187983 */ /* 0x001ee20000300a00 */
[----:B------:R-:W3:Y:S03]  /*329e0*/  LDL.LU.64 R26, [R1+0xa18] ;  /* 0x000a1800011a7983 */ /* 0x000ee60000300a00 */
[----:B--2---:R-:W3:Y:S02]  /*329f0*/  LDSM.16.MT88.4 R20, [R29+0x10000] ;  /* 0x010000001d14783b */ /* 0x004ee40000004200 */
[C---:B---3--:R-:W-:Y:S11]  /*32a00*/  HMMA.16816.F32.BF16 R24, R20.reuse, R16, R24 ;  /* 0x000000101418723c */ /* 0x048ff60000041818 */
[----:B------:R-:W-:Y:S11]  /*32a10*/  @!UPT UIADD3 URZ, URZ, URZ, URZ ;  /* 0x0000003f3f3ff290 */ /* 0x000ff6000fffe03f */
[----:B------:R-:W-:Y:S01]  /*32a20*/  @!UPT UIADD3 URZ, URZ, URZ, URZ ;  /* 0x0000003f3f3ff290 */ /* 0x000fe2000fffe03f */
[----:B------:R0:W-:Y:S01]  /*32a30*/  STL.64 [R1+0x1700], R24 ;  /* 0x0017001801007387 */ /* 0x0001e20000100a00 */
[----:B------:R-:W-:Y:S02]  /*32a40*/  IMAD.MOV.U32 R10, RZ, RZ, R26 ;  /* 0x000000ffff0a7224 */ /* 0x000fe400078e001a */
[----:B------:R-:W-:Y:S01]  /*32a50*/  IMAD.MOV.U32 R11, RZ, RZ, R27 ;  /* 0x000000ffff0b7224 */ /* 0x000fe200078e001b */
[----:B0-----:R-:W2:Y:S01]  /*32a60*/  LDL.LU.64 R24, [R1+0x9a0] ;  /* 0x0009a00001187983 */ /* 0x001ea20000300a00 */
[----:B------:R-:W3:Y:S03]  /*32a70*/  LDL.LU.64 R26, [R1+0x9a8] ;  /* 0x0009a800011a7983 */ /* 0x000ee60000300a00 */
[----:B---3--:R-:W-:Y:S01]  /*32a80*/  STL.64 [R1+0x6ba0], R26 ;  /* 0x006ba01a01007387 */ /* 0x008fe20000100a00 */
[----:B--2---:R0:W-:Y:S03]  /*32a90*/  STL.64 [R1+0x6b98], R24 ;  /* 0x006b981801007387 */ /* 0x0041e60000100a00 */
[----:B0-----:R-:W2:Y:S01]  /*32aa0*/  LDL.LU.64 R24, [R1+0x9d0] ;  /* 0x0009d00001187983 */ /* 0x001ea20000300a00 */
[----:B------:R-:W2:Y:S02]  /*32ab0*/  LDL.LU.64 R26, [R1+0x9d8] ;  /* 0x0009d800011a7983 */ /* 0x000ea40000300a00 */
[----:B------:R-:W-:Y:S02]  /*32ac0*/  STL.64 [R1+0x70], R4 ;  /* 0x0000700401007387 */ /* 0x000fe40000100a00 */
[----:B------:R-:W-:Y:S01]  /*32ad0*/  STL.64 [R1+0x78], R6 ;  /* 0x0000780601007387 */ /* 0x000fe20000100a00 */
[----:B------:R0:W-:Y:S04]  /*32ae0*/  STL.64 [R1+0x6b78], R4 ;  /* 0x006b780401007387 */ /* 0x0001e80000100a00 */
[----:B0-----:R-:W3:Y:S01]  /*32af0*/  LDL.LU.64 R4, [R1+0x9e0] ;  /* 0x0009e00001047983 */ /* 0x001ee20000300a00 */
[----:B------:R-:W3:Y:S02]  /*32b00*/  LDL.LU.64 R6, [R1+0x9e8] ;  /* 0x0009e80001067983 */ /* 0x000ee40000300a00 */
[----:B------:R0:W-:Y:S02]  /*32b10*/  STL.64 [R1+0x6b20], R16 ;  /* 0x006b201001007387 */ /* 0x0001e40000100a00 */
[----:B0-----:R-:W4:Y:S01]  /*32b20*/  LDL.64 R16, [R1+0x80] ;  /* 0x0000800001107983 */ /* 0x001f220000100a00 */
[C---:B--2---:R-:W-:Y:S08]  /*32b30*/  HMMA.16816.F32.BF16 R24, R20.reuse, R8, R24 ;  /* 0x000000081418723c */ /* 0x044ff00000041818 */
[----:B---3--:R-:W-:Y:S01]  /*32b40*/  HMMA.16816.F32.BF16 R4, R20, R12, R4 ;  /* 0x0000000c1404723c */ /* 0x008fe20000041804 */
[----:B----4-:R0:W-:Y:S02]  /*32b50*/  STL.64 [R1+0x6b80], R16 ;  /* 0x006b801001007387 */ /* 0x0101e40000100a00 */
[----:B0-----:R-:W-:-:S02]  /*32b60*/  IMAD.MOV.U32 R16, RZ, RZ, R14 ;  /* 0x000000ffff107224 */ /* 0x001fc400078e000e */
[----:B------:R-:W-:-:S05]  /*32b70*/  IMAD.MOV.U32 R17, RZ, RZ, R3 ;  /* 0x000000ffff117224 */ /* 0x000fca00078e0003 */
[----:B------:R-:W-:Y:S01]  /*32b80*/  STL.64 [R1+0x6b88], R16 ;  /* 0x006b881001007387 */ /* 0x000fe20000100a00 */
[----:B------:R-:W-:Y:S02]  /*32b90*/  STL [R1+0x5d3c], R11 ;  /* 0x005d3c0b01007387 */ /* 0x000fe40000100800 */
[----:B------:R-:W-:Y:S10]  /*32ba0*/  STL [R1+0x5d38], R10 ;  /* 0x005d380a01007387 */ /* 0x000ff40000100800 */
[----:B------:R0:W-:Y:S01]  /*32bb0*/  STL.64 [R1+0x16f0], R4 ;  /* 0x0016f00401007387 */ /* 0x0001e20000100a00 */
[----:B------:R1:W-:Y:S04]  /*32bc0*/  STL.64 [R1+0x16f8], R6 ;  /* 0x0016f80601007387 */ /* 0x0003e80000100a00 */
[----:B0-----:R-:W2:Y:S01]  /*32bd0*/  LDL.LU.64 R4, [R1+0x960] ;  /* 0x0009600001047983 */ /* 0x001ea20000300a00 */
[----:B-1----:R-:W2:Y:S02]  /*32be0*/  LDL.LU.64 R6, [R1+0x968] ;  /* 0x0009680001067983 */ /* 0x002ea40000300a00 */
[----:B------:R0:W-:Y:S02]  /*32bf0*/  STL.64 [R1+0x6b28], R12 ;  /* 0x006b280c01007387 */ /* 0x0001e40000100a00 */
[----:B0-----:R-:W3:Y:S01]  /*32c00*/  LDL.LU.64 R12, [R1+0x8e0] ;  /* 0x0008e000010c7983 */ /* 0x001ee20000300a00 */
[----:B------:R-:W3:Y:S02]  /*32c10*/  LDL.LU.64 R14, [R1+0x8e8] ;  /* 0x0008e800010e7983 */ /* 0x000ee40000300a00 */
[----:B------:R-:W-:Y:S02]  /*32c20*/  STL.64 [R1+0x16e0], R24 ;  /* 0x0016e01801007387 */ /* 0x000fe40000100a00 */
[----:B------:R0:W-:Y:S02]  /*32c30*/  STL.64 [R1+0x16e8], R26 ;  /* 0x0016e81a01007387 */ /* 0x0001e40000100a00 */
[----:B0-----:R-:W4:Y:S01]  /*32c40*/  LDL.LU.64 R26, [R1+0x6ba0] ;  /* 0x006ba000011a7983 */ /* 0x001f220000300a00 */
[----:B------:R-:W4:Y:S02]  /*32c50*/  LDL.LU.64 R24, [R1+0x6b98] ;  /* 0x006b980001187983 */ /* 0x000f240000300a00 */
[----:B------:R-:W-:-:S02]  /*32c60*/  IMAD.MOV.U32 R16, RZ, RZ, R2 ;  /* 0x000000ffff107224 */ /* 0x000fc400078e0002 */
[----:B------:R-:W-:-:S07]  /*32c70*/  IMAD.MOV.U32 R17, RZ, RZ, R0 ;  /* 0x000000ffff117224 */ /* 0x000fce00078e0000 */
[----:B----4-:R-:W-:Y:S01]  /*32c80*/  HMMA.16816.F32.BF16 R16, R20, R16, R24 ;  /* 0x000000101410723c */ /* 0x010fe20000041818 */
[----:B------:R-:W4:Y:S11]  /*32c90*/  LDL.LU R24, [R1+0x6b90] ;  /* 0x006b900001187983 */ /* 0x000f360000300800 */
[----:B------:R-:W-:Y:S11]  /*32ca0*/  @!UPT UIADD3 URZ, URZ, URZ, URZ ;  /* 0x0000003f3f3ff290 */ /* 0x000ff6000fffe03f */
[----:B------:R-:W-:Y:S01]  /*32cb0*/  STL.64 [R1+0x16d0], R16 ;  /* 0x0016d01001007387 */ /* 0x000fe20000100a00 */
[----:B------:R-:W-:Y:S02]  /*32cc0*/  STL [R1+0x16d8], R18 ;  /* 0x0016d81201007387 */ /* 0x000fe40000100800 */
[----:B------:R-:W-:-:S05]  /*32cd0*/  IMAD.MOV.U32 R0, RZ, RZ, R19 ;  /* 0x000000ffff007224 */ /* 0x000fca00078e0013 */
[----:B------:R-:W-:Y:S04]  /*32ce0*/  STL [R1+0x5cf8], R0 ;  /* 0x005cf80001007387 */ /* 0x000fe80000100800 */
[----:B----4-:R-:W0:Y:S04]  /*32cf0*/  LDSM.16.M88.4 R16, [R24+0x7000] ;  /* 0x007000001810783b */ /* 0x010e280000000200 */
[----:B0-----:R0:W-:Y:S01]  /*32d00*/  STL.64 [R1+0x60], R16 ;  /* 0x0000601001007387 */ /* 0x0011e20000100a00 */
[----:B------:R3:W-:Y:S03]  /*32d10*/  STL.64 [R1+0x68], R18 ;  /* 0x0000681201007387 */ /* 0x0007e60000100a00 */
[----:B0-----:R-:W3:Y:S02]  /*32d20*/  LDL.LU.64 R16, [R1+0x6b88] ;  /* 0x006b880001107983 */ /* 0x001ee40000300a00 */
[----:B---3--:R-:W-:Y:S02]  /*32d30*/  HMMA.16816.F32.BF16 R16, R20, R16, R12 ;  /* 0x000000101410723c */ /* 0x008fe4000004180c */
[----:B------:R-:W0:Y:S11]  /*32d40*/  LDSM.16.M88.4 R12, [R24+0x8000] ;  /* 0x00800000180c783b */ /* 0x000e360000000200 */
[----:B------:R-:W-:Y:S10]  /*32d50*/  @!UPT UIADD3 URZ, URZ, URZ, URZ ;  /* 0x0000003f3f3ff290 */ /* 0x000ff4000fffe03f */
[----:B------:R-:W-:Y:S01]  /*32d60*/  STL.64 [R1+0x16c0], R16 ;  /* 0x0016c01001007387 */ /* 0x000fe20000100a00 */
[----:B------:R-:W-:Y:S02]  /*32d70*/  STL.64 [R1+0x16c8], R18 ;  /* 0x0016c81201007387 */ /* 0x000fe40000100a00 */
[----:B------:R-:W-:Y:S01]  /*32d80*/  LDSM.16.M88.4 R16, [R24+0xa000] ;  /* 0x00a000001810783b */ /* 0x000fe20000000200 */
[----:B0-----:R-:W-:Y:S03]  /*32d90*/  STL.64 [R1+0x50], R12 ;  /* 0x0000500c01007387 */ /* 0x001fe60000100a00 */
[----:B------:R-:W-:Y:S02]  /*32da0*/  IMAD.MOV.U32 R2, RZ, RZ, R12 ;  /* 0x000000ffff027224 */ /* 0x000fe400078e000c */
[----:B------:R-:W-:Y:S02]  /*32db0*/  STL.64 [R1+0x58], R14 ;  /* 0x0000580e01007387 */ /* 0x000fe40000100a00 */
[----:B------:R-:W-:-:S02]  /*32dc0*/  IMAD.MOV.U32 R0, RZ, RZ, R13 ;  /* 0x000000ffff007224 */ /* 0x000fc400078e000d */
[----:B------:R-:W0:Y:S04]  /*32dd0*/  LDSM.16.M88.4 R12, [R24+0x9000] ;  /* 0x00900000180c783b */ /* 0x000e280000000200 */
[----:B0-----:R-:W-:Y:S01]  /*32de0*/  STL.64 [R1+0x40], R12 ;  /* 0x0000400c01007387 */ /* 0x001fe20000100a00 */
[----:B------:R-:W-:Y:S02]  /*32df0*/  STL.64 [R1+0x48], R14 ;  /* 0x0000480e01007387 */ /* 0x000fe40000100a00 */
[----:B------:R-:W0:Y:S04]  /*32e00*/  LDSM.16.M88.4 R12, [R24+0xb000] ;  /* 0x00b00000180c783b */ /* 0x000e280000000200 */
[----:B------:R-:W-:Y:S01]  /*32e10*/  STL.64 [R1+0x30], R16 ;  /* 0x0000301001007387 */ /* 0x000fe20000100a00 */
[----:B------:R-:W-:Y:S02]  /*32e20*/  STL.64 [R1+0x38], R18 ;  /* 0x0000381201007387 */ /* 0x000fe40000100a00 */
[----:B------:R-:W1:Y:S02]  /*32e30*/  LDSM.16.M88.4 R16, [R24+0xc000] ;  /* 0x00c000001810783b */ /* 0x000e640000000200 */
[----:B0-----:R-:W-:Y:S02]  /*32e40*/  STL.64 [R1+0x20], R12 ;  /* 0x0000200c01007387 */ /* 0x001fe40000100a00 */
[----:B------:R-:W-:Y:S02]  /*32e50*/  STL.64 [R1+0x28], R14 ;  /* 0x0000280e01007387 */ /* 0x000fe40000100a00 */
[----:B-1----:R-:W-:Y:S02]  /*32e60*/  STL.64 [R1+0x10], R16 ;  /* 0x0000101001007387 */ /* 0x002fe40000100a00 */
[----:B------:R-:W-:Y:S02]  /*32e70*/  STL.64 [R1+0x18], R18 ;  /* 0x0000181201007387 */ /* 0x000fe40000100a00 */
[----:B------:R-:W0:Y:S04]  /*32e80*/  LDSM.16.M88.4 R16, [R24+0xe000] ;  /* 0x00e000001810783b */ /* 0x000e280000000200 */
[----:B------:R-:W1:Y:S04]  /*32e90*/  LDSM.16.M88.4 R12, [R24+0xd000] ;  /* 0x00d00000180c783b */ /* 0x000e680000000200 */
[----:B0-----:R0:W-:Y:S01]  /*32ea0*/  STL.64 [R1+0xc0], R16 ;  /* 0x0000c01001007387 */ /* 0x0011e20000100a00 */
[----:B------:R-:W-:Y:S03]  /*32eb0*/  STL.64 [R1+0xc8], R18 ;  /* 0x0000c81201007387 */ /* 0x000fe60000100a00 */
[----:B0-----:R-:W2:Y:S02]  /*32ec0*/  LDL.LU.64 R16, [R1+0x6b80] ;  /* 0x006b800001107983 */ /* 0x001ea40000300a00 */
[----:B--2---:R-:W-:Y:S11]  /*32ed0*/  HMMA.16816.F32.BF16 R4, R20, R16, R4 ;  /* 0x000000101404723c */ /* 0x004ff60000041804 */
[----:B------:R-:W-:Y:S11]  /*32ee0*/  @!UPT UIADD3 URZ, URZ, URZ, URZ ;  /* 0x0000003f3f3ff290 */ /* 0x000ff6000fffe03f */
[----:B------:R-:W-:Y:S01]  /*32ef0*/  @!UPT UIADD3 URZ, URZ, URZ, URZ ;  /* 0x0000003f3f3ff290 */ /* 0x000fe2000fffe03f */
[----:B------:R0:W-:Y:S01]  /*32f00*/  STL.64 [R1+0x16b0], R4 ;  /* 0x0016b00401007387 */ /* 0x0001e20000100a00 */
[----:B------:R-:W-:Y:S03]  /*32f10*/  STL.64 [R1+0x16b8], R6 ;  /* 0x0016b80601007387 */ /* 0x000fe60000100a00 */
[----:B0-----:R-:W2:Y:S01]  /*32f20*/  LDL.LU.64 R4, [R1+0x6b78] ;  /* 0x006b780001047983 */ /* 0x001ea20000300a00 */
[----:B-1----:R-:W-:Y:S02]  /*32f30*/  STL.64 [R1], R12 ;  /* 0x0000000c01007387 */ /* 0x002fe40000100a00 */
[----:B------:R-:W-:Y:S02]  /*32f40*/  STL.64 [R1+0x8], R14 ;  /* 0x0000080e01007387 */ /* 0x000fe40000100a00 */
[----:B------:R0:W-:Y:S02]  /*32f50*/  STL.64 [R1+0x6b48], R12 ;  /* 0x006b480c01007387 */ /* 0x0001e40000100a00 */
[----:B0-----:R-:W3:Y:S01]  /*32f60*/  LDL.64 R12, [R1+0x40] ;  /* 0x00004000010c7983 */ /* 0x001ee20000100a00 */
[----:B------:R-:W-:-:S02]  /*32f70*/  IMAD.MOV.U32 R11, RZ, RZ, R16 ;  /* 0x000000ffff0b7224 */ /* 0x000fc400078e0010 */
[----:B------:R-:W-:Y:S02]  /*32f80*/  IMAD.MOV.U32 R10, RZ, RZ, R17 ;  /* 0x000000ffff0a7224 */ /* 0x000fe400078e0011 */
[----:B------:R-:W-:Y:S02]  /*32f90*/  LDSM.16.M88.4 R16, [R24+0xf000] ;  /* 0x00f000001810783b */ /* 0x000fe40000000200 */
[----:B------:R-:W0:Y:S02]  /*32fa0*/  LDSM.16.MT88.4 R24, [R29+0x10080] ;  /* 0x010080001d18783b */ /* 0x000e240000004200 */
[----:B---3--:R1:W-:Y:S04]  /*32fb0*/  STL.64 [R1+0x6b68], R12 ;  /* 0x006b680c01007387 */ /* 0x0083e80000100a00 */
[----:B-1----:R-:W3:Y:S01]  /*32fc0*/  LDL.64 R12, [R1+0x60] ;  /* 0x00006000010c7983 */ /* 0x002ee20000100a00 */
[----:B------:R-:W-:Y:S02]  /*32fd0*/  STL [R1+0x6ac8], R11 ;  /* 0x006ac80b01007387 */ /* 0x000fe40000100800 */
[----:B------:R-:W-:Y:S02]  /*32fe0*/  STL [R1+0x6ac4], R10 ;  /* 0x006ac40a01007387 */ /* 0x000fe40000100800 */
[----:B------:R1:W-:Y:S02]  /*32ff0*/  STL.64 [R1+0x6b70], R8 ;  /* 0x006b700801007387 */ /* 0x0003e40000100a00 */
[----:B-1----:R-:W3:Y:S01]  /*33000*/  LDL.LU.64 R8, [R1+0x970] ;  /* 0x0009700001087983 */ /* 0x002ee20000300a00 */
[----:B------:R-:W3:Y:S02]  /*33010*/  LDL.LU.64 R10, [R1+0x978] ;  /* 0x00097800010a7983 */ /* 0x000ee40000300a00 */
[----:B0-----:R-:W-:Y:S02]  /*33020*/  STL.64 [R1+0x6b38], R26 ;  /* 0x006b381a01007387 */ /* 0x001fe40000100a00 */
[----:B------:R0:W-:Y:S02]  /*33030*/  STL.64 [R1+0x6b30], R24 ;  /* 0x006b301801007387 */ /* 0x0001e40000100a00 */
[----:B0-----:R-:W2:Y:S01]  /*33040*/  LDL.LU.64 R24, [R1+0x980] ;  /* 0x0009800001187983 */ /* 0x001ea20000300a00 */
[----:B------:R-:W2:Y:S02]  /*33050*/  LDL.LU.64 R26, [R1+0x988] ;  /* 0x00098800011a7983 */ /* 0x000ea40000300a00 */
[C---:B--2---:R-:W-:Y:S01]  /*33060*/  HMMA.16816.F32.BF16 R4, R20.reuse, R4, R24 ;  /* 0x000000041404723c */ /* 0x044fe20000041818 */
[----:B------:R-:W2:Y:S07]  /*33070*/  LDL.64 R24, [R1+0x20] ;  /* 0x0000200001187983 */ /* 0x000eae0000100a00 */
[----:B---3--:R-:W-:Y:S01]  /*33080*/  HMMA.16816.F32.BF16 R8, R20, R12, R8 ;  /* 0x0000000c1408723c */ /* 0x008fe20000041808 */
[----:B--2---:R-:W-:Y:S11]  /*33090*/  STL.64 [R1+0x6b60], R24 ;  /* 0x006b601801007387 */ /* 0x004ff60000100a00 */
[----:B------:R-:W-:Y:S03]  /*330a0*/  @!UPT UIADD3 URZ, URZ, URZ, URZ ;  /* 0x0000003f3f3ff290 */ /* 0x000fe6000fffe03f */
[----:B------:R-:W-:Y:S02]  /*330b0*/  STL.64 [R1+0x1710], R4 ;  /* 0x0017100401007387 */ /* 0x000fe40000100a00 */
[----:B------:R-:W-:Y:S02]  /*330c0*/  STL.64 [R1+0x1718], R6 ;  /* 0x0017180601007387 */ /* 0x000fe40000100a00 */
[----:B------:R-:W0:Y:S04]  /*330d0*/  LDSM.16.MT88.4 R4, [R29+0x10100] ;  /* 0x010100001d04783b */ /* 0x000e280000004200 */
[----:B------:R-:W-:Y:S01]  /*330e0*/  STL.64 [R1+0xb0], R16 ;  /* 0x0000b01001007387 */ /* 0x000fe20000100a00 */
[----:B------:R-:W-:Y:S02]  /*330f0*/  STL.64 [R1+0xb8], R18 ;  /* 0x0000b81201007387 */ /* 0x000fe40000100a00 */
[----:B------:R1:W-:Y:S02]  /*33100*/  STL.64 [R1+0x6b40], R16 ;  /* 0x006b401001007387 */ /* 0x0003e40000100a00 */
[----:B-1----:R-:W2:Y:S01]  /*33110*/  LDL.LU.64 R16, [R1+0x950] ;  /* 0x0009500001107983 */ /* 0x002ea20000300a00 */
[----:B------:R-:W2:Y:S02]  /*33120*/  LDL.LU.64 R18, [R1+0x958] ;  /* 0x0009580001127983 */ /* 0x000ea40000300a00 */
[----:B------:R-:W-:Y:S01]  /*33130*/  STL [R1+0x6ac0], R29 ;  /* 0x006ac01d01007387 */ /* 0x000fe20000100800 */
[----:B0-----:R-:W-:Y:S01]  /*33140*/  STL.64 [R1+0x69e8], R6 ;  /* 0x0069e80601007387 */ /* 0x001fe20000100a00 */
[----:B------:R-:W-:Y:S02]  /*33150*/  STL.64 [R1+0x69e0], R4 ;  /* 0x0069e00401007387 */ /* 0x000fe40000100a00 */
[----:B------:R-:W3:Y:S02]  /*33160*/  LDL.LU.64 R24, [R1+0x930] ;  /* 0x0009300001187983 */ /* 0x000ee40000300a00 */
[----:B------:R-:W3:Y:S01]  /*33170*/  LDL.LU.64 R26, [R1+0x938] ;  /* 0x00093800011a7983 */ /* 0x000ee20000300a00 */
[----:B------:R0:W-:Y:S01]  /*33180*/  STL.64 [R1+0x16a0], R8 ;  /* 0x0016a00801007387 */ /* 0x0001e20000100a00 */
[----:B------:R1:W-:Y:S03]  /*33190*/  STL.64 [R1+0x16a8], R10 ;  /* 0x0016a80a01007387 */ /* 0x0003e60000100a00 */
[----:B0-----:R-:W4:Y:S01]  /*331a0*/  LDL.LU.64 R8, [R1+0x6b70] ;  /* 0x006b700001087983 */ /* 0x001f220000300a00 */
[----:B------:R-:W-:-:S02]  /*331b0*/  IMAD.MOV.U32 R4, RZ, RZ, R2 ;  /* 0x000000ffff047224 */ /* 0x000fc400078e0002 */
[----:B------:R-:W-:Y:S02]  /*331c0*/  IMAD.MOV.U32 R5, RZ, RZ, R0 ;  /* 0x000000ffff057224 */ /* 0x000fe400078e0000 */
[----:B-1----:R-:W-:Y:S02]  /*331d0*/  IMAD.MOV.U32 R10, RZ, RZ, R12 ;  /* 0x000000ffff0a7224 */ /* 0x002fe400078e000c */
[----:B------:R-:W3:Y:S03]  /*331e0*/  LDL.LU.64 R12, [R1+0x6b68] ;  /* 0x006b6800010c7983 */ /* 0x000ee60000300a00 */
[----:B------:R-:W-:Y:S01]  /*331f0*/  STL [R1+0x6b58], R10 ;  /* 0x006b580a01007387 */ /* 0x000fe20000100800 */
[C---:B--2---:R-:W-:Y:S01]  /*33200*/  HMMA.16816.F32.BF16 R16, R20.reuse, R4, R16 ;  /* 0x000000041410723c */ /* 0x044fe20000041810 */
[----:B----4-:R0:W-:Y:S04]  /*33210*/  STL.64 [R1+0x6b50], R8 ;  /* 0x006b500801007387 */ /* 0x0101e80000100a00 */
[----:B0-----:R-:W2:Y:S11]  /*33220*/  LDL.64 R8, [R1+0x10] ;  /* 0x0000100001087983 */ /* 0x001eb60000100a00 */
[----:B------:R-:W-:Y:S07]  /*33230*/  @!UPT UIADD3 URZ, URZ, URZ, URZ ;  /* 0x0000003f3f3ff290 */ /* 0x000fee000fffe03f */
[----:B------:R0:W-:Y:S02]  /*33240*/  STL.64 [R1+0x1690], R16 ;  /* 0x0016901001007387 */ /* 0x0001e40000100a00 */
[----:B------:R1:W-:Y:S01]  /*33250*/  STL.64 [R1+0x1698], R18 ;  /* 0x0016981201007387 */ /* 0x0003e20000100a00 */
[----:B0-----:R-:W4:Y:S01]  /*33260*/  LDL.LU.64 R16, [R1+0x920] ;  /* 0x0009200001107983 */ /* 0x001f220000300a00 */
[----:B-1----:R-:W4:Y:S02]  /*33270*/  LDL.LU.64 R18, [R1+0x928] ;  /* 0x0009280001127983 */ /* 0x002f240000300a00 */
[----:B------:R0:W-:Y:S02]  /*33280*/  STL.64 [R1+0x6a80], R4 ;  /* 0x006a800401007387 */ /* 0x0001e40000100a00 */
[----:B0-----:R-:W2:Y:S01]  /*33290*/  LDL.LU.64 R4, [R1+0x940] ;  /* 0x0009400001047983 */ /* 0x001ea20000300a00 */
[----:B------:R-:W2:Y:S02]  /*332a0*/  LDL.LU.64 R6, [R1+0x948] ;  /* 0x0009480001067983 */ /* 0x000ea40000300a00 */
[----:B---3--:R-:W-:Y:S01]  /*332b0*/  IMAD.MOV.U32 R0, RZ, RZ, R13 ;  /* 0x000000ffff007224 */ /* 0x008fe200078e000d */
[C---:B--2---:R-:W-:Y:S11]  /*332c0*/  HMMA.16816.F32.BF16 R4, R20.reuse, R12, R4 ;  /* 0x0000000c1404723c */ /* 0x044ff60000041804 */
[----:B------:R-:W-:Y:S11]  /*332d0*/  @!UPT UIADD3 URZ, URZ, URZ, URZ ;  /* 0x0000003f3f3ff290 */ /* 0x000ff6000fffe03f */
[----:B------:R-:W-:Y:S01]  /*332e0*/  @!UPT UIADD3 URZ, URZ, URZ, URZ ;  /* 0x0000003f3f3ff290 */ /* 0x000fe2000fffe03f */
[----:B------:R-:W-:Y:S01]  /*332f0*/  STL.64 [R1+0x1680], R4 ;  /* 0x0016800401007387 */ /* 0x000fe20000100a00 */
[----:B------:R0:W-:Y:S02]  /*33300*/  STL.64 [R1+0x1688], R6 ;  /* 0x0016880601007387 */ /* 0x0001e40000100a00 */
[----:B0-----:R-:W-:Y:S02]  /*33310*/  IMAD.MOV.U32 R6, RZ, RZ, R12 ;  /* 0x000000ffff067224 */ /* 0x001fe400078e000c */
[----:B------:R-:W2:Y:S01]  /*33320*/  LDL.LU.64 R12, [R1+0x910] ;  /* 0x00091000010c7983 */ /* 0x000ea20000300a00 */
[----:B------:R-:W2:Y:S02]  /*33330*/  LDL.LU.64 R14, [R1+0x918] ;  /* 0x00091800010e7983 */ /* 0x000ea40000300a00 */
[----:B------:R-:W-:Y:S02]  /*33340*/  STL [R1+0x6acc], R6 ;  /* 0x006acc0601007387 */ /* 0x000fe40000100800 */
[----:B------:R-:W3:Y:S02]  /*33350*/  LDL.64 R4, [R1+0x30] ;  /* 0x0000300001047983 */ /* 0x000ee40000100a00 */
[----:B---3--:R-:W-:Y:S11]  /*33360*/  HMMA.16816.F32.BF16 R24, R20, R4, R24 ;  /* 0x000000041418723c */ /* 0x008ff60000041818 */
[----:B------:R-:W-:Y:S11]  /*33370*/  @!UPT UIADD3 URZ, URZ, URZ, URZ ;  /* 0x0000003f3f3ff290 */ /* 0x000ff6000fffe03f */
[----:B------:R-:W-:Y:S01]  /*33380*/  @!UPT UIADD3 URZ, URZ, URZ, URZ ;  /* 0x0000003f3f3ff290 */ /* 0x000fe2000fffe03f */
[----:B------:R0:W-:Y:S01]  /*33390*/  STL [R1+0x1650], R24 ;  /* 0x0016501801007387 */ /* 0x0001e20000100800 */
[----:B------:R-:W-:-:S03]  /*333a0*/  IMAD.MOV.U32 R28, RZ, RZ, R25 ;  /* 0x000000ffff1c7224 */ /* 0x000fc600078e0019 */
[----:B0-----:R-:W4:Y:S01]  /*333b0*/  LDL.LU.64 R24, [R1+0x6b60] ;  /* 0x006b600001187983 */ /* 0x001f220000300a00 */
[----:B--2---:R-:W-:Y:S01]  /*333c0*/  HMMA.16816.F32.BF16 R12, R20, R8, R12 ;  /* 0x00000008140c723c */ /* 0x004fe2000004180c */
[----:B------:R-:W-:Y:S02]  /*333d0*/  IMAD.MOV.U32 R2, RZ, RZ, R27 ;  /* 0x000000ffff027224 */ /* 0x000fe400078e001b */
[----:B------:R-:W-:-:S03]  /*333e0*/  IMAD.MOV.U32 R3, RZ, RZ, R26 ;  /* 0x000000ffff037224 */ /* 0x000fc600078e001a */
[----:B------:R0:W-:Y:S02]  /*333f0*/  STL [R1+0x5c08], R2 ;  /* 0x005c080201007387 */ /* 0x0001e40000100800 */
[----:B------:R-:W-:Y:S02]  /*33400*/  STL [R1+0x5c04], R3 ;  /* 0x005c040301007387 */ /* 0x000fe40000100800 */
[----:B------:R-:W-:Y:S02]  /*33410*/  STL [R1+0x5c00], R28 ;  /* 0x005c001c01007387 */ /* 0x000fe40000100800 */
[----:B------:R-:W-:Y:S02]  /*33420*/  IMAD.MOV.U32 R29, RZ, RZ, R4 ;  /* 0x000000ffff1d7224 */ /* 0x000fe400078e0004 */
[----:B------:R-:W-:Y:S02]  /*33430*/  IMAD.MOV.U32 R7, RZ, RZ, R5 ;  /* 0x000000ffff077224 */ /* 0x000fe400078e0005 */
[----:B------:R-:W-:-:S02]  /*33440*/  IMAD.MOV.U32 R6, RZ, RZ, R8 ;  /* 0x000000ffff067224 */ /* 0x000fc400078e0008 */
[----:B------:R-:W-:-:S06]  /*33450*/  IMAD.MOV.U32 R11, RZ, RZ, R9 ;  /* 0x000000ffff0b7224 */ /* 0x000fcc00078e0009 */
[----:B0-----:R-:W-:Y:S01]  /*33460*/  IMAD.MOV.U32 R2, RZ, RZ, R13 ;  /* 0x000000ffff027224 */ /* 0x001fe200078e000d */
[----:B----4-:R-:W-:Y:S01]  /*33470*/  HMMA.16816.F32.BF16 R16, R20, R24, R16 ;  /* 0x000000181410723c */ /* 0x010fe20000041810 */
[----:B------:R-:W-:Y:S02]  /*33480*/  IMAD.MOV.U32 R5, RZ, RZ, R24 ;  /* 0x000000ffff057224 */ /* 0x000fe400078e0018 */
[----:B------:R-:W-:Y:S11]  /*33490*/  IMAD.MOV.U32 R4, RZ, RZ, R25 ;  /* 0x000000ffff047224 */ /* 0x000ff600078e0019 */
[----:B------:R-:W-:Y:S09]  /*334a0*/  @!UPT UIADD3 URZ, URZ, URZ, URZ ;  /* 0x0000003f3f3ff290 */ /* 0x000ff2000fffe03f */
[----:B------:R0:W-:Y:S01]  /*334b0*/  STL.64 [R1+0x1620], R16 ;  /* 0x0016201001007387 */ /* 0x0001e20000100a00 */
[----:B------:R1:W-:Y:S03]  /*334c0*/  STL.64 [R1+0x1628], R18 ;  /* 0x0016281201007387 */ /* 0x0003e60000100a00 */
[----:B0-----:R-:W2:Y:S01]  /*334d0*/  LDL.LU.64 R16, [R1+0x8f0] ;  /* 0x0008f00001107983 */ /* 0x001ea20000300a00 */
[----:B-1----:R-:W2:Y:S02]  /*334e0*/  LDL.LU.64 R18, [R1+0x8f8] ;  /* 0x0008f80001127983 */ /* 0x002ea40000300a00 */
[----:B------:R-:W3:Y:S02]  /*334f0*/  LDL R24, [R1+0xc0] ;  /* 0x0000c00001187983 */ /* 0x000ee40000100800 */
[----:B------:R-:W3:Y:S01]  /*33500*/  LDL R25, [R1+0xc4] ;  /* 0x0000c40001197983 */ /* 0x000ee20000100800 */
[----:B------:R-:W4:Y:S01]  /*33510*/  LDL.LU R10, [R1+0x6b58] ;  /* 0x006b5800010a7983 */ /* 0x000f220000300800 */
[----:B------:R-:W2:Y:S02]  /*33520*/  LDL.LU.64 R8, [R1+0x6b50] ;  /* 0x006b500001087983 */ /* 0x000ea40000300a00 */
[----:B------:R0:W-:Y:S02]  /*33530*/  STL [R1+0x1610], R12 ;  /* 0x0016100c01007387 */ /* 0x0001e40000100800 */
[----:B0-----:R-:W3:Y:S01]  /*33540*/  LDL.LU.64 R12, [R1+0x6b48] ;  /* 0x006b4800010c7983 */ /* 0x001ee20000300a00 */
[----:B------:R-:W-:-:S02]  /*33550*/  IMAD.MOV.U32 R28, RZ, RZ, R15 ;  /* 0x000000ffff1c7224 */ /* 0x000fc400078e000f */
[----:B------:R-:W-:Y:S01]  /*33560*/  IMAD.MOV.U32 R3, RZ, RZ, R14 ;  /* 0x000000ffff037224 */ /* 0x000fe200078e000e */
[----:B----4-:R-:W-:Y:S01]  /*33570*/  STL.64 [R1+0x6b08], R10 ;  /* 0x006b080a01007387 */ /* 0x010fe20000100a00 */
[----:B--2---:R-:W-:Y:S02]  /*33580*/  STL.64 [R1+0x6b00], R8 ;  /* 0x006b000801007387 */ /* 0x004fe40000100a00 */
[----:B------:R-:W-:Y:S02]  /*33590*/  STL.64 [R1+0x6ad8], R6 ;  /* 0x006ad80601007387 */ /* 0x000fe40000100a00 */
[----:B------:R3:W-:Y:S02]  /*335a0*/  STL.64 [R1+0x6ad0], R4 ;  /* 0x006ad00401007387 */ /* 0x0007e40000100a00 */
[----:B---3--:R-:W-:Y:S01]  /*335b0*/  HMMA.16816.F32.BF16 R4, R20, R12, R16 ;  /* 0x0000000c1404723c */ /* 0x008fe20000041810 */
[----:B------:R0:W-:Y:S01]  /*335c0*/  STL [R1+0x5d04], R28 ;  /* 0x005d041c01007387 */ /* 0x0001e20000100800 */
[----:B------:R-:W-:Y:S02]  /*335d0*/  STL [R1+0x5d00], R3 ;  /* 0x005d000301007387 */ /* 0x000fe40000100800 */
[----:B------:R1:W-:Y:S02]  /*335e0*/  STL [R1+0x5cfc], R2 ;  /* 0x005cfc0201007387 */ /* 0x0003e40000100800 */
[----:B0-----:R-:W-:-:S02]  /*335f0*/  IMAD.MOV.U32 R28, RZ, RZ, R12 ;  /* 0x000000ffff1c7224 */ /* 0x001fc400078e000c */
[----:B-1----:R-:W-:Y:S11]  /*33600*/  IMAD.MOV.U32 R2, RZ, RZ, R13 ;  /* 0x000000ffff027224 */ /* 0x002ff600078e000d */
[----:B------:R-:W-:Y:S04]  /*33610*/  @!UPT UIADD3 URZ, URZ, URZ, URZ ;  /* 0x0000003f3f3ff290 */ /* 0x000fe8000fffe03f */
[----:B------:R-:W-:Y:S01]  /*33620*/  STL.64 [R1+0x1600], R4 ;  /* 0x0016000401007387 */ /* 0x000fe20000100a00 */
[----:B------:R-:W-:Y:S02]  /*33630*/  STL.64 [R1+0x1608], R6 ;  /* 0x0016080601007387 */ /* 0x000fe40000100a00 */
[----:B------:R-:W2:Y:S02]  /*33640*/  LDL.LU.64 R16, [R1+0x8d0] ;  /* 0x0008d00001107983 */ /* 0x000ea40000300a00 */
[----:B------:R-:W2:Y:S01]  /*33650*/  LDL.LU.64 R18, [R1+0x8d8] ;  /* 0x0008d80001127983 */ /* 0x000ea20000300a00 */
[----:B------:R-:W3:Y:S01]  /*33660*/  LDL.LU.64 R12, [R1+0x8a0] ;  /* 0x0008a000010c7983 */ /* 0x000ee20000300a00 */
[----:B------:R-:W3:Y:S02]  /*33670*/  LDL.LU.64 R14, [R1+0x8a8] ;  /* 0x0008a800010e7983 */ /* 0x000ee40000300a00 */
[----:B------:R-:W4:Y:S02]  /*33680*/  LDL.LU.64 R8, [R1+0x8c0] ;  /* 0x0008c00001087983 */ /* 0x000f240000300a00 */
[----:B------:R-:W2:Y:S02]  /*33690*/  LDL.LU.64 R10, [R1+0x8c8] ;  /* 0x0008c800010a7983 */ /* 0x000ea40000300a00 */
[----:B--2---:R-:W-:Y:S01]  /*336a0*/  STL.64 [R1+0x6b18], R10 ;  /* 0x006b180a01007387 */ /* 0x004fe20000100a00 */
[----:B----4-:R0:W-:Y:S03]  /*336b0*/  STL.64 [R1+0x6b10], R8 ;  /* 0x006b100801007387 */ /* 0x0101e60000100a00 */
[----:B0-----:R-:W2:Y:S01]  /*336c0*/  LDL.LU.64 R8, [R1+0x900] ;  /* 0x0009000001087983 */ /* 0x001ea20000300a00 */
[----:B------:R-:W2:Y:S02]  /*336d0*/  LDL.LU.64 R10, [R1+0x908] ;  /* 0x00090800010a7983 */ /* 0x000ea40000300a00 */
[----:B------:R-:W4:Y:S02]  /*336e0*/  LDL.LU.64 R4, [R1+0x880] ;  /* 0x0008800001047983 */ /* 0x000f240000300a00 */
[----:B------:R-:W2:Y:S02]  /*336f0*/  LDL.LU.64 R6, [R1+0x888] ;  /* 0x0008880001067983 */ /* 0x000ea40000300a00 */
[----:B--2---:R-:W-:Y:S01]  /*33700*/  STL.64 [R1+0x6ae8], R6 ;  /* 0x006ae80601007387 */ /* 0x004fe20000100a00 */
[----:B----4-:R0:W-:Y:S03]  /*33710*/  STL.64 [R1+0x6ae0], R4 ;  /* 0x006ae00401007387 */ /* 0x0101e60000100a00 */
[----:B0-----:R-:W2:Y:S01]  /*33720*/  LDL.64 R4, [R1+0xa0] ;  /* 0x0000a00001047983 */ /* 0x001ea20000100a00 */
[C---:B------:R-:W-:Y:S03]  /*33730*/  HMMA.16816.F32.BF16 R24, R20.reuse, R24, R16 ;  /* 0x000000181418723c */ /* 0x040fe60000041810 */
[----:B--2---:R0:W-:Y:S04]  /*33740*/  STL.64 [R1+0x6af8], R4 ;  /* 0x006af80401007387 */ /* 0x0041e80000100a00 */
[----:B0-----:R-:W2:Y:S01]  /*33750*/  LDL.LU.64 R4, [R1+0x8b0] ;  /* 0x0008b00001047983 */ /* 0x001ea20000300a00 */
[----:B------:R-:W2:Y:S02]  /*33760*/  LDL.LU.64 R6, [R1+0x8b8] ;  /* 0x0008b80001067983 */ /* 0x000ea40000300a00 */
[----:B------:R-:W3:Y:S11]  /*33770*/  LDL.LU.64 R16, [R1+0x6b40] ;  /* 0x006b400001107983 */ /* 0x000ef60000300a00 */
[----:B------:R-:W-:Y:S02]  /*33780*/  @!UPT UIADD3 URZ, URZ, URZ, URZ ;  /* 0x0000003f3f3ff290 */ /* 0x000fe4000fffe03f */
[----:B------:R-:W-:Y:S01]  /*33790*/  STL.64 [R1+0x15f0], R24 ;  /* 0x0015f01801007387 */ /* 0x000fe20000100a00 */
[----:B------:R0:W-:Y:S04]  /*337a0*/  STL.64 [R1+0x15f8], R26 ;  /* 0x0015f81a01007387 */ /* 0x0001e80000100a00 */
[----:B0-----:R-:W4:Y:S01]  /*337b0*/  LDL.LU.64 R26, [R1+0x6b38] ;  /* 0x006b3800011a7983 */ /* 0x001f220000300a00 */
[----:B------:R-:W4:Y:S01]  /*337c0*/  LDL.LU.64 R24, [R1+0x6b30] ;  /* 0x006b300001187983 */ /* 0x000f220000300a00 */
[----:B---3--:R-:W-:Y:S02]  /*337d0*/  HMMA.16816.F32.BF16 R20, R20, R16, R12 ;  /* 0x000000101414723c */ /* 0x008fe4000004180c */
[----:B------:R-:W3:Y:S01]  /*337e0*/  LDL.LU.64 R12, [R1+0x6b28] ;  /* 0x006b2800010c7983 */ /* 0x000ee20000300a00 */
[----:B------:R-:W-:-:S04]  /*337f0*/  IMAD.MOV.U32 R3, RZ, RZ, R17 ;  /* 0x000000ffff037224 */ /* 0x000fc800078e0011 */
[----:B------:R-:W-:Y:S11]  /*33800*/  IMAD.MOV.U32 R14, RZ, RZ, R16 ;  /* 0x000000ffff0e7224 */ /* 0x000ff600078e0010 */
[----:B------:R-:W-:Y:S05]  /*33810*/  @!UPT UIADD3 URZ, URZ, URZ, URZ ;  /* 0x0000003f3f3ff290 */ /* 0x000fea000fffe03f */
[----:B------:R0:W-:Y:S01]  /*33820*/  STL.64 [R1+0x1580], R20 ;  /* 0x0015801401007387 */ /* 0x0001e20000100a00 */
[----:B------:R-:W-:Y:S02]  /*33830*/  STL.64 [R1+0x1588], R22 ;  /* 0x0015881601007387 */ /* 0x000fe40000100a00 */
[----:B------:R-:W4:Y:S01]  /*33840*/  LDL.LU.64 R16, [R1+0x6b20] ;  /* 0x006b200001107983 */ /* 0x000f220000300a00 */
[----:B0-----:R-:W2:Y:S01]  /*33850*/  LDL.64 R20, [R1+0xc0] ;  /* 0x0000c00001147983 */ /* 0x001ea20000100a00 */
[C---:B----4-:R-:W-:Y:S03]  /*33860*/  HMMA.16816.F32.BF16 R8, R24.reuse, R16, R8 ;  /* 0x000000101808723c */ /* 0x050fe60000041808 */
[----:B--2---:R0:W-:Y:S04]  /*33870*/  STL.64 [R1+0x6af0], R20 ;  /* 0x006af01401007387 */ /* 0x0041e80000100a00 */
[----:B0-----:R-:W2:Y:S01]  /*33880*/  LDL.LU.64 R20, [R1+0x890] ;  /* 0x0008900001147983 */ /* 0x001ea20000300a00 */
[----:B------:R-:W2:Y:S11]  /*33890*/  LDL.LU.64 R22, [R1+0x898] ;  /* 0x0008980001167983 */ /* 0x000eb60000300a00 */
[----:B------:R-:W-:Y:S04]  /*338a0*/  @!UPT UIADD3 URZ, URZ, URZ, URZ ;  /* 0x0000003f3f3ff290 */ /* 0x000fe8000fffe03f */
[----:B------:R-:W-:Y:S02]  /*338b0*/  STL.64 [R1+0x1510], R8 ;  /* 0x0015100801007387 */ /* 0x000fe40000100a00 */
[----:B------:R0:W-:Y:S02]  /*338c0*/  STL.64 [R1+0x1518], R10 ;  /* 0x0015180a01007387 */ /* 0x0001e40000100a00 */
[----:B0-----:R-:W3:Y:S01]  /*338d0*/  LDL.LU.64 R10, [R1+0x6b18] ;  /* 0x006b1800010a7983 */ /* 0x001ee20000300a00 */
[----:B------:R-:W3:Y:S02]  /*338e0*/  LDL.LU.64 R8, [R1+0x6b10] ;  /* 0x006b100001087983 */ /* 0x000ee40000300a00 */
[C---:B---3--:R-:W-:Y:S11]  /*338f0*/  HMMA.16816.F32.BF16 R8, R24.reuse, R12, R8 ;  /* 0x0000000c1808723c */ /* 0x048ff60000041808 */
[----:B------:R-:W-:Y:S11]  /*33900*/  @!UPT UIADD3 URZ, URZ, URZ, URZ ;  /* 0x0000003f3f3ff290 */ /* 0x000ff6000fffe03f */
[----:B------:R-:W-:Y:S01]  /*33910*/  @!UPT UIADD3 URZ, URZ, URZ, URZ ;  /* 0x0000003f3f3ff290 */ /* 0x000fe2000fffe03f */
[----:B------:R-:W-:Y:S01]  /*33920*/  STL.64 [R1+0x1500], R8 ;  /* 0x0015000801007387 */ /* 0x000fe20000100a00 */
[----:B------:R0:W-:Y:S03]  /*33930*/  STL.64 [R1+0x1508], R10 ;  /* 0x0015080a01007387 */ /* 0x0001e60000100a00 */
[----:B0-----:R-:W3:Y:S01]  /*33940*/  LDL.LU.64 R10, [R1+0x6b08] ;  /* 0x006b0800010a7983 */ /* 0x001ee20000300a00 */
[----:B------:R-:W4:Y:S02]  /*33950*/  LDL.LU.64 R8, [R1+0x6b00] ;  /* 0x006b000001087983 */ /* 0x000f240000300a00 */
[C---:B----4-:R-:W-:Y:S11]  /*33960*/  HMMA.16816.F32.BF16 R4, R24.reuse, R8, R4 ;  /* 0x000000081804723c */ /* 0x050ff60000041804 */
[----:B------:R-:W-:Y:S11]  /*33970*/  @!UPT UIADD3 URZ, URZ, URZ, URZ ;  /* 0x0000003f3f3ff290 */ /* 0x000ff6000fffe03f */
[----:B------:R-:W-:Y:S01]  /*33980*/  @!UPT UIADD3 URZ, URZ, URZ, URZ ;  /* 0x0000003f3f3ff290 */ /* 0x000fe2000fffe03f */
[----:B------:R0:W-:Y:S01]  /*33990*/  STL.64 [R1+0x14f0], R4 ;  /* 0x0014f00401007387 */ /* 0x0001e20000100a00 */
[----:B------:R-:W-:Y:S03]  /*339a0*/  STL.64 [R1+0x14f8], R6 ;  /* 0x0014f80601007387 */ /* 0x000fe60000100a00 */
[----:B0-----:R-:W2:Y:S01]  /*339b0*/  LDL.LU.64 R4, [R1+0x6af8] ;  /* 0x006af80001047983 */ /* 0x001ea20000300a00 */
[----:B------:R-:W-:Y:S01]  /*339c0*/  STL.64 [R1+0x69d8], R8 ;  /* 0x0069d80801007387 */ /* 0x000fe20000100a00 */
[C---:B--2---:R-:W-:Y:S01]  /*339d0*/  HMMA.16816.F32.BF16 R20, R24.reuse, R4, R20 ;  /* 0x000000041814723c */ /* 0x044fe20000041814 */
[----:B------:R-:W-:Y:S02]  /*339e0*/  IMAD.MOV.U32 R15, RZ, RZ, R5 ;  /* 0x000000ffff0f7224 */ /* 0x000fe400078e0005 */
[----:B------:R-:W-:Y:S11]  /*339f0*/  IMAD.MOV.U32 R18, RZ, RZ, R4 ;  /* 0x000000ffff127224 */ /* 0x000ff600078e0004 */
[----:B------:R-:W-:Y:S09]  /*33a00*/  @!UPT UIADD3 URZ, URZ, URZ, URZ ;  /* 0x0000003f3f3ff290 */ /* 0x000ff2000fffe03f */
[----:B------:R0:W-:Y:S01]  /*33a10*/  STL.64 [R1+0x14e0], R20 ;  /* 0x0014e01401007387 */ /* 0x0001e20000100a00 */
[----:B------:R-:W-:Y:S03]  /*33a20*/  STL.64 [R1+0x14e8], R22 ;  /* 0x0014e81601007387 */ /* 0x000fe60000100a00 */
[----:B0-----:R-:W2:Y:S01]  /*33a30*/  LDL.LU.64 R20, [R1+0x6af0] ;  /* 0x006af00001147983 */ /* 0x001ea20000300a00 */
[----:B------:R-:W4:Y:S02]  /*33a40*/  LDL.LU.64 R6, [R1+0x6ae8] ;  /* 0x006ae80001067983 */ /* 0x000f240000300a00 */
[----:B------:R-:W4:Y:S02]  /*33a50*/  LDL.LU.64 R4, [R1+0x6ae0] ;  /* 0x006ae00001047983 */ /* 0x000f240000300a00 */
[----:B------:R-:W-:Y:S01]  /*33a60*/  STL.64 [R1+0x69f8], R14 ;  /* 0x0069f80e01007387 */ /* 0x000fe20000100a00 */
[----:B------:R0:W-:Y:S04]  /*33a70*/  STL.64 [R1+0x69f0], R12 ;  /* 0x0069f00c01007387 */ /* 0x0001e80000100a00 */
[----:B0-----:R-:W4:Y:S02]  /*33a80*/  LDL.64 R12, [R1+0x90] ;  /* 0x00009000010c7983 */ /* 0x001f240000100a00 */
[----:B----4-:R-:W-:Y:S11]  /*33a90*/  HMMA.16816.F32.BF16 R4, R24, R12, R4 ;  /* 0x0000000c1804723c */ /* 0x010ff60000041804 */
[----:B------:R-:W-:Y:S11]  /*33aa0*/  @!UPT UIADD3 URZ, URZ, URZ, URZ ;  /* 0x0000003f3f3ff290 */ /* 0x000ff6000fffe03f */
[----:B------:R-:W-:Y:S01]  /*33ab0*/  @!UPT UIADD3 URZ, URZ, URZ, URZ ;  /* 0x0000003f3f3ff290 */ /* 0x000fe2000fffe03f */
[----:B------:R-:W-:Y:S01]  /*33ac0*/  STL.64 [R1+0x14c0], R4 ;  /* 0x0014c00401007387 */ /* 0x000fe20000100a00 */
[----:B------:R0:W-:Y:S03]  /*33ad0*/  STL.64 [R1+0x14c8], R6 ;  /* 0x0014c80601007387 */ /* 0x0001e60000100a00 */
[----:B0-----:R-:W4:Y:S01]  /*33ae0*/  LDL.LU.64 R6, [R1+0x6ad8] ;  /* 0x006ad80001067983 */ /* 0x001f220000300a00 */
[----:B------:R-:W4:Y:S02]  /*33af0*/  LDL.LU.64 R4, [R1+0x6ad0] ;  /* 0x006ad00001047983 */ /* 0x000f240000300a00 */
[----:B------:R-:W-:Y:S02]  /*33b00*/  IMAD.MOV.U32 R19, RZ, RZ, R13 ;  /* 0x000000ffff137224 */ /* 0x000fe400078e000d */
[----:B------:R-:W-:-:S03]  /*33b10*/  IMAD.MOV.U32 R22, RZ, RZ, R12 ;  /* 0x000000ffff167224 */ /* 0x000fc600078e000c */
[----:B------:R-:W-:Y:S01]  /*33b20*/  STL.64 [R1+0x6a18], R18 ;  /* 0x006a181201007387 */ /* 0x000fe20000100a00 */
[----:B------:R-:W-:Y:S02]  /*33b30*/  STL.64 [R1+0x6a10], R16 ;  /* 0x006a101001007387 */ /* 0x000fe40000100a00 */
[----:B------:R-:W-:Y:S02]  /*33b40*/  STL [R1+0x6a08], R22 ;  /* 0x006a081601007387 */ /* 0x000fe40000100800 */
[----:B--2---:R0:W-:Y:S02]  /*33b50*/  STL.64 [R1+0x6a00], R20 ;  /* 0x006a001401007387 */ /* 0x0041e40000100a00 */
[----:B0-----:R-:W-:Y:S02]  /*33b60*/  IMAD.MOV.U32 R20, RZ, RZ, R28 ;  /* 0x000000ffff147224 */ /* 0x001fe400078e001c */
[----:B------:R-:W-:-:S05]  /*33b70*/  IMAD.MOV.U32 R21, RZ, RZ, R2 ;  /* 0x000000ffff157224 */ /* 0x000fca00078e0002 */
[----:B------:R3:W-:Y:S02]  /*33b80*/  STL.64 [R1+0x6a20], R20 ;  /* 0x006a201401007387 */ /* 0x0007e40000100a00 */
[----:B---3--:R-:W-:Y:S02]  /*33b90*/  IMAD.MOV.U32 R21, RZ, RZ, R11 ;  /* 0x000000ffff157224 */ /* 0x008fe400078e000b */
[----:B----4-:R-:W-:Y:S02]  /*33ba0*/  IMAD.MOV.U32 R20, RZ, RZ, R6 ;  /* 0x000000ffff147224 */ /* 0x010fe400078e0006 */
[----:B------:R-:W2:Y:S01]  /*33bb0*/  LDL.LU R6, [R1+0x6acc] ;  /* 0x006acc0001067983 */ /* 0x000ea20000300800 */
[----:B------:R-:W3:Y:S02]  /*33bc0*/  LDL.LU R11, [R1+0x6ac8] ;  /* 0x006ac800010b7983 */ /* 0x000ee40000300800 */
[----:B------:R0:W-:Y:S02]  /*33bd0*/  STL.64 [R1+0x6a38], R20 ;  /* 0x006a381401007387 */ /* 0x0001e40000100a00 */
[----:B0-----:R-:W-:-:S02]  /*33be0*/  IMAD.MOV.U32 R21, RZ, RZ, R4 ;  /* 0x000000ffff157224 */ /* 0x001fc400078e0004 */
[----:B------:R-:W-:Y:S02]  /*33bf0*/  IMAD.MOV.U32 R4, RZ, RZ, R10 ;  /* 0x000000ffff047224 */ /* 0x000fe400078e000a */
[----:B------:R-:W-:Y:S01]  /*33c00*/  IMAD.MOV.U32 R20, RZ, RZ, R5 ;  /* 0x000000ffff147224 */ /* 0x000fe200078e0005 */
[----:B------:R-:W4:Y:S01]  /*33c10*/  LDL.LU R10, [R1+0x6ac4] ;  /* 0x006ac400010a7983 */ /* 0x000f220000300800 */
[----:B------:R-:W2:Y:S03]  /*33c20*/  LDL R5, [R1+0x64] ;  /* 0x0000640001057983 */ /* 0x000ea60000100800 */
[----:B--2---:R0:W-:Y:S04]  /*33c30*/  STL.64 [R1+0x6a90], R4 ;  /* 0x006a900401007387 */ /* 0x0041e80000100a00 */
[----:B0-----:R-:W2:Y:S04]  /*33c40*/  LDL.64 R4, [R1+0x70] ;  /* 0x0000700001047983 */ /* 0x001ea80000100a00 */
[----:B--2---:R-:W-:Y:S01]  /*33c50*/  STL.64 [R1+0x6aa8], R4 ;  /* 0x006aa80401007387 */ /* 0x004fe20000100a00 */
[----:B------:R0:W-:Y:S02]  /*33c60*/  STL.64 [R1+0x6a50], R20 ;  /* 0x006a501401007387 */ /* 0x0001e40000100a00 */
[----:B0-----:R-:W-:-:S02]  /*33c70*/  IMAD.MOV.U32 R20, RZ, RZ, R29 ;  /* 0x000000ffff147224 */ /* 0x001fc400078e001d */
[----:B------:R-:W-:Y:S01]  /*33c80*/  IMAD.MOV.U32 R21, RZ, RZ, R7 ;  /* 0x000000ffff157224 */ /* 0x000fe200078e0007 */
[----:B------:R-:W2:Y:S04]  /*33c90*/  LDL.LU R29, [R1+0x6ac0] ;  /* 0x006ac000011d7983 */ /* 0x000ea80000300800 */
[----:B------:R0:W-:Y:S02]  /*33ca0*/  STL.64 [R1+0x6a68], R20 ;  /* 0x006a681401007387 */ /* 0x0001e40000100a00 */
[----:B0-----:R-:W-:Y:S02]  /*33cb0*/  IMAD.MOV.U32 R20, RZ, RZ, R6 ;  /* 0x000000ffff147224 */ /* 0x001fe400078e0006 */
[----:B------:R-:W-:-:S05]  /*33cc0*/  IMAD.MOV.U32 R21, RZ, RZ, R0 ;  /* 0x000000ffff157224 */ /* 0x000fca00078e0000 */
[----:B------:R0:W-:Y:S04]  /*33cd0*/  STL.64 [R1+0x6a88], R20 ;  /* 0x006a881401007387 */ /* 0x0001e80000100a00 */
[----:B0-----:R-:W2:Y:S01]  /*33ce0*/  LDL.LU.64 R20, [R1+0x850] ;  /* 0x0008500001147983 */ /* 0x001ea20000300a00 */
[----:B------:R-:W2:Y:S03]  /*33cf0*/  LDL.LU.64 R22, [R1+0x858] ;  /* 0x0008580001167983 */ /* 0x000ea60000300a00 */
[----:B--2---:R-:W-:Y:S01]  /*33d00*/  STL.64 [R1+0x6aa0], R22 ;  /* 0x006aa01601007387 */ /* 0x004fe20000100a00 */
[----:B------:R0:W-:Y:S03]  /*33d10*/  STL.64 [R1+0x6a98], R20 ;  /* 0x006a981401007387 */ /* 0x0001e60000100a00 */
[----:B0-----:R-:W2:Y:S01]  /*33d20*/  LDL.LU.64 R20, [R1+0x860] ;  /* 0x0008600001147983 */ /* 0x001ea20000300a00 */
[----:B------:R-:W2:Y:S02]  /*33d30*/  LDL.LU.64 R22, [R1+0x868] ;  /* 0x0008680001167983 */ /* 0x000ea40000300a00 */
[----:B---3--:R-:W-:-:S02]  /*33d40*/  IMAD.MOV.U32 R4, RZ, RZ, R11 ;  /* 0x000000ffff047224 */ /* 0x008fc400078e000b */
[----:B----4-:R-:W-:Y:S01]  /*33d50*/  IMAD.MOV.U32 R5, RZ, RZ, R10 ;  /* 0x000000ffff057224 */ /* 0x010fe200078e000a */
[----:B--2---:R-:W-:Y:S01]  /*33d60*/  STL.64 [R1+0x6ab8], R22 ;  /* 0x006ab81601007387 */ /* 0x004fe20000100a00 */
[----:B------:R0:W-:Y:S03]  /*33d70*/  STL.64 [R1+0x6ab0], R20 ;  /* 0x006ab01401007387 */ /* 0x0001e60000100a00 */
[----:B0-----:R-:W2:Y:S01]  /*33d80*/  LDL.LU.64 R20, [R1+0x870] ;  /* 0x0008700001147983 */ /* 0x001ea20000300a00 */
[----:B------:R-:W2:Y:S02]  /*33d90*/  LDL.LU.64 R22, [R1+0x878] ;  /* 0x0008780001167983 */ /* 0x000ea40000300a00 */
[----:B------:R-:W3:Y:S02]  /*33da0*/  LDL.LU.64 R8, [R1+0x840] ;  /* 0x0008400001087983 */ /* 0x000ee40000300a00 */
[----:B------:R-:W3:Y:S01]  /*33db0*/  LDL.LU.64 R10, [R1+0x848] ;  /* 0x00084800010a7983 */ /* 0x000ee20000300a00 */
[----:B------:R-:W4:Y:S01]  /*33dc0*/  LDL.LU.64 R16, [R1+0x7f0] ;  /* 0x0007f00001107983 */ /* 0x000f220000300a00 */
[----:B------:R-:W2:Y:S03]  /*33dd0*/  LDL.LU.64 R18, [R1+0x7f8] ;  /* 0x0007f80001127983 */ /* 0x000ea60000300a00 */
[----:B--2---:R-:W-:Y:S01]  /*33de0*/  STL.64 [R1+0x6a30], R18 ;  /* 0x006a301201007387 */ /* 0x004fe20000100a00 */
[----:B----4-:R0:W-:Y:S03]  /*33df0*/  STL.64 [R1+0x6a28], R16 ;  /* 0x006a281001007387 */ /* 0x0101e60000100a00 */
[----:B0-----:R-:W2:Y:S01]  /*33e00*/  LDL.LU.64 R16, [R1+0x800] ;  /* 0x0008000001107983 */ /* 0x001ea20000300a00 */
[----:B------:R-:W4:Y:S03]  /*33e10*/  LDL.LU.64 R18, [R1+0x808] ;  /* 0x0008080001127983 */ /* 0x000f260000300a00 */
[----:B----4-:R-:W-:Y:S01]  /*33e20*/  STL.64 [R1+0x6a48], R18 ;  /* 0x006a481201007387 */ /* 0x010fe20000100a00 */
[----:B--2---:R0:W-:Y:S03]  /*33e30*/  STL.64 [R1+0x6a40], R16 ;  /* 0x006a401001007387 */ /* 0x0041e60000100a00 */
[----:B0-----:R-:W2:Y:S01]  /*33e40*/  LDL.LU.64 R16, [R1+0x810] ;  /* 0x0008100001107983 */ /* 0x001ea20000300a00 */
[----:B------:R-:W4:Y:S01]  /*33e50*/  LDL.LU.64 R18, [R1+0x818] ;  /* 0x0008180001127983 */ /* 0x000f220000300a00 */
[C---:B------:R-:W-:Y:S02]  /*33e60*/  HMMA.16816.F32.BF16 R4, R24.reuse, R4, R20 ;  /* 0x000000041804723c */ /* 0x040fe40000041814 */
[----:B----4-:R-:W-:Y:S01]  /*33e70*/  STL.64 [R1+0x6a60], R18 ;  /* 0x006a601201007387 */ /* 0x010fe20000100a00 */
[----:B--2---:R0:W-:Y:S03]  /*33e80*/  STL.64 [R1+0x6a58], R16 ;  /* 0x006a581001007387 */ /* 0x0041e60000100a00 */
[----:B0-----:R-:W2:Y:S01]  /*33e90*/  LDL.LU.64 R16, [R1+0x820] ;  /* 0x0008200001107983 */ /* 0x001ea20000300a00 */
[----:B------:R-:W4:Y:S03]  /*33ea0*/  LDL.LU.64 R18, [R1+0x828] ;  /* 0x0008280001127983 */ /* 0x000f260000300a00 */
[----:B----4-:R-:W-:Y:S01]  /*33eb0*/  STL.64 [R1+0x6a78], R18 ;  /* 0x006a781201007387 */ /* 0x010fe20000100a00 */
[----:B--2---:R0:W-:Y:S03]  /*33ec0*/  STL.64 [R1+0x6a70], R16 ;  /* 0x006a701001007387 */ /* 0x0041e60000100a00 */
[----:B0-----:R-:W2:Y:S01]  /*33ed0*/  LDL.LU.64 R16, [R1+0x830] ;  /* 0x0008300001107983 */ /* 0x001ea20000300a00 */
[----:B------:R-:W2:Y:S02]  /*33ee0*/  LDL.LU.64 R18, [R1+0x838] ;  /* 0x0008380001127983 */ /* 0x000ea40000300a00 */
[----:B------:R-:W4:Y:S02]  /*33ef0*/  LDL.LU.64 R12, [R1+0x7e0] ;  /* 0x0007e000010c7983 */ /* 0x000f240000300a00 */
[----:B------:R-:W4:Y:S01]  /*33f00*/  LDL.LU.64 R14, [R1+0x7e8] ;  /* 0x0007e800010e7983 */ /* 0x000f220000300a00 */
[----:B------:R-:W2:Y:S01]  /*33f10*/  LDL.LU.64 R22, [R1+0x6ab8] ;  /* 0x006ab80001167983 */ /* 0x000ea20000300a00 */
[----:B------:R-:W2:Y:S02]  /*33f20*/  LDL.LU.64 R20, [R1+0x6ab0] ;  /* 0x006ab00001147983 */ /* 0x000ea40000300a00 */
[----:B------:R0:W-:Y:S02]  /*33f30*/  STL.64 [R1+0xe80], R4 ;  /* 0x000e800401007387 */ /* 0x0001e40000100a00 */
[----:B------:R-:W-:Y:S01]  /*33f40*/  STL.64 [R1+0xe88], R6 ;  /* 0x000e880601007387 */ /* 0x000fe20000100a00 */
[----:B0-----:R-:W2:Y:S02]  /*33f50*/  LDL.LU.64 R4, [R1+0x6aa8] ;  /* 0x006aa80001047983 */ /* 0x001ea40000300a00 */
[----:B--2---:R-:W-:Y:S01]  /*33f60*/  HMMA.16816.F32.BF16 R20, R24, R4, R20 ;  /* 0x000000041814723c */ /* 0x004fe20000041814 */
[----:B------:R-:W-:-:S02]  /*33f70*/  IMAD.MOV.U32 R2, RZ, RZ, R4 ;  /* 0x000000ffff027224 */ /* 0x000fc400078e0004 */
[----:B------:R-:W-:Y:S11]  /*33f80*/  IMAD.MOV.U32 R0, RZ, RZ, R5 ;  /* 0x000000ffff007224 */ /* 0x000ff600078e0005 */
[----:B------:R-:W-:Y:S09]  /*33f90*/  @!UPT UIADD3 URZ, URZ, URZ, URZ ;  /* 0x0000003f3f3ff290 */ /* 0x000ff2000fffe03f */
[----:B------:R-:W-:Y:S01]  /*33fa0*/  STL.64 [R1+0xe70], R20 ;  /* 0x000e701401007387 */ /* 0x000fe20000100a00 */
[----:B------:R0:W-:Y:S03]  /*33fb0*/  STL.64 [R1+0xe78], R22 ;  /* 0x000e781601007387 */ /* 0x0001e60000100a00 */
[----:B0-----:R-:W2:Y:S01]  /*33fc0*/  LDL.LU.64 R22, [R1+0x6aa0] ;  /* 0x006aa00001167983 */ /* 0x001ea20000300a00 */
[----:B------:R-:W2:Y:S02]  /*33fd0*/  LDL.LU.64 R20, [R1+0x6a98] ;  /* 0x006a980001147983 */ /* 0x000ea40000300a00 */
[----:B------:R-:W2:Y:S02]  /*33fe0*/  LDL.LU.64 R4, [R1+0x6a90] ;  /* 0x006a900001047983 */ /* 0x000ea40000300a00 */
[C---:B--2---:R-:W-:Y:S01]  /*33ff0*/  HMMA.16816.F32.BF16 R4, R24.reuse, R4, R20 ;  /* 0x000000041804723c */ /* 0x044fe20000041814 */
[----:B------:R-:W2:Y:S11]  /*34000*/  LDL.LU.64 R20, [R1+0x6a88] ;  /* 0x006a880001147983 */ /* 0x000eb60000300a00 */
[----:B------:R-:W-:Y:S11]  /*34010*/  @!UPT UIADD3 URZ, URZ, URZ, URZ ;  /* 0x0000003f3f3ff290 */ /* 0x000ff6000fffe03f */
[----:B------:R0:W-:Y:S01]  /*34020*/  STL.64 [R1+0xe60], R4 ;  /* 0x000e600401007387 */ /* 0x0001e20000100a00 */
[----:B------:R1:W-:Y:S03]  /*34030*/  STL.64 [R1+0xe68], R6 ;  /* 0x000e680601007387 */ /* 0x0003e60000100a00 */
[----:B0-----:R-:W3:Y:S01]  /*34040*/  LDL.LU.64 R4, [R1+0x6a80] ;  /* 0x006a800001047983 */ /* 0x001ee20000300a00 */
[C---:B--2---:R-:W-:Y:S08]  /*34050*/  HMMA.16816.F32.BF16 R20, R24.reuse, R20, R16 ;  /* 0x000000141814723c */ /* 0x044ff00000041810 */
[C---:B---3--:R-:W-:Y:S01]  /*34060*/  HMMA.16816.F32.BF16 R8, R24.reuse, R4, R8 ;  /* 0x000000041808723c */ /* 0x048fe20000041808 */
[----:B------:R-:W2:Y:S01]  /*34070*/  LDL.LU.64 R4, [R1+0x7d0] ;  /* 0x0007d00001047983 */ /* 0x000ea20000300a00 */
[----:B-1----:R-:W2:Y:S11]  /*34080*/  LDL.LU.64 R6, [R1+0x7d8] ;  /* 0x0007d80001067983 */ /* 0x002eb60000300a00 */
[----:B------:R-:W-:Y:S10]  /*34090*/  @!UPT UIADD3 URZ, URZ, URZ, URZ ;  /* 0x0000003f3f3ff290 */ /* 0x000ff4000fffe03f */
[----:B------:R0:W-:Y:S01]  /*340a0*/  STL.64 [R1+0xe50], R8 ;  /* 0x000e500801007387 */ /* 0x0001e20000100a00 */
[----:B------:R1:W-:Y:S03]  /*340b0*/  STL.64 [R1+0xe58], R10 ;  /* 0x000e580a01007387 */ /* 0x0003e60000100a00 */
[----:B0-----:R-:W3:Y:S01]  /*340c0*/  LDL.LU.64 R8, [R1+0x7c0] ;  /* 0x0007c00001087983 */ /* 0x001ee20000300a00 */
[----:B-1----:R-:W3:Y:S02]  /*340d0*/  LDL.LU.64 R10, [R1+0x7c8] ;  /* 0x0007c800010a7983 */ /* 0x002ee40000300a00 */
[----:B------:R-:W2:Y:S02]  /*340e0*/  LDL.LU.64 R18, [R1+0x6a78] ;  /* 0x006a780001127983 */ /* 0x000ea40000300a00 */
[----:B------:R-:W2:Y:S01]  /*340f0*/  LDL.LU.64 R16, [R1+0x6a70] ;  /* 0x006a700001107983 */ /* 0x000ea20000300a00 */
[----:B------:R0:W-:Y:S01]  /*34100*/  STL.64 [R1+0xe40], R20 ;  /* 0x000e401401007387 */ /* 0x0001e20000100a00 */
[----:B------:R2:W-:Y:S03]  /*34110*/  STL.64 [R1+0xe48], R22 ;  /* 0x000e481601007387 */ /* 0x0005e60000100a00 */
[----:B0-----:R-:W2:Y:S02]  /*34120*/  LDL.LU.64 R20, [R1+0x6a68] ;  /* 0x006a680001147983 */ /* 0x001ea40000300a00 */
[C---:B--2---:R-:W-:Y:S02]  /*34130*/  HMMA.16816.F32.BF16 R20, R24.reuse, R20, R16 ;  /* 0x000000141814723c */ /* 0x044fe40000041810 */
[----:B------:R-:W2:Y:S01]  /*34140*/  LDL.LU.64 R18, [R1+0x6a60] ;  /* 0x006a600001127983 */ /* 0x000ea20000300a00 */
[----:B------:R-:W2:Y:S11]  /*34150*/  LDL.LU.64 R16, [R1+0x6a58] ;  /* 0x006a580001107983 */ /* 0x000eb60000300a00 */
[----:B------:R-:W-:Y:S09]  /*34160*/  @!UPT UIADD3 URZ, URZ, URZ, URZ ;  /* 0x0000003f3f3ff290 */ /* 0x000ff2000fffe03f */
        /* <DEDUP_REMOVED lines=19> */
[----:B------:R-:W3:Y:S11]  /*342a0*/  LDL.LU.64 R16, [R1+0x6a10] ;  /* 0x006a100001107983 */ /* 0x000ef60000300a00 */
[----:B------:R-:W-:Y:S09]  /*342b0*/  @!UPT UIADD3 URZ, URZ, URZ, URZ ;  /* 0x0000003f3f3ff290 */ /* 0x000ff2000fffe03f */
[----:B------:R-:W-:Y:S01]  /*342c0*/  STL.64 [R1+0xe00], R20 ;  /* 0x000e001401007387 */ /* 0x000fe20000100a00 */
[----:B------:R0:W-:Y:S03]  /*342d0*/  STL.64 [R1+0xe08], R22 ;  /* 0x000e081601007387 */ /* 0x0001e60000100a00 */
[----:B0-----:R-:W2:Y:S01]  /*342e0*/  LDL.LU R22, [R1+0x6a08] ;  /* 0x006a080001167983 */ /* 0x001ea20000300800 */
[----:B------:R-:W4:Y:S02]  /*342f0*/  LDL.LU.64 R20, [R1+0x6a00] ;  /* 0x006a000001147983 */ /* 0x000f240000300a00 */
[----:B----4-:R-:W-:Y:S11]  /*34300*/  HMMA.16816.F32.BF16 R12, R24, R20, R12 ;  /* 0x00000014180c723c */ /* 0x010ff6000004180c */
[----:B------:R-:W-:Y:S11]  /*34310*/  @!UPT UIADD3 URZ, URZ, URZ, URZ ;  /* 0x0000003f3f3ff290 */ /* 0x000ff6000fffe03f */
[----:B------:R-:W-:Y:S01]  /*34320*/  @!UPT UIADD3 URZ, URZ, URZ, URZ ;  /* 0x0000003f3f3ff290 */ /* 0x000fe2000fffe03f */
[----:B------:R-:W-:Y:S01]  /*34330*/  STL.64 [R1+0xdf0], R12 ;  /* 0x000df00c01007387 */ /* 0x000fe20000100a00 */
[----:B------:R0:W-:Y:S03]  /*34340*/  STL.64 [R1+0xdf8], R14 ;  /* 0x000df80e01007387 */ /* 0x0001e60000100a00 */
[----:B0-----:R-:W4:Y:S01]  /*34350*/  LDL.LU.64 R14, [R1+0x69f8] ;  /* 0x0069f800010e7983 */ /* 0x001f220000300a00 */
[----:B------:R-:W3:Y:S02]  /*34360*/  LDL.LU.64 R12, [R1+0x69f0] ;  /* 0x0069f000010c7983 */ /* 0x000ee40000300a00 */
[----:B------:R2:W-:Y:S02]  /*34370*/  STL.64 [R1+0x6940], R20 ;  /* 0x0069401401007387 */ /* 0x0005e40000100a00 */
[----:B--2---:R-:W-:Y:S02]  /*34380*/  IMAD.MOV.U32 R20, RZ, RZ, R22 ;  /* 0x000000ffff147224 */ /* 0x004fe400078e0016 */
[----:B------:R-:W-:-:S05]  /*34390*/  IMAD.MOV.U32 R21, RZ, RZ, R19 ;  /* 0x000000ffff157224 */ /* 0x000fca00078e0013 */
[----:B------:R0:W-:Y:S02]  /*343a0*/  STL.64 [R1+0x69b8], R20 ;  /* 0x0069b81401007387 */ /* 0x0001e40000100a00 */
[----:B0-----:R-:W-:Y:S02]  /*343b0*/  IMAD.MOV.U32 R20, RZ, RZ, R18 ;  /* 0x000000ffff147224 */ /* 0x001fe400078e0012 */
[----:B----4-:R-:W-:-:S05]  /*343c0*/  IMAD.MOV.U32 R21, RZ, RZ, R15 ;  /* 0x000000ffff157224 */ /* 0x010fca00078e000f */
[----:B------:R0:W-:Y:S02]  /*343d0*/  STL.64 [R1+0x69d0], R20 ;  /* 0x0069d01401007387 */ /* 0x0001e40000100a00 */
[----:B0-----:R-:W-:Y:S02]  /*343e0*/  IMAD.MOV.U32 R20, RZ, RZ, R14 ;  /* 0x000000ffff147224 */ /* 0x001fe400078e000e */
[----:B------:R-:W-:-:S07]  /*343f0*/  IMAD.MOV.U32 R21, RZ, RZ, R3 ;  /* 0x000000ffff157224 */ /* 0x000fce00078e0003 */
[----:B------:R-:W-:Y:S01]  /*34400*/  HMMA.16816.F32.BF16 R20, R24, R20, R4 ;  /* 0x000000141814723c */ /* 0x000fe20000041804 */
[----:B------:R-:W3:Y:S01]  /*34410*/  LDL.LU.64 R6, [R1+0x69e8] ;  /* 0x0069e80001067983 */ /* 0x000ee20000300a00 */
[----:B------:R-:W3:Y:S02]  /*34420*/  LDL.LU.64 R4, [R1+0x69e0] ;  /* 0x0069e00001047983 */ /* 0x000ee40000300a00 */
[----:B------:R-:W2:Y:S02]  /*34430*/  LDL.64 R24, [R1+0xb0] ;  /* 0x0000b00001187983 */ /* 0x000ea40000100a00 */
[----:B--2---:R-:W-:Y:S11]  /*34440*/  STL.64 [R1+0x6970], R24 ;  /* 0x0069701801007387 */ /* 0x004ff60000100a00 */
[----:B------:R-:W-:Y:S06]  /*34450*/  @!UPT UIADD3 URZ, URZ, URZ, URZ ;  /* 0x0000003f3f3ff290 */ /* 0x000fec000fffe03f */
[----:B------:R-:W-:Y:S02]  /*34460*/  STL.64 [R1+0xde0], R20 ;  /* 0x000de01401007387 */ /* 0x000fe40000100a00 */
[----:B------:R3:W-:Y:S02]  /*34470*/  STL.64 [R1+0xde8], R22 ;  /* 0x000de81601007387 */ /* 0x0007e40000100a00 */
[C---:B---3--:R-:W-:Y:S01]  /*34480*/  HMMA.16816.F32.BF16 R20, R4.reuse, R16, R8 ;  /* 0x000000100414723c */ /* 0x048fe20000041808 */
[----:B------:R-:W2:Y:S01]  /*34490*/  LDL.LU.64 R8, [R1+0x7b0] ;  /* 0x0007b00001087983 */ /* 0x000ea20000300a00 */
[----:B------:R-:W2:Y:S11]  /*344a0*/  LDL.LU.64 R10, [R1+0x7b8] ;  /* 0x0007b800010a7983 */ /* 0x000eb60000300a00 */
[----:B------:R-:W-:Y:S10]  /*344b0*/  @!UPT UIADD3 URZ, URZ, URZ, URZ ;  /* 0x0000003f3f3ff290 */ /* 0x000ff4000fffe03f */
[----:B------:R-:W-:Y:S01]  /*344c0*/  STL.64 [R1+0xdd0], R20 ;  /* 0x000dd01401007387 */ /* 0x000fe20000100a00 */
[----:B------:R-:W-:Y:S02]  /*344d0*/  STL.64 [R1+0xdd8], R22 ;  /* 0x000dd81601007387 */ /* 0x000fe40000100a00 */
[----:B------:R-:W-:Y:S02]  /*344e0*/  STL [R1+0x692c], R16 ;  /* 0x00692c1001007387 */ /* 0x000fe40000100800 */
[----:B------:R0:W-:Y:S02]  /*344f0*/  STL [R1+0x6928], R17 ;  /* 0x0069281101007387 */ /* 0x0001e40000100800 */
[----:B0-----:R-:W3:Y:S04]  /*34500*/  LDL.64 R16, [R1+0x40] ;  /* 0x0000400001107983 */ /* 0x001ee80000100a00 */
[----:B---3--:R0:W-:Y:S04]  /*34510*/  STL.64 [R1+0x6978], R16 ;  /* 0x0069781001007387 */ /* 0x0081e80000100a00 */
[----:B0-----:R-:W3:Y:S01]  /*34520*/  LDL.64 R16, [R1+0x60] ;  /* 0x0000600001107983 */ /* 0x001ee20000100a00 */
[----:B--2---:R-:W-:Y:S03]  /*34530*/  HMMA.16816.F32.BF16 R8, R4, R12, R8 ;  /* 0x0000000c0408723c */ /* 0x004fe60000041808 */
[----:B---3--:R0:W-:Y:S01]  /*34540*/  STL.64 [R1+0x6988], R16 ;  /* 0x0069881001007387 */ /* 0x0081e20000100a00 */
[----:B------:R-:W2:Y:S02]  /*34550*/  LDL.LU.64 R20, [R1+0x7a0] ;  /* 0x0007a00001147983 */ /* 0x000ea40000300a00 */
[----:B------:R-:W2:Y:S02]  /*34560*/  LDL.LU.64 R22, [R1+0x7a8] ;  /* 0x0007a80001167983 */ /* 0x000ea40000300a00 */
[----:B------:R-:W3:Y:S01]  /*34570*/  LDL.LU.64 R24, [R1+0x780] ;  /* 0x0007800001187983 */ /* 0x000ee20000300a00 */
[----:B------:R-:W4:Y:S01]  /*34580*/  LDL.LU.64 R26, [R1+0x788] ;  /* 0x00078800011a7983 */ /* 0x000f220000300a00 */
[----:B0-----:R-:W-:-:S02]  /*34590*/  IMAD.MOV.U32 R16, RZ, RZ, R2 ;  /* 0x000000ffff107224 */ /* 0x001fc400078e0002 */
[----:B------:R-:W-:Y:S01]  /*345a0*/  IMAD.MOV.U32 R17, RZ, RZ, R0 ;  /* 0x000000ffff117224 */ /* 0x000fe200078e0000 */
[----:B----4-:R-:W-:Y:S01]  /*345b0*/  STL.64 [R1+0x69c8], R26 ;  /* 0x0069c81a01007387 */ /* 0x010fe20000100a00 */
[----:B---3--:R0:W-:Y:S03]  /*345c0*/  STL.64 [R1+0x69c0], R24 ;  /* 0x0069c01801007387 */ /* 0x0081e60000100a00 */
[----:B0-----:R-:W3:Y:S01]  /*345d0*/  LDL.LU.64 R24, [R1+0x790] ;  /* 0x0007900001187983 */ /* 0x001ee20000300a00 */
[----:B------:R-:W3:Y:S02]  /*345e0*/  LDL.LU.64 R26, [R1+0x798] ;  /* 0x00079800011a7983 */ /* 0x000ee40000300a00 */
[----:B------:R0:W-:Y:S02]  /*345f0*/  STL.64 [R1+0x69a0], R16 ;  /* 0x0069a01001007387 */ /* 0x0001e40000100a00 */
[----:B0-----:R-:W4:Y:S01]  /*34600*/  LDL.64 R16, [R1+0x80] ;  /* 0x0000800001107983 */ /* 0x001f220000100a00 */
[----:B------:R0:W-:Y:S02]  /*34610*/  STL.64 [R1+0xdc0], R8 ;  /* 0x000dc00801007387 */ /* 0x0001e40000100a00 */
[----:B------:R-:W-:Y:S01]  /*34620*/  STL.64 [R1+0xdc8], R10 ;  /* 0x000dc80a01007387 */ /* 0x000fe20000100a00 */
[----:B0-----:R-:W2:Y:S01]  /*34630*/  LDL.LU.64 R8, [R1+0x69d8] ;  /* 0x0069d80001087983 */ /* 0x001ea20000300a00 */
[----:B------:R0:W-:Y:S03]  /*34640*/  STL.64 [R1+0x6980], R12 ;  /* 0x0069800c01007387 */ /* 0x0001e60000100a00 */
[----:B0-----:R-:W2:Y:S01]  /*34650*/  LDL.LU.64 R12, [R1+0x750] ;  /* 0x00075000010c7983 */ /* 0x001ea20000300a00 */
[----:B------:R-:W2:Y:S03]  /*34660*/  LDL.LU.64 R14, [R1+0x758] ;  /* 0x00075800010e7983 */ /* 0x000ea60000300a00 */
[----:B--2---:R-:W-:Y:S01]  /*34670*/  STL.64 [R1+0x6998], R14 ;  /* 0x0069980e01007387 */ /* 0x004fe20000100a00 */
[----:B------:R0:W-:Y:S03]  /*34680*/  STL.64 [R1+0x6990], R12 ;  /* 0x0069900c01007387 */ /* 0x0001e60000100a00 */
[----:B0-----:R-:W2:Y:S01]  /*34690*/  LDL.LU.64 R12, [R1+0x760] ;  /* 0x00076000010c7983 */ /* 0x001ea20000300a00 */
[----:B------:R-:W2:Y:S01]  /*346a0*/  LDL.LU.64 R14, [R1+0x768] ;  /* 0x00076800010e7983 */ /* 0x000ea20000300a00 */
[C---:B------:R-:W-:Y:S02]  /*346b0*/  HMMA.16816.F32.BF16 R20, R4.reuse, R8, R20 ;  /* 0x000000080414723c */ /* 0x040fe40000041814 */
[----:B--2---:R-:W-:Y:S01]  /*346c0*/  STL.64 [R1+0x69b0], R14 ;  /* 0x0069b00e01007387 */ /* 0x004fe20000100a00 */
[----:B------:R0:W-:Y:S03]  /*346d0*/  STL.64 [R1+0x69a8], R12 ;  /* 0x0069a80c01007387 */ /* 0x0001e60000100a00 */
[----:B0-----:R-:W4:Y:S01]  /*346e0*/  LDL.LU.64 R12, [R1+0x770] ;  /* 0x00077000010c7983 */ /* 0x001f220000300a00 */
[----:B------:R-:W4:Y:S11]  /*346f0*/  LDL.LU.64 R14, [R1+0x778] ;  /* 0x00077800010e7983 */ /* 0x000f360000300a00 */
[----:B------:R-:W-:Y:S05]  /*34700*/  @!UPT UIADD3 URZ, URZ, URZ, URZ ;  /* 0x0000003f3f3ff290 */ /* 0x000fea000fffe03f */
[----:B------:R0:W-:Y:S02]  /*34710*/  STL.64 [R1+0xdb0], R20 ;  /* 0x000db01401007387 */ /* 0x0001e40000100a00 */
[----:B------:R3:W-:Y:S01]  /*34720*/  STL.64 [R1+0xdb8], R22 ;  /* 0x000db81601007387 */ /* 0x0007e20000100a00 */
[----:B0-----:R-:W3:Y:S02]  /*34730*/  LDL.LU.64 R20, [R1+0x69d0] ;  /* 0x0069d00001147983 */ /* 0x001ee40000300a00 */
[C---:B---3--:R-:W-:Y:S02]  /*34740*/  HMMA.16816.F32.BF16 R20, R4.reuse, R20, R24 ;  /* 0x000000140414723c */ /* 0x048fe40000041818 */
        /* <DEDUP_REMOVED lines=11> */
[----:B------:R-:W-:Y:S03]  /*34800*/  STL.64 [R1+0xd98], R22 ;  /* 0x000d981601007387 */ /* 0x000fe60000100a00 */
[----:B0-----:R-:W3:Y:S04]  /*34810*/  LDL.64 R20, [R1] ;  /* 0x0000000001147983 */ /* 0x001ee80000100a00 */
[----:B---3--:R0:W-:Y:S04]  /*34820*/  STL.64 [R1+0x6948], R20 ;  /* 0x0069481401007387 */ /* 0x0081e80000100a00 */
[----:B0-----:R-:W3:Y:S01]  /*34830*/  LDL.64 R20, [R1+0x10] ;  /* 0x0000100001147983 */ /* 0x001ee20000100a00 */
[----:B----4-:R-:W-:Y:S03]  /*34840*/  HMMA.16816.F32.BF16 R12, R4, R16, R12 ;  /* 0x00000010040c723c */ /* 0x010fe6000004180c */
[----:B---3--:R0:W-:Y:S04]  /*34850*/  STL.64 [R1+0x6960], R20 ;  /* 0x0069601401007387 */ /* 0x0081e80000100a00 */
[----:B0-----:R-:W3:Y:S01]  /*34860*/  LDL.64 R20, [R1+0x20] ;  /* 0x0000200001147983 */ /* 0x001ee20000100a00 */
[----:B------:R-:W-:-:S02]  /*34870*/  IMAD.MOV.U32 R2, RZ, RZ, R16 ;  /* 0x000000ffff027224 */ /* 0x000fc400078e0010 */
[----:B------:R-:W-:Y:S01]  /*34880*/  IMAD.MOV.U32 R0, RZ, RZ, R17 ;  /* 0x000000ffff007224 */ /* 0x000fe200078e0011 */
[----:B---3--:R0:W-:Y:S04]  /*34890*/  STL.64 [R1+0x6968], R20 ;  /* 0x0069681401007387 */ /* 0x0081e80000100a00 */
[----:B0-----:R-:W2:Y:S08]  /*348a0*/  LDL.64 R20, [R1+0x50] ;  /* 0x0000500001147983 */ /* 0x001eb00000100a00 */
[----:B------:R-:W-:Y:S02]  /*348b0*/  STL.64 [R1+0xd80], R12 ;  /* 0x000d800c01007387 */ /* 0x000fe40000100a00 */
[----:B------:R0:W-:Y:S02]  /*348c0*/  STL.64 [R1+0xd88], R14 ;  /* 0x000d880e01007387 */ /* 0x0001e40000100a00 */
[----:B0-----:R-:W3:Y:S01]  /*348d0*/  LDL.LU.64 R14, [R1+0x69b0] ;  /* 0x0069b000010e7983 */ /* 0x001ee20000300a00 */
[----:B------:R-:W3:Y:S02]  /*348e0*/  LDL.LU.64 R12, [R1+0x69a8] ;  /* 0x0069a800010c7983 */ /* 0x000ee40000300a00 */
[----:B------:R-:W3:Y:S02]  /*348f0*/  LDL.LU.64 R16, [R1+0x69a0] ;  /* 0x0069a00001107983 */ /* 0x000ee40000300a00 */
[C---:B---3--:R-:W-:Y:S01]  /*34900*/  HMMA.16816.F32.BF16 R16, R4.reuse, R16, R12 ;  /* 0x000000100410723c */ /* 0x048fe2000004180c */
[----:B------:R-:W3:Y:S01]  /*34910*/  LDL.LU.64 R14, [R1+0x6998] ;  /* 0x00699800010e7983 */ /* 0x000ee20000300a00 */
[----:B------:R-:W3:Y:S11]  /*34920*/  LDL.LU.64 R12, [R1+0x6990] ;  /* 0x00699000010c7983 */ /* 0x000ef60000300a00 */
[----:B------:R-:W-:Y:S10]  /*34930*/  @!UPT UIADD3 URZ, URZ, URZ, URZ ;  /* 0x0000003f3f3ff290 */ /* 0x000ff4000fffe03f */
[----:B------:R0:W-:Y:S01]  /*34940*/  STL.64 [R1+0xd70], R16 ;  /* 0x000d701001007387 */ /* 0x0001e20000100a00 */
[----:B------:R-:W-:Y:S03]  /*34950*/  STL.64 [R1+0xd78], R18 ;  /* 0x000d781201007387 */ /* 0x000fe60000100a00 */
[----:B0-----:R-:W3:Y:S02]  /*34960*/  LDL.LU.64 R16, [R1+0x6988] ;  /* 0x0069880001107983 */ /* 0x001ee40000300a00 */
[C---:B---3--:R-:W-:Y:S01]  /*34970*/  HMMA.16816.F32.BF16 R12, R4.reuse, R16, R12 ;  /* 0x00000010040c723c */ /* 0x048fe2000004180c */
[----:B------:R-:W-:Y:S02]  /*34980*/  IMAD.MOV.U32 R11, RZ, RZ, R16 ;  /* 0x000000ffff0b7224 */ /* 0x000fe400078e0010 */
[----:B------:R-:W-:Y:S11]  /*34990*/  IMAD.MOV.U32 R10, RZ, RZ, R17 ;  /* 0x000000ffff0a7224 */ /* 0x000ff600078e0011 */
[----:B------:R-:W-:Y:S09]  /*349a0*/  @!UPT UIADD3 URZ, URZ, URZ, URZ ;  /* 0x0000003f3f3ff290 */ /* 0x000ff2000fffe03f */
[----:B------:R0:W-:Y:S01]  /*349b0*/  STL.64 [R1+0xd60], R12 ;  /* 0x000d600c01007387 */ /* 0x0001e20000100a00 */
[----:B------:R-:W-:Y:S03]  /*349c0*/  STL.64 [R1+0xd68], R14 ;  /* 0x000d680e01007387 */ /* 0x000fe60000100a00 */
[----:B0-----:R-:W3:Y:S01]  /*349d0*/  LDL.LU.64 R12, [R1+0x6980] ;  /* 0x00698000010c7983 */ /* 0x001ee20000300a00 */
[----:B------:R-:W4:Y:S02]  /*349e0*/  LDL.LU.64 R16, [R1+0x6978] ;  /* 0x0069780001107983 */ /* 0x000f240000300a00 */
[----:B------:R-:W-:Y:S02]  /*349f0*/  STL.64 [R1+0x6910], R10 ;  /* 0x0069100a01007387 */ /* 0x000fe40000100a00 */
[----:B------:R0:W-:Y:S02]  /*34a00*/  STL.64 [R1+0x6908], R8 ;  /* 0x0069080801007387 */ /* 0x0001e40000100a00 */
[----:B0-----:R-:W4:Y:S01]  /*34a10*/  LDL.LU.64 R8, [R1+0x730] ;  /* 0x0007300001087983 */ /* 0x001f220000300a00 */
[----:B------:R-:W4:Y:S01]  /*34a20*/  LDL.LU.64 R10, [R1+0x738] ;  /* 0x00073800010a7983 */ /* 0x000f220000300a00 */
[----:B--2---:R-:W-:Y:S01]  /*34a30*/  HMMA.16816.F32.BF16 R24, R4, R20, R24 ;  /* 0x000000140418723c */ /* 0x004fe20000041818 */
[----:B------:R-:W-:-:S02]  /*34a40*/  IMAD.MOV.U32 R15, RZ, RZ, R20 ;  /* 0x000000ffff0f7224 */ /* 0x000fc400078e0014 */
[----:B------:R-:W-:Y:S11]  /*34a50*/  IMAD.MOV.U32 R14, RZ, RZ, R21 ;  /* 0x000000ffff0e7224 */ /* 0x000ff600078e0015 */
[----:B------:R-:W-:Y:S09]  /*34a60*/  @!UPT UIADD3 URZ, URZ, URZ, URZ ;  /* 0x0000003f3f3ff290 */ /* 0x000ff2000fffe03f */
[----:B------:R0:W-:Y:S01]  /*34a70*/  STL.64 [R1+0xd50], R24 ;  /* 0x000d501801007387 */ /* 0x0001e20000100a00 */
[----:B------:R-:W-:Y:S03]  /*34a80*/  STL.64 [R1+0xd58], R26 ;  /* 0x000d581a01007387 */ /* 0x000fe60000100a00 */
[----:B0-----:R-:W2:Y:S01]  /*34a90*/  LDL.LU.64 R24, [R1+0x6970] ;  /* 0x0069700001187983 */ /* 0x001ea20000300a00 */
[----:B------:R-:W2:Y:S02]  /*34aa0*/  LDL.LU.64 R20, [R1+0x720] ;  /* 0x0007200001147983 */ /* 0x000ea40000300a00 */
[----:B------:R-:W2:Y:S02]  /*34ab0*/  LDL.LU.64 R22, [R1+0x728] ;  /* 0x0007280001167983 */ /* 0x000ea40000300a00 */
[----:B------:R-:W-:Y:S01]  /*34ac0*/  STL.64 [R1+0x6920], R14 ;  /* 0x0069200e01007387 */ /* 0x000fe20000100a00 */
[----:B---3--:R0:W-:Y:S04]  /*34ad0*/  STL.64 [R1+0x6918], R12 ;  /* 0x0069180c01007387 */ /* 0x0081e80000100a00 */
[----:B0-----:R-:W2:Y:S01]  /*34ae0*/  LDL.64 R12, [R1+0x30] ;  /* 0x00003000010c7983 */ /* 0x001ea20000100a00 */
[----:B----4-:R-:W-:Y:S01]  /*34af0*/  HMMA.16816.F32.BF16 R8, R4, R16, R8 ;  /* 0x000000100408723c */ /* 0x010fe20000041808 */
[----:B------:R-:W-:-:S02]  /*34b00*/  IMAD.MOV.U32 R26, RZ, RZ, R16 ;  /* 0x000000ffff1a7224 */ /* 0x000fc400078e0010 */
[----:B------:R-:W-:Y:S11]  /*34b10*/  IMAD.MOV.U32 R3, RZ, RZ, R17 ;  /* 0x000000ffff037224 */ /* 0x000ff600078e0011 */
[----:B------:R-:W-:Y:S09]  /*34b20*/  @!UPT UIADD3 URZ, URZ, URZ, URZ ;  /* 0x0000003f3f3ff290 */ /* 0x000ff2000fffe03f */
[----:B------:R0:W-:Y:S01]  /*34b30*/  STL.64 [R1+0xd40], R8 ;  /* 0x000d400801007387 */ /* 0x0001e20000100a00 */
[----:B------:R1:W-:Y:S02]  /*34b40*/  STL.64 [R1+0xd48], R10 ;  /* 0x000d480a01007387 */ /* 0x0003e40000100a00 */
[----:B------:R-:W3:Y:S02]  /*34b50*/  LDL.LU.64 R16, [R1+0x710] ;  /* 0x0007100001107983 */ /* 0x000ee40000300a00 */
[----:B------:R-:W3:Y:S01]  /*34b60*/  LDL.LU.64 R18, [R1+0x718] ;  /* 0x0007180001127983 */ /* 0x000ee20000300a00 */
[----:B0-----:R-:W4:Y:S01]  /*34b70*/  LDL.LU.64 R8, [R1+0x6f0] ;  /* 0x0006f00001087983 */ /* 0x001f220000300a00 */
[----:B-1----:R-:W3:Y:S01]  /*34b80*/  LDL.LU.64 R10, [R1+0x6f8] ;  /* 0x0006f800010a7983 */ /* 0x002ee20000300a00 */
[----:B--2---:R-:W-:Y:S02]  /*34b90*/  HMMA.16816.F32.BF16 R20, R4, R12, R20 ;  /* 0x0000000c0414723c */ /* 0x004fe40000041814 */
[----:B---3--:R-:W-:Y:S01]  /*34ba0*/  STL.64 [R1+0x6958], R10 ;  /* 0x0069580a01007387 */ /* 0x008fe20000100a00 */
[----:B----4-:R0:W-:Y:S03]  /*34bb0*/  STL.64 [R1+0x6950], R8 ;  /* 0x0069500801007387 */ /* 0x0101e60000100a00 */
[----:B0-----:R-:W2:Y:S01]  /*34bc0*/  LDL.LU.64 R8, [R1+0x700] ;  /* 0x0007000001087983 */ /* 0x001ea20000300a00 */
[----:B------:R-:W2:Y:S11]  /*34bd0*/  LDL.LU.64 R10, [R1+0x708] ;  /* 0x00070800010a7983 */ /* 0x000eb60000300a00 */
[----:B------:R-:W-:Y:S05]  /*34be0*/  @!UPT UIADD3 URZ, URZ, URZ, URZ ;  /* 0x0000003f3f3ff290 */ /* 0x000fea000fffe03f */
[----:B------:R0:W-:Y:S02]  /*34bf0*/  STL.64 [R1+0xd30], R20 ;  /* 0x000d301401007387 */ /* 0x0001e40000100a00 */
[----:B------:R-:W-:Y:S01]  /*34c00*/  STL.64 [R1+0xd38], R22 ;  /* 0x000d381601007387 */ /* 0x000fe20000100a00 */
[----:B0-----:R-:W3:Y:S01]  /*34c10*/  LDL.LU.64 R20, [R1+0x6968] ;  /* 0x0069680001147983 */ /* 0x001ee20000300a00 */
[----:B------:R-:W-:Y:S02]  /*34c20*/  IMAD.MOV.U32 R27, RZ, RZ, R13 ;  /* 0x000000ffff1b7224 */ /* 0x000fe400078e000d */
[----:B------:R-:W-:-:S03]  /*34c30*/  IMAD.MOV.U32 R28, RZ, RZ, R12 ;  /* 0x000000ffff1c7224 */ /* 0x000fc600078e000c */
[----:B------:R-:W-:Y:S01]  /*34c40*/  STL.64 [R1+0x6938], R26 ;  /* 0x0069381a01007387 */ /* 0x000fe20000100a00 */
[----:B------:R0:W-:Y:S03]  /*34c50*/  STL.64 [R1+0x6930], R24 ;  /* 0x0069301801007387 */ /* 0x0001e60000100a00 */
[----:B0-----:R-:W4:Y:S01]  /*34c60*/  LDL.LU.64 R24, [R1+0x6e0] ;  /* 0x0006e00001187983 */ /* 0x001f220000300a00 */
[----:B------:R-:W4:Y:S02]  /*34c70*/  LDL.LU.64 R26, [R1+0x6e8] ;  /* 0x0006e800011a7983 */ /* 0x000f240000300a00 */
[----:B------:R-:W2:Y:S02]  /*34c80*/  LDL.LU.64 R12, [R1+0x6d0] ;  /* 0x0006d000010c7983 */ /* 0x000ea40000300a00 */
[----:B------:R-:W2:Y:S01]  /*34c90*/  LDL.LU.64 R14, [R1+0x6d8] ;  /* 0x0006d800010e7983 */ /* 0x000ea20000300a00 */
[C---:B---3--:R-:W-:Y:S11]  /*34ca0*/  HMMA.16816.F32.BF16 R16, R4.reuse, R20, R16 ;  /* 0x000000140410723c */ /* 0x048ff60000041810 */
[----:B------:R-:W-:Y:S11]  /*34cb0*/  @!UPT UIADD3 URZ, URZ, URZ, URZ ;  /* 0x0000003f3f3ff290 */ /* 0x000ff6000fffe03f */
[----:B------:R-:W-:Y:S01]  /*34cc0*/  @!UPT UIADD3 URZ, URZ, URZ, URZ ;  /* 0x0000003f3f3ff290 */ /* 0x000fe2000fffe03f */
[----:B------:R-:W-:Y:S01]  /*34cd0*/  STL.64 [R1+0xd20], R16 ;  /* 0x000d201001007387 */ /* 0x000fe20000100a00 */
[----:B------:R0:W-:Y:S02]  /*34ce0*/  STL.64 [R1+0xd28], R18 ;  /* 0x000d281201007387 */ /* 0x0001e40000100a00 */
[----:B0-----:R-:W-:Y:S02]  /*34cf0*/  IMAD.MOV.U32 R19, RZ, RZ, R20 ;  /* 0x000000ffff137224 */ /* 0x001fe400078e0014 */
[----:B------:R-:W-:Y:S02]  /*34d00*/  IMAD.MOV.U32 R18, RZ, RZ, R21 ;  /* 0x000000ffff127224 */ /* 0x000fe400078e0015 */
[----:B------:R-:W2:Y:S02]  /*34d10*/  LDL.LU.64 R20, [R1+0x6960] ;  /* 0x0069600001147983 */ /* 0x000ea40000300a00 */
        /* <DEDUP_REMOVED lines=9> */
[C---:B--2---:R-:W-:Y:S11]  /*34db0*/  HMMA.16816.F32.BF16 R8, R4.reuse, R20, R8 ;  /* 0x000000140408723c */ /* 0x044ff60000041808 */
[----:B------:R-:W-:Y:S11]  /*34dc0*/  @!UPT UIADD3 URZ, URZ, URZ, URZ ;  /* 0x0000003f3f3ff290 */ /* 0x000ff6000fffe03f */
[----:B------:R-:W-:Y:S01]  /*34dd0*/  @!UPT UIADD3 URZ, URZ, URZ, URZ ;  /* 0x0000003f3f3ff290 */ /* 0x000fe2000fffe03f */
[----:B------:R0:W-:Y:S01]  /*34de0*/  STL.64 [R1+0xd00], R8 ;  /* 0x000d000801007387 */ /* 0x0001e20000100a00 */
[----:B------:R-:W-:Y:S02]  /*34df0*/  STL.64 [R1+0xd08], R10 ;  /* 0x000d080a01007387 */ /* 0x000fe40000100a00 */
[----:B0-----:R-:W-:Y:S02]  /*34e00*/  IMAD.MOV.U32 R9, RZ, RZ, R20 ;  /* 0x000000ffff097224 */ /* 0x001fe400078e0014 */
[----:B------:R-:W-:Y:S02]  /*34e10*/  IMAD.MOV.U32 R8, RZ, RZ, R21 ;  /* 0x000000ffff087224 */ /* 0x000fe400078e0015 */
[----:B------:R-:W4:Y:S02]  /*34e20*/  LDL.LU.64 R20, [R1+0x6940] ;  /* 0x0069400001147983 */ /* 0x000f240000300a00 */
[C---:B----4-:R-:W-:Y:S11]  /*34e30*/  HMMA.16816.F32.BF16 R24, R4.reuse, R20, R24 ;  /* 0x000000140418723c */ /* 0x050ff60000041818 */
[----:B------:R-:W-:Y:S11]  /*34e40*/  @!UPT UIADD3 URZ, URZ, URZ, URZ ;  /* 0x0000003f3f3ff290 */ /* 0x000ff6000fffe03f */
[----:B------:R-:W-:Y:S01]  /*34e50*/  @!UPT UIADD3 URZ, URZ, URZ, URZ ;  /* 0x0000003f3f3ff290 */ /* 0x000fe2000fffe03f */
[----:B------:R-:W-:Y:S01]  /*34e60*/  STL.64 [R1+0xcf0], R24 ;  /* 0x000cf01801007387 */ /* 0x000fe20000100a00 */
[----:B------:R0:W-:Y:S03]  /*34e70*/  STL.64 [R1+0xcf8], R26 ;  /* 0x000cf81a01007387 */ /* 0x0001e60000100a00 */
[----:B0-----:R-:W2:Y:S01]  /*34e80*/  LDL.LU.64 R26, [R1+0x6938] ;  /* 0x00693800011a7983 */ /* 0x001ea20000300a00 */
[----:B------:R-:W3:Y:S02]  /*34e90*/  LDL.LU.64 R24, [R1+0x6930] ;  /* 0x0069300001187983 */ /* 0x000ee40000300a00 */
[----:B------:R-:W-:Y:S02]  /*34ea0*/  IMAD.MOV.U32 R11, RZ, RZ, R20 ;  /* 0x000000ffff0b7224 */ /* 0x000fe400078e0014 */
[----:B------:R-:W-:Y:S01]  /*34eb0*/  IMAD.MOV.U32 R10, RZ, RZ, R21 ;  /* 0x000000ffff0a7224 */ /* 0x000fe200078e0015 */
[----:B------:R-:W-:Y:S04]  /*34ec0*/  STL [R1+0x6318], R29 ;  /* 0x0063181d01007387 */ /* 0x000fe80000100800 */
[----:B------:R0:W-:Y:S04]  /*34ed0*/  LDSM.16.MT88.4 R20, [R29+0x10180] ;  /* 0x010180001d14783b */ /* 0x0001e80000004200 */
[----:B0-----:R-:W4:Y:S01]  /*34ee0*/  LDL R29, [R1+0x2354] ;  /* 0x00235400011d7983 */ /* 0x001f220000100800 */
[----:B---3--:R-:W-:Y:S03]  /*34ef0*/  HMMA.16816.F32.BF16 R4, R4, R24, R12 ;  /* 0x000000180404723c */ /* 0x008fe6000004180c */
[----:B------:R-:W3:Y:S01]  /*34f00*/  LDL.LU.64 R12, [R1+0x6c0] ;  /* 0x0006c000010c7983 */ /* 0x000ee20000300a00 */
[----:B------:R-:W3:Y:S11]  /*34f10*/  LDL.LU.64 R14, [R1+0x6c8] ;  /* 0x0006c800010e7983 */ /* 0x000ef60000300a00 */
[----:B------:R-:W-:Y:S08]  /*34f20*/  @!UPT UIADD3 URZ, URZ, URZ, URZ ;  /* 0x0000003f3f3ff290 */ /* 0x000ff0000fffe03f */
[----:B------:R-:W-:Y:S01]  /*34f30*/  STL.64 [R1+0xce0], R4 ;  /* 0x000ce00401007387 */ /* 0x000fe20000100a00 */
[----:B------:R-:W-:Y:S02]  /*34f40*/  STL.64 [R1+0xce8], R6 ;  /* 0x000ce80601007387 */ /* 0x000fe40000100a00 */
[----:B----4-:R-:W0:Y:S04]  /*34f50*/  LDSM.16.MT88.4 R4, [R29+0x10000] ;  /* 0x010000001d04783b */ /* 0x010e280000004200 */
[----:B------:R1:W-:Y:S02]  /*34f60*/  STL.64 [R1+0x6808], R24 ;  /* 0x0068081801007387 */ /* 0x0003e40000100a00 */
[----:B-1----:R-:W-:Y:S02]  /*34f70*/  IMAD.MOV.U32 R24, RZ, RZ, R11 ;  /* 0x000000ffff187224 */ /* 0x002fe400078e000b */
[----:B------:R-:W-:-:S05]  /*34f80*/  IMAD.MOV.U32 R25, RZ, RZ, R10 ;  /* 0x000000ffff197224 */ /* 0x000fca00078e000a */
[----:B------:R1:W-:Y:S02]  /*34f90*/  STL.64 [R1+0x6820], R24 ;  /* 0x0068201801007387 */ /* 0x0003e40000100a00 */
[----:B-1----:R-:W-:Y:S02]  /*34fa0*/  IMAD.MOV.U32 R24, RZ, RZ, R9 ;  /* 0x000000ffff187224 */ /* 0x002fe400078e0009 */
[----:B------:R-:W-:Y:S02]  /*34fb0*/  IMAD.MOV.U32 R25, RZ, RZ, R8 ;  /* 0x000000ffff197224 */ /* 0x000fe400078e0008 */
[----:B------:R-:W4:Y:S01]  /*34fc0*/  LDL.LU.64 R8, [R1+0x6b0] ;  /* 0x0006b00001087983 */ /* 0x000f220000300a00 */
[----:B------:R-:W4:Y:S02]  /*34fd0*/  LDL.LU.64 R10, [R1+0x6b8] ;  /* 0x0006b800010a7983 */ /* 0x000f240000300a00 */
[----:B------:R1:W-:Y:S02]  /*34fe0*/  STL.64 [R1+0x6830], R24 ;  /* 0x0068301801007387 */ /* 0x0003e40000100a00 */
[----:B-1----:R-:W-:-:S02]  /*34ff0*/  IMAD.MOV.U32 R24, RZ, RZ, R16 ;  /* 0x000000ffff187224 */ /* 0x002fc400078e0010 */
[----:B------:R-:W-:Y:S01]  /*35000*/  IMAD.MOV.U32 R25, RZ, RZ, R17 ;  /* 0x000000ffff197224 */ /* 0x000fe200078e0011 */
[----:B------:R-:W3:Y:S01]  /*35010*/  LDL.LU R16, [R1+0x692c] ;  /* 0x00692c0001107983 */ /* 0x000ee20000300800 */
[----:B------:R-:W3:Y:S03]  /*35020*/  LDL.LU R17, [R1+0x6928] ;  /* 0x0069280001117983 */ /* 0x000ee60000300800 */
[----:B------:R1:W-:Y:S02]  /*35030*/  STL.64 [R1+0x6848], R24 ;  /* 0x0068481801007387 */ /* 0x0003e40000100a00 */
[----:B-1----:R-:W-:Y:S02]  /*35040*/  IMAD.MOV.U32 R24, RZ, RZ, R19 ;  /* 0x000000ffff187224 */ /* 0x002fe400078e0013 */
[----:B------:R-:W-:-:S05]  /*35050*/  IMAD.MOV.U32 R25, RZ, RZ, R18 ;  /* 0x000000ffff197224 */ /* 0x000fca00078e0012 */
[----:B------:R-:W-:Y:S01]  /*35060*/  STL.64 [R1+0x6860], R24 ;  /* 0x0068601801007387 */ /* 0x000fe20000100a00 */
[----:B0-----:R-:W-:Y:S02]  /*35070*/  STL.64 [R1+0x6818], R6 ;  /* 0x0068180601007387 */ /* 0x001fe40000100a00 */
[----:B------:R0:W-:Y:S02]  /*35080*/  STL.64 [R1+0x6810], R4 ;  /* 0x0068100401007387 */ /* 0x0001e40000100a00 */
[----:B0-----:R-:W2:Y:S01]  /*35090*/  LDL.64 R4, [R1+0xa0] ;  /* 0x0000a00001047983 */ /* 0x001ea20000100a00 */
[C---:B---3--:R-:W-:Y:S03]  /*350a0*/  HMMA.16816.F32.BF16 R12, R20.reuse, R16, R12 ;  /* 0x00000010140c723c */ /* 0x048fe6000004180c */
[----:B--2---:R0:W-:Y:S04]  /*350b0*/  STL.64 [R1+0x6900], R4 ;  /* 0x0069000401007387 */ /* 0x0041e80000100a00 */
[----:B0-----:R-:W2:Y:S01]  /*350c0*/  LDL.LU.64 R4, [R1+0x6a0] ;  /* 0x0006a00001047983 */ /* 0x001ea20000300a00 */
[----:B------:R-:W2:Y:S11]  /*350d0*/  LDL.LU.64 R6, [R1+0x6a8] ;  /* 0x0006a80001067983 */ /* 0x000eb60000300a00 */
[----:B------:R-:W-:Y:S04]  /*350e0*/  @!UPT UIADD3 URZ, URZ, URZ, URZ ;  /* 0x0000003f3f3ff290 */ /* 0x000fe8000fffe03f */
[----:B------:R-:W-:Y:S02]  /*350f0*/  STL.64 [R1+0xcd0], R12 ;  /* 0x000cd00c01007387 */ /* 0x000fe40000100a00 */
[----:B------:R0:W-:Y:S02]  /*35100*/  STL.64 [R1+0xcd8], R14 ;  /* 0x000cd80e01007387 */ /* 0x0001e40000100a00 */
[----:B0-----:R-:W3:Y:S01]  /*35110*/  LDL.LU.64 R14, [R1+0x6920] ;  /* 0x00692000010e7983 */ /* 0x001ee20000300a00 */
[----:B------:R-:W4:Y:S02]  /*35120*/  LDL.LU.64 R12, [R1+0x6918] ;  /* 0x00691800010c7983 */ /* 0x000f240000300a00 */
[----:B------:R0:W-:Y:S02]  /*35130*/  STL.64 [R1+0x6828], R16 ;  /* 0x0068281001007387 */ /* 0x0001e40000100a00 */
[----:B0-----:R-:W2:Y:S01]  /*35140*/  LDL.LU.64 R16, [R1+0x690] ;  /* 0x0006900001107983 */ /* 0x001ea20000300a00 */
[----:B------:R-:W2:Y:S01]  /*35150*/  LDL.LU.64 R18, [R1+0x698] ;  /* 0x0006980001127983 */ /* 0x000ea20000300a00 */
[----:B----4-:R-:W-:Y:S11]  /*35160*/  HMMA.16816.F32.BF16 R8, R20, R12, R8 ;  /* 0x0000000c1408723c */ /* 0x010ff60000041808 */
[----:B------:R-:W-:Y:S11]  /*35170*/  @!UPT UIADD3 URZ, URZ, URZ, URZ ;  /* 0x0000003f3f3ff290 */ /* 0x000ff6000fffe03f */
[----:B------:R-:W-:Y:S01]  /*35180*/  @!UPT UIADD3 URZ, URZ, URZ, URZ ;  /* 0x0000003f3f3ff290 */ /* 0x000fe2000fffe03f */
[----:B------:R-:W-:Y:S01]  /*35190*/  STL.64 [R1+0xcc0], R8 ;  /* 0x000cc00801007387 */ /* 0x000fe20000100a00 */
[----:B------:R0:W-:Y:S03]  /*351a0*/  STL.64 [R1+0xcc8], R10 ;  /* 0x000cc80a01007387 */ /* 0x0001e60000100a00 */
[----:B0-----:R-:W4:Y:S01]  /*351b0*/  LDL.LU.64 R10, [R1+0x6910] ;  /* 0x00691000010a7983 */ /* 0x001f220000300a00 */
[----:B------:R-:W2:Y:S02]  /*351c0*/  LDL.LU.64 R8, [R1+0x6908] ;  /* 0x0069080001087983 */ /* 0x000ea40000300a00 */
[----:B------:R-:W-:Y:S02]  /*351d0*/  IMAD.MOV.U32 R24, RZ, RZ, R28 ;  /* 0x000000ffff187224 */ /* 0x000fe400078e001c */
[----:B------:R-:W-:-:S05]  /*351e0*/  IMAD.MOV.U32 R25, RZ, RZ, R27 ;  /* 0x000000ffff197224 */ /* 0x000fca00078e001b */
[----:B------:R-:W-:Y:S01]  /*351f0*/  STL.64 [R1+0x6878], R24 ;  /* 0x0068781801007387 */ /* 0x000fe20000100a00 */
[----:B------:R-:W-:Y:S01]  /*35200*/  STL.64 [R1+0x6800], R12 ;  /* 0x0068000c01007387 */ /* 0x000fe20000100a00 */
[----:B--2---:R-:W-:Y:S11]  /*35210*/  HMMA.16816.F32.BF16 R4, R20, R8, R4 ;  /* 0x000000081404723c */ /* 0x004ff60000041804 */
[----:B------:R-:W-:Y:S11]  /*35220*/  @!UPT UIADD3 URZ, URZ, URZ, URZ ;  /* 0x0000003f3f3ff290 */ /* 0x000ff6000fffe03f */
[----:B------:R-:W-:Y:S01]  /*35230*/  @!UPT UIADD3 URZ, URZ, URZ, URZ ;  /* 0x0000003f3f3ff290 */ /* 0x000fe2000fffe03f */
[----:B------:R0:W-:Y:S01]  /*35240*/  STL.64 [R1+0xcb0], R4 ;  /* 0x000cb00401007387 */ /* 0x0001e20000100a00 */
[----:B------:R-:W-:Y:S03]  /*35250*/  STL.64 [R1+0xcb8], R6 ;  /* 0x000cb80601007387 */ /* 0x000fe60000100a00 */
[----:B0-----:R-:W2:Y:S01]  /*35260*/  LDL.LU.64 R4, [R1+0x6900] ;  /* 0x0069000001047983 */ /* 0x001ea20000300a00 */
[----:B------:R-:W-:Y:S02]  /*35270*/  IMAD.MOV.U32 R24, RZ, RZ, R26 ;  /* 0x000000ffff187224 */ /* 0x000fe400078e001a */
[----:B------:R-:W-:-:S05]  /*35280*/  IMAD.MOV.U32 R25, RZ, RZ, R3 ;  /* 0x000000ffff197224 */ /* 0x000fca00078e0003 */
[----:B------:R3:W-:Y:S01]  /*35290*/  STL.64 [R1+0x6890], R24 ;  /* 0x0068901801007387 */ /* 0x0007e20000100a00 */
[----:B------:R0:W-:Y:S02]  /*352a0*/  STL.64 [R1+0x67f8], R8 ;  /* 0x0067f80801007387 */ /* 0x0001e40000100a00 */
[----:B---3--:R-:W-:Y:S02]  /*352b0*/  IMAD.MOV.U32 R24, RZ, RZ, R15 ;  /* 0x000000ffff187224 */ /* 0x008fe400078e000f */
[----:B------:R-:W-:Y:S01]  /*352c0*/  IMAD.MOV.U32 R25, RZ, RZ, R14 ;  /* 0x000000ffff197224 */ /* 0x000fe200078e000e */
[----:B--2---:R-:W-:Y:S01]  /*352d0*/  HMMA.16816.F32.BF16 R16, R20, R4, R16 ;  /* 0x000000041410723c */ /* 0x004fe20000041810 */
[----:B0-----:R-:W-:Y:S11]  /*352e0*/  IMAD.MOV.U32 R8, RZ, RZ, R4 ;  /* 0x000000ffff087224 */ /* 0x001ff600078e0004 */
[----:B------:R-:W-:Y:S11]  /*352f0*/  @!UPT UIADD3 URZ, URZ, URZ, URZ ;  /* 0x0000003f3f3ff290 */ /* 0x000ff6000fffe03f */
[----:B------:R-:W-:Y:S01]  /*35300*/  STL.64 [R1+0xca0], R16 ;  /* 0x000ca01001007387 */ /* 0x000fe20000100a00 */
[----:B------:R-:W-:Y:S02]  /*35310*/  STL.64 [R1+0xca8], R18 ;  /* 0x000ca81201007387 */ /* 0x000fe40000100a00 */
[----:B------:R-:W-:Y:S02]  /*35320*/  STL [R1+0x68f8], R8 ;  /* 0x0068f80801007387 */ /* 0x000fe40000100800 */
[----:B------:R4:W-:Y:S02]  /*35330*/  STL.64 [R1+0x68a8], R24 ;  /* 0x0068a81801007387 */ /* 0x0009e40000100a00 */
[----:B----4-:R-:W-:Y:S02]  /*35340*/  IMAD.MOV.U32 R24, RZ, RZ, R11 ;  /* 0x000000ffff187224 */ /* 0x010fe400078e000b */
[----:B------:R-:W-:-:S05]  /*35350*/  IMAD.MOV.U32 R25, RZ, RZ, R10 ;  /* 0x000000ffff197224 */ /* 0x000fca00078e000a */
[----:B------:R0:W-:Y:S04]  /*35360*/  STL.64 [R1+0x68c0], R24 ;  /* 0x0068c01801007387 */ /* 0x0001e80000100a00 */
[----:B0-----:R-:W2:Y:S04]  /*35370*/  LDL.64 R24, [R1+0x70] ;  /* 0x0000700001187983 */ /* 0x001ea80000100a00 */
[----:B--2---:R0:W-:Y:S01]  /*35380*/  STL.64 [R1+0x68d8], R24 ;  /* 0x0068d81801007387 */ /* 0x0041e20000100a00 */
[----:B------:R-:W2:Y:S02]  /*35390*/  LDL.LU.64 R8, [R1+0x680] ;  /* 0x0006800001087983 */ /* 0x000ea40000300a00 */
[----:B------:R-:W2:Y:S02]  /*353a0*/  LDL.LU.64 R10, [R1+0x688] ;  /* 0x00068800010a7983 */ /* 0x000ea40000300a00 */
[----:B0-----:R-:W-:-:S02]  /*353b0*/  IMAD.MOV.U32 R24, RZ, RZ, R2 ;  /* 0x000000ffff187224 */ /* 0x001fc400078e0002 */
[----:B------:R-:W-:-:S05]  /*353c0*/  IMAD.MOV.U32 R25, RZ, RZ, R0 ;  /* 0x000000ffff197224 */ /* 0x000fca00078e0000 */
[----:B------:R0:W-:Y:S04]  /*353d0*/  STL.64 [R1+0x68f0], R24 ;  /* 0x0068f01801007387 */ /* 0x0001e80000100a00 */
[----:B0-----:R-:W2:Y:S01]  /*353e0*/  LDL.64 R24, [R1+0x90] ;  /* 0x0000900001187983 */ /* 0x001ea20000100a00 */
[----:B------:R-:W3:Y:S02]  /*353f0*/  LDL.LU.64 R16, [R1+0x5b0] ;  /* 0x0005b00001107983 */ /* 0x000ee40000300a00 */
[----:B------:R-:W4:Y:S02]  /*35400*/  LDL.LU.64 R18, [R1+0x5b8] ;  /* 0x0005b80001127983 */ /* 0x000f240000300a00 */
[----:B----4-:R-:W-:Y:S01]  /*35410*/  STL.64 [R1+0x6840], R18 ;  /* 0x0068401201007387 */ /* 0x010fe20000100a00 */
[----:B---3--:R0:W-:Y:S03]  /*35420*/  STL.64 [R1+0x6838], R16 ;  /* 0x0068381001007387 */ /* 0x0081e60000100a00 */
[----:B0-----:R-:W3:Y:S01]  /*35430*/  LDL.LU.64 R16, [R1+0x5d0] ;  /* 0x0005d00001107983 */ /* 0x001ee20000300a00 */
[----:B------:R-:W4:Y:S03]  /*35440*/  LDL.LU.64 R18, [R1+0x5d8] ;  /* 0x0005d80001127983 */ /* 0x000f260000300a00 */
        /* <DEDUP_REMOVED lines=19> */
[----:B------:R-:W4:Y:S01]  /*35580*/  LDL.LU.64 R18, [R1+0x658] ;  /* 0x0006580001127983 */ /* 0x000f220000300a00 */
[----:B--2---:R-:W-:Y:S02]  /*35590*/  HMMA.16816.F32.BF16 R8, R20, R24, R8 ;  /* 0x000000181408723c */ /* 0x004fe40000041808 */
[----:B----4-:R-:W-:Y:S01]  /*355a0*/  STL.64 [R1+0x68d0], R18 ;  /* 0x0068d01201007387 */ /* 0x010fe20000100a00 */
[----:B---3--:R0:W-:Y:S03]  /*355b0*/  STL.64 [R1+0x68c8], R16 ;  /* 0x0068c81001007387 */ /* 0x0081e60000100a00 */
[----:B0-----:R-:W2:Y:S01]  /*355c0*/  LDL.LU.64 R16, [R1+0x660] ;  /* 0x0006600001107983 */ /* 0x001ea20000300a00 */
[----:B------:R-:W3:Y:S02]  /*355d0*/  LDL.LU.64 R18, [R1+0x668] ;  /* 0x0006680001127983 */ /* 0x000ee40000300a00 */
[----:B------:R-:W-:Y:S01]  /*355e0*/  IMAD.MOV.U32 R3, RZ, RZ, R5 ;  /* 0x000000ffff037224 */ /* 0x000fe200078e0005 */
[----:B---3--:R-:W-:Y:S01]  /*355f0*/  STL.64 [R1+0x68e8], R18 ;  /* 0x0068e81201007387 */ /* 0x008fe20000100a00 */
[----:B--2---:R0:W-:Y:S03]  /*35600*/  STL.64 [R1+0x68e0], R16 ;  /* 0x0068e01001007387 */ /* 0x0041e60000100a00 */
[----:B0-----:R-:W2:Y:S01]  /*35610*/  LDL.LU.64 R16, [R1+0x670] ;  /* 0x0006700001107983 */ /* 0x001ea20000300a00 */
[----:B------:R-:W2:Y:S02]  /*35620*/  LDL.LU.64 R18, [R1+0x678] ;  /* 0x0006780001127983 */ /* 0x000ea40000300a00 */
[----:B------:R-:W3:Y:S02]  /*35630*/  LDL.LU.64 R4, [R1+0x5a0] ;  /* 0x0005a00001047983 */ /* 0x000ee40000300a00 */
[----:B------:R-:W3:Y:S01]  /*35640*/  LDL.LU.64 R6, [R1+0x5a8] ;  /* 0x0005a80001067983 */ /* 0x000ee20000300a00 */
[----:B------:R-:W4:Y:S01]  /*35650*/  LDL.LU.64 R12, [R1+0x590] ;  /* 0x00059000010c7983 */ /* 0x000f220000300a00 */
[----:B------:R-:W4:Y:S02]  /*35660*/  LDL.LU.64 R14, [R1+0x598] ;  /* 0x00059800010e7983 */ /* 0x000f240000300a00 */
[----:B------:R0:W-:Y:S02]  /*35670*/  STL.64 [R1+0xc90], R8 ;  /* 0x000c900801007387 */ /* 0x0001e40000100a00 */
[----:B------:R1:W-:Y:S01]  /*35680*/  STL.64 [R1+0xc98], R10 ;  /* 0x000c980a01007387 */ /* 0x0003e20000100a00 */
[----:B0-----:R-:W2:Y:S01]  /*35690*/  LDL.LU R8, [R1+0x68f8] ;  /* 0x0068f80001087983 */ /* 0x001ea20000300800 */
[----:B-1----:R-:W-:-:S02]  /*356a0*/  IMAD.MOV.U32 R10, RZ, RZ, R24 ;  /* 0x000000ffff0a7224 */ /* 0x002fc400078e0018 */
[----:B------:R-:W-:Y:S02]  /*356b0*/  IMAD.MOV.U32 R9, RZ, RZ, R25 ;  /* 0x000000ffff097224 */ /* 0x000fe400078e0019 */
[----:B------:R-:W2:Y:S02]  /*356c0*/  LDL.LU.64 R24, [R1+0x68f0] ;  /* 0x0068f00001187983 */ /* 0x000ea40000300a00 */
[C---:B--2---:R-:W-:Y:S02]  /*356d0*/  HMMA.16816.F32.BF16 R24, R20.reuse, R24, R16 ;  /* 0x000000181418723c */ /* 0x044fe40000041810 */
[----:B------:R-:W2:Y:S01]  /*356e0*/  LDL.LU.64 R18, [R1+0x68e8] ;  /* 0x0068e80001127983 */ /* 0x000ea20000300a00 */
[----:B------:R-:W2:Y:S11]  /*356f0*/  LDL.LU.64 R16, [R1+0x68e0] ;  /* 0x0068e00001107983 */ /* 0x000eb60000300a00 */
[----:B------:R-:W-:Y:S09]  /*35700*/  @!UPT UIADD3 URZ, URZ, URZ, URZ ;  /* 0x0000003f3f3ff290 */ /* 0x000ff2000fffe03f */
[----:B------:R0:W-:Y:S01]  /*35710*/  STL.64 [R1+0xc80], R24 ;  /* 0x000c801801007387 */ /* 0x0001e20000100a00 */
[----:B------:R-:W-:Y:S03]  /*35720*/  STL.64 [R1+0xc88], R26 ;  /* 0x000c881a01007387 */ /* 0x000fe60000100a00 */
[----:B0-----:R-:W2:Y:S02]  /*35730*/  LDL.LU.64 R24, [R1+0x68d8] ;  /* 0x0068d80001187983 */ /* 0x001ea40000300a00 */
[C---:B--2---:R-:W-:Y:S01]  /*35740*/  HMMA.16816.F32.BF16 R16, R20.reuse, R24, R16 ;  /* 0x000000181410723c */ /* 0x044fe20000041810 */
[----:B------:R-:W-:Y:S02]  /*35750*/  IMAD.MOV.U32 R2, RZ, RZ, R24 ;  /* 0x000000ffff027224 */ /* 0x000fe400078e0018 */
        /* <DEDUP_REMOVED lines=8> */
[----:B------:R-:W2:Y:S01]  /*357e0*/  LDL.LU.64 R18, [R1+0x68b8] ;  /* 0x0068b80001127983 */ /* 0x000ea20000300a00 */
[----:B------:R-:W2:Y:S11]  /*357f0*/  LDL.LU.64 R16, [R1+0x68b0] ;  /* 0x0068b00001107983 */ /* 0x000eb60000300a00 */
[----:B------:R-:W-:Y:S10]  /*35800*/  @!UPT UIADD3 URZ, URZ, URZ, URZ ;  /* 0x0000003f3f3ff290 */ /* 0x000ff4000fffe03f */
        /* <DEDUP_REMOVED lines=39> */
[----:B------:R-:W2:Y:S11]  /*35a80*/  LDL.LU.64 R16, [R1+0x6828] ;  /* 0x0068280001107983 */ /* 0x000eb60000300a00 */
[----:B------:R-:W-:Y:S10]  /*35a90*/  @!UPT UIADD3 URZ, URZ, URZ, URZ ;  /* 0x0000003f3f3ff290 */ /* 0x000ff4000fffe03f */
[----:B------:R0:W-:Y:S01]  /*35aa0*/  STL.64 [R1+0xc00], R24 ;  /* 0x000c001801007387 */ /* 0x0001e20000100a00 */
[----:B------:R3:W-:Y:S03]  /*35ab0*/  STL.64 [R1+0xc08], R26 ;  /* 0x000c081a01007387 */ /* 0x0007e60000100a00 */
[----:B0-----:R-:W3:Y:S02]  /*35ac0*/  LDL.LU.64 R24, [R1+0x6820] ;  /* 0x0068200001187983 */ /* 0x001ee40000300a00 */
[C---:B---3--:R-:W-:Y:S02]  /*35ad0*/  HMMA.16816.F32.BF16 R24, R20.reuse, R24, R4 ;  /* 0x000000181418723c */ /* 0x048fe40000041804 */
[----:B------:R-:W2:Y:S01]  /*35ae0*/  LDL.LU.64 R6, [R1+0x6818] ;  /* 0x0068180001067983 */ /* 0x000ea20000300a00 */
[----:B------:R-:W2:Y:S11]  /*35af0*/  LDL.LU.64 R4, [R1+0x6810] ;  /* 0x0068100001047983 */ /* 0x000eb60000300a00 */
[----:B------:R-:W-:Y:S09]  /*35b00*/  @!UPT UIADD3 URZ, URZ, URZ, URZ ;  /* 0x0000003f3f3ff290 */ /* 0x000ff2000fffe03f */
[----:B------:R0:W-:Y:S01]  /*35b10*/  STL.64 [R1+0xbf0], R24 ;  /* 0x000bf01801007387 */ /* 0x0001e20000100a00 */
[----:B------:R-:W-:Y:S03]  /*35b20*/  STL.64 [R1+0xbf8], R26 ;  /* 0x000bf81a01007387 */ /* 0x000fe60000100a00 */
[----:B0-----:R-:W4:Y:S02]  /*35b30*/  LDL.LU.64 R24, [R1+0x6808] ;  /* 0x0068080001187983 */ /* 0x001f240000300a00 */
[----:B----4-:R-:W-:Y:S02]  /*35b40*/  HMMA.16816.F32.BF16 R20, R20, R24, R12 ;  /* 0x000000181414723c */ /* 0x010fe4000004180c */
[----:B------:R-:W2:Y:S01]  /*35b50*/  LDL.LU.64 R12, [R1+0x630] ;  /* 0x00063000010c7983 */ /* 0x000ea20000300a00 */
[----:B------:R-:W2:Y:S11]  /*35b60*/  LDL.LU.64 R14, [R1+0x638] ;  /* 0x00063800010e7983 */ /* 0x000eb60000300a00 */
[----:B------:R-:W-:Y:S09]  /*35b70*/  @!UPT UIADD3 URZ, URZ, URZ, URZ ;  /* 0x0000003f3f3ff290 */ /* 0x000ff2000fffe03f */
[----:B------:R0:W-:Y:S01]  /*35b80*/  STL.64 [R1+0xbe0], R20 ;  /* 0x000be01401007387 */ /* 0x0001e20000100a00 */
[----:B------:R-:W-:Y:S03]  /*35b90*/  STL.64 [R1+0xbe8], R22 ;  /* 0x000be81601007387 */ /* 0x000fe60000100a00 */
[----:B0-----:R-:W3:Y:S04]  /*35ba0*/  LDL.64 R20, [R1+0x80] ;  /* 0x0000800001147983 */ /* 0x001ee80000100a00 */
[----:B---3--:R0:W-:Y:S02]  /*35bb0*/  STL.64 [R1+0x67c0], R20 ;  /* 0x0067c01401007387 */ /* 0x0081e40000100a00 */
[----:B0-----:R-:W-:-:S02]  /*35bc0*/  IMAD.MOV.U32 R20, RZ, RZ, R10 ;  /* 0x000000ffff147224 */ /* 0x001fc400078e000a */
[----:B------:R-:W-:-:S05]  /*35bd0*/  IMAD.MOV.U32 R21, RZ, RZ, R9 ;  /* 0x000000ffff157224 */ /* 0x000fca00078e0009 */
[----:B------:R0:W-:Y:S02]  /*35be0*/  STL.64 [R1+0x67d8], R20 ;  /* 0x0067d81401007387 */ /* 0x0001e40000100a00 */
[----:B0-----:R-:W-:Y:S02]  /*35bf0*/  IMAD.MOV.U32 R20, RZ, RZ, R8 ;  /* 0x000000ffff147224 */ /* 0x001fe400078e0008 */
[----:B------:R-:W-:Y:S01]  /*35c00*/  IMAD.MOV.U32 R21, RZ, RZ, R3 ;  /* 0x000000ffff157224 */ /* 0x000fe200078e0003 */
[----:B------:R-:W3:Y:S01]  /*35c10*/  LDL.LU.64 R8, [R1+0x600] ;  /* 0x0006000001087983 */ /* 0x000ee20000300a00 */
[----:B------:R-:W3:Y:S03]  /*35c20*/  LDL.LU.64 R10, [R1+0x608] ;  /* 0x00060800010a7983 */ /* 0x000ee60000300a00 */
[----:B------:R0:W-:Y:S04]  /*35c30*/  STL.64 [R1+0x67f0], R20 ;  /* 0x0067f01401007387 */ /* 0x0001e80000100a00 */
[----:B0-----:R-:W4:Y:S01]  /*35c40*/  LDL.LU.64 R20, [R1+0x5e0] ;  /* 0x0005e00001147983 */ /* 0x001f220000300a00 */
[----:B------:R-:W4:Y:S02]  /*35c50*/  LDL.LU.64 R22, [R1+0x5e8] ;  /* 0x0005e80001167983 */ /* 0x000f240000300a00 */
[----:B------:R0:W-:Y:S02]  /*35c60*/  STL.64 [R1+0x67a0], R24 ;  /* 0x0067a01801007387 */ /* 0x0001e40000100a00 */
[----:B0-----:R-:W3:Y:S01]  /*35c70*/  LDL.LU.64 R24, [R1+0x390] ;  /* 0x0003900001187983 */ /* 0x001ee20000300a00 */
[----:B------:R-:W3:Y:S01]  /*35c80*/  LDL.LU.64 R26, [R1+0x398] ;  /* 0x00039800011a7983 */ /* 0x000ee20000300a00 */
[C---:B--2---:R-:W-:Y:S02]  /*35c90*/  HMMA.16816.F32.BF16 R12, R4.reuse, R16, R12 ;  /* 0x00000010040c723c */ /* 0x044fe4000004180c */
[----:B---3--:R-:W-:Y:S01]  /*35ca0*/  STL.64 [R1+0x67d0], R26 ;  /* 0x0067d01a01007387 */ /* 0x008fe20000100a00 */
[----:B------:R0:W-:Y:S03]  /*35cb0*/  STL.64 [R1+0x67c8], R24 ;  /* 0x0067c81801007387 */ /* 0x0001e60000100a00 */
[----:B0-----:R-:W2:Y:S01]  /*35cc0*/  LDL.LU.64 R24, [R1+0x3a0] ;  /* 0x0003a00001187983 */ /* 0x001ea20000300a00 */
[----:B------:R-:W3:Y:S03]  /*35cd0*/  LDL.LU.64 R26, [R1+0x3a8] ;  /* 0x0003a800011a7983 */ /* 0x000ee60000300a00 */
[----:B---3--:R-:W-:Y:S01]  /*35ce0*/  STL.64 [R1+0x67e8], R26 ;  /* 0x0067e81a01007387 */ /* 0x008fe20000100a00 */
[----:B--2---:R0:W-:Y:S03]  /*35cf0*/  STL.64 [R1+0x67e0], R24 ;  /* 0x0067e01801007387 */ /* 0x0041e60000100a00 */
[----:B0-----:R-:W2:Y:S01]  /*35d00*/  LDL.LU.64 R24, [R1+0x5c0] ;  /* 0x0005c00001187983 */ /* 0x001ea20000300a00 */
[----:B------:R-:W2:Y:S08]  /*35d10*/  LDL.LU.64 R26, [R1+0x5c8] ;  /* 0x0005c800011a7983 */ /* 0x000eb00000300a00 */
[----:B------:R0:W-:Y:S02]  /*35d20*/  STL.64 [R1+0xbd0], R12 ;  /* 0x000bd00c01007387 */ /* 0x0001e40000100a00 */
[----:B------:R-:W-:Y:S01]  /*35d30*/  STL.64 [R1+0xbd8], R14 ;  /* 0x000bd80e01007387 */ /* 0x000fe20000100a00 */
[----:B0-----:R-:W3:Y:S01]  /*35d40*/  LDL.LU.64 R12, [R1+0x6800] ;  /* 0x00680000010c7983 */ /* 0x001ee20000300a00 */
[----:B------:R-:W-:Y:S01]  /*35d50*/  STL [R1+0x6730], R17 ;  /* 0x0067301101007387 */ /* 0x000fe20000100800 */
[C---:B---3--:R-:W-:Y:S11]  /*35d60*/  HMMA.16816.F32.BF16 R8, R4.reuse, R12, R8 ;  /* 0x0000000c0408723c */ /* 0x048ff60000041808 */
[----:B------:R-:W-:Y:S11]  /*35d70*/  @!UPT UIADD3 URZ, URZ, URZ, URZ ;  /* 0x0000003f3f3ff290 */ /* 0x000ff6000fffe03f */
[----:B------:R-:W-:Y:S01]  /*35d80*/  @!UPT UIADD3 URZ, URZ, URZ, URZ ;  /* 0x0000003f3f3ff290 */ /* 0x000fe2000fffe03f */
[----:B------:R0:W-:Y:S01]  /*35d90*/  STL.64 [R1+0xbc0], R8 ;  /* 0x000bc00801007387 */ /* 0x0001e20000100a00 */
[----:B------:R-:W-:Y:S03]  /*35da0*/  STL.64 [R1+0xbc8], R10 ;  /* 0x000bc80a01007387 */ /* 0x000fe60000100a00 */
[----:B0-----:R-:W4:Y:S01]  /*35db0*/  LDL.LU.64 R8, [R1+0x67f8] ;  /* 0x0067f80001087983 */ /* 0x001f220000300a00 */
[----:B------:R-:W-:Y:S02]  /*35dc0*/  STL [R1+0x672c], R12 ;  /* 0x00672c0c01007387 */ /* 0x000fe40000100800 */
[----:B------:R0:W-:Y:S02]  /*35dd0*/  STL [R1+0x6728], R13 ;  /* 0x0067280d01007387 */ /* 0x0001e40000100800 */
[----:B0-----:R-:W3:Y:S01]  /*35de0*/  LDL.64 R12, [R1+0x60] ;  /* 0x00006000010c7983 */ /* 0x001ee20000100a00 */
[C---:B----4-:R-:W-:Y:S03]  /*35df0*/  HMMA.16816.F32.BF16 R20, R4.reuse, R8, R20 ;  /* 0x000000080414723c */ /* 0x050fe60000041814 */
[----:B---3--:R-:W-:Y:S11]  /*35e00*/  STL.64 [R1+0x67a8], R12 ;  /* 0x0067a80c01007387 */ /* 0x008ff60000100a00 */
        /* <DEDUP_REMOVED lines=17> */
[----:B0-----:R-:W2:Y:S02]  /*35f20*/  LDL.LU.64 R20, [R1+0x67c0] ;  /* 0x0067c00001147983 */ /* 0x001ea40000300a00 */
[----:B--2---:R-:W-:Y:S11]  /*35f30*/  HMMA.16816.F32.BF16 R24, R4, R20, R24 ;  /* 0x000000140418723c */ /* 0x004ff60000041818 */
[----:B------:R-:W-:Y:S11]  /*35f40*/  @!UPT UIADD3 URZ, URZ, URZ, URZ ;  /* 0x0000003f3f3ff290 */ /* 0x000ff6000fffe03f */
[----:B------:R-:W-:Y:S01]  /*35f50*/  @!UPT UIADD3 URZ, URZ, URZ, URZ ;  /* 0x0000003f3f3ff290 */ /* 0x000fe2000fffe03f */
[----:B------:R0:W-:Y:S01]  /*35f60*/  STL.64 [R1+0xb80], R24 ;  /* 0x000b801801007387 */ /* 0x0001e20000100a00 */
[----:B------:R1:W-:Y:S03]  /*35f70*/  STL.64 [R1+0xb88], R26 ;  /* 0x000b881a01007387 */ /* 0x0003e60000100a00 */
[----:B0-----:R-:W2:Y:S01]  /*35f80*/  LDL.LU.64 R24, [R1+0x370] ;  /* 0x0003700001187983 */ /* 0x001ea20000300a00 */
[----:B-1----:R-:W3:Y:S02]  /*35f90*/  LDL.LU.64 R26, [R1+0x378] ;  /* 0x00037800011a7983 */ /* 0x002ee40000300a00 */
[----:B------:R-:W-:Y:S02]  /*35fa0*/  IMAD.MOV.U32 R11, RZ, RZ, R20 ;  /* 0x000000ffff0b7224 */ /* 0x000fe400078e0014 */
[----:B------:R-:W-:Y:S01]  /*35fb0*/  IMAD.MOV.U32 R10, RZ, RZ, R21 ;  /* 0x000000ffff0a7224 */ /* 0x000fe200078e0015 */
[----:B---3--:R-:W-:Y:S01]  /*35fc0*/  STL.64 [R1+0x67b8], R26 ;  /* 0x0067b81a01007387 */ /* 0x008fe20000100a00 */
[----:B--2---:R0:W-:Y:S03]  /*35fd0*/  STL.64 [R1+0x67b0], R24 ;  /* 0x0067b01801007387 */ /* 0x0041e60000100a00 */
[----:B0-----:R-:W2:Y:S01]  /*35fe0*/  LDL.LU.64 R24, [R1+0x380] ;  /* 0x0003800001187983 */ /* 0x001ea20000300a00 */
[----:B------:R-:W2:Y:S02]  /*35ff0*/  LDL.LU.64 R26, [R1+0x388] ;  /* 0x00038800011a7983 */ /* 0x000ea40000300a00 */
[----:B------:R-:W3:Y:S02]  /*36000*/  LDL.64 R20, [R1+0xc0] ;  /* 0x0000c00001147983 */ /* 0x000ee40000100a00 */
[----:B---3--:R0:W-:Y:S04]  /*36010*/  STL.64 [R1+0x6748], R20 ;  /* 0x0067481401007387 */ /* 0x0081e80000100a00 */
[----:B0-----:R-:W3:Y:S04]  /*36020*/  LDL.64 R20, [R1] ;  /* 0x0000000001147983 */ /* 0x001ee80000100a00 */
[----:B---3--:R0:W-:Y:S04]  /*36030*/  STL.64 [R1+0x6760], R20 ;  /* 0x0067601401007387 */ /* 0x0081e80000100a00 */
[----:B0-----:R-:W3:Y:S04]  /*36040*/  LDL.64 R20, [R1+0x10] ;  /* 0x0000100001147983 */ /* 0x001ee80000100a00 */
[----:B---3--:R0:W-:Y:S04]  /*36050*/  STL.64 [R1+0x6770], R20 ;  /* 0x0067701401007387 */ /* 0x0081e80000100a00 */
[----:B0-----:R-:W3:Y:S04]  /*36060*/  LDL.64 R20, [R1+0x20] ;  /* 0x0000200001147983 */ /* 0x001ee80000100a00 */
[----:B---3--:R0:W-:Y:S04]  /*36070*/  STL.64 [R1+0x6780], R20 ;  /* 0x0067801401007387 */ /* 0x0081e80000100a00 */
[----:B0-----:R-:W3:Y:S01]  /*36080*/  LDL.64 R20, [R1+0x30] ;  /* 0x0000300001147983 */ /* 0x001ee20000100a00 */
[----:B------:R-:W-:-:S02]  /*36090*/  IMAD.MOV.U32 R12, RZ, RZ, R2 ;  /* 0x000000ffff0c7224 */ /* 0x000fc400078e0002 */
[----:B------:R-:W-:-:S07]  /*360a0*/  IMAD.MOV.U32 R13, RZ, RZ, R0 ;  /* 0x000000ffff0d7224 */ /* 0x000fce00078e0000 */
[C---:B--2---:R-:W-:Y:S01]  /*360b0*/  HMMA.16816.F32.BF16 R12, R4.reuse, R12, R24 ;  /* 0x0000000c040c723c */ /* 0x044fe20000041818 */
[----:B---3--:R0:W-:Y:S04]  /*360c0*/  STL.64 [R1+0x6798], R20 ;  /* 0x0067981401007387 */ /* 0x0081e80000100a00 */
[----:B0-----:R-:W2:Y:S01]  /*360d0*/  LDL.LU.64 R20, [R1+0x360] ;  /* 0x0003600001147983 */ /* 0x001ea20000300a00 */
[----:B------:R-:W2:Y:S02]  /*360e0*/  LDL.LU.64 R22, [R1+0x368] ;  /* 0x0003680001167983 */ /* 0x000ea40000300a00 */
[----:B------:R-:W3:Y:S02]  /*360f0*/  LDL R17, [R1+0x2354] ;  /* 0x0023540001117983 */ /* 0x000ee40000100800 */
[----:B---3--:R0:W-:Y:S04]  /*36100*/  STL.64 [R1+0x6778], R16 ;  /* 0x0067781001007387 */ /* 0x0081e80000100a00 */
[----:B0-----:R-:W3:Y:S01]  /*36110*/  LDL.64 R16, [R1+0x40] ;  /* 0x0000400001107983 */ /* 0x001ee20000100a00 */
[----:B------:R-:W-:Y:S02]  /*36120*/  STL [R1+0x6700], R11 ;  /* 0x0067000b01007387 */ /* 0x000fe40000100800 */
[----:B------:R-:W-:Y:S02]  /*36130*/  STL [R1+0x6790], R10 ;  /* 0x0067900a01007387 */ /* 0x000fe40000100800 */
[----:B------:R0:W-:Y:S02]  /*36140*/  STL.64 [R1+0x6788], R8 ;  /* 0x0067880801007387 */ /* 0x0001e40000100a00 */
[----:B0-----:R-:W2:Y:S01]  /*36150*/  LDL.64 R8, [R1+0x50] ;  /* 0x0000500001087983 */ /* 0x001ea20000100a00 */
[----:B------:R-:W4:Y:S02]  /*36160*/  LDL.LU.64 R26, [R1+0x67b8] ;  /* 0x0067b800011a7983 */ /* 0x000f240000300a00 */
[----:B------:R-:W4:Y:S02]  /*36170*/  LDL.LU.64 R24, [R1+0x67b0] ;  /* 0x0067b00001187983 */ /* 0x000f240000300a00 */
[----:B------:R0:W-:Y:S01]  /*36180*/  STL.64 [R1+0xb70], R12 ;  /* 0x000b700c01007387 */ /* 0x0001e20000100a00 */
[----:B------:R1:W-:Y:S04]  /*36190*/  STL.64 [R1+0xb78], R14 ;  /* 0x000b780e01007387 */ /* 0x0003e80000100a00 */
[----:B0-----:R-:W4:Y:S02]  /*361a0*/  LDL.LU.64 R12, [R1+0x67a8] ;  /* 0x0067a800010c7983 */ /* 0x001f240000300a00 */
[C---:B----4-:R-:W-:Y:S01]  /*361b0*/  HMMA.16816.F32.BF16 R24, R4.reuse, R12, R24 ;  /* 0x0000000c0418723c */ /* 0x050fe20000041818 */
[----:B-1----:R-:W-:Y:S11]  /*361c0*/  IMAD.MOV.U32 R15, RZ, RZ, R13 ;  /* 0x000000ffff0f7224 */ /* 0x002ff600078e000d */
[----:B------:R-:W-:Y:S11]  /*361d0*/  @!UPT UIADD3 URZ, URZ, URZ, URZ ;  /* 0x0000003f3f3ff290 */ /* 0x000ff6000fffe03f */
[----:B------:R0:W-:Y:S01]  /*361e0*/  STL.64 [R1+0xb60], R24 ;  /* 0x000b601801007387 */ /* 0x0001e20000100a00 */
[----:B------:R1:W-:Y:S03]  /*361f0*/  STL.64 [R1+0xb68], R26 ;  /* 0x000b681a01007387 */ /* 0x0003e60000100a00 */
[----:B0-----:R-:W4:Y:S01]  /*36200*/  LDL.LU.64 R24, [R1+0x67a0] ;  /* 0x0067a00001187983 */ /* 0x001f220000300a00 */
[----:B-1----:R-:W-:Y:S02]  /*36210*/  IMAD.MOV.U32 R26, RZ, RZ, R12 ;  /* 0x000000ffff1a7224 */ /* 0x002fe400078e000c */
[----:B------:R0:W-:Y:S02]  /*36220*/  STL [R1+0x6720], R15 ;  /* 0x0067200f01007387 */ /* 0x0001e40000100800 */
[----:B------:R-:W4:Y:S01]  /*36230*/  LDL.LU.64 R12, [R1+0x350] ;  /* 0x00035000010c7983 */ /* 0x000f220000300a00 */
[----:B0-----:R-:W4:Y:S01]  /*36240*/  LDL.LU.64 R14, [R1+0x358] ;  /* 0x00035800010e7983 */ /* 0x001f220000300a00 */
        /* <DEDUP_REMOVED lines=9> */
[----:B------:R-:W-:Y:S02]  /*362e0*/  STL.64 [R1+0x6740], R26 ;  /* 0x0067401a01007387 */ /* 0x000fe40000100a00 */
[----:B---3--:R-:W-:Y:S01]  /*362f0*/  IMAD.MOV.U32 R3, RZ, RZ, R17 ;  /* 0x000000ffff037224 */ /* 0x008fe200078e0011 */
[----:B----4-:R0:W-:Y:S02]  /*36300*/  STL.64 [R1+0x6738], R24 ;  /* 0x0067381801007387 */ /* 0x0101e40000100a00 */
[C---:B0-----:R-:W-:Y:S02]  /*36310*/  HMMA.16816.F32.BF16 R24, R4.reuse, R16, R12 ;  /* 0x000000100418723c */ /* 0x041fe4000004180c */
[----:B------:R-:W-:Y:S05]  /*36320*/  STL [R1+0x6724], R28 ;  /* 0x0067241c01007387 */ /* 0x000fea0000100800 */
[----:B------:R-:W-:Y:S11]  /*36330*/  IMAD.MOV.U32 R14, RZ, RZ, R16 ;  /* 0x000000ffff0e7224 */ /* 0x000ff600078e0010 */
[----:B------:R-:W-:Y:S05]  /*36340*/  @!UPT UIADD3 URZ, URZ, URZ, URZ ;  /* 0x0000003f3f3ff290 */ /* 0x000fea000fffe03f */
[----:B------:R-:W-:Y:S01]  /*36350*/  STL.64 [R1+0xb40], R24 ;  /* 0x000b401801007387 */ /* 0x000fe20000100a00 */
[----:B------:R-:W-:Y:S02]  /*36360*/  STL.64 [R1+0xb48], R26 ;  /* 0x000b481a01007387 */ /* 0x000fe40000100a00 */
[----:B------:R-:W3:Y:S02]  /*36370*/  LDL.LU.64 R16, [R1+0x330] ;  /* 0x0003300001107983 */ /* 0x000ee40000300a00 */
[----:B------:R-:W3:Y:S01]  /*36380*/  LDL.LU.64 R18, [R1+0x338] ;  /* 0x0003380001127983 */ /* 0x000ee20000300a00 */
[----:B------:R0:W-:Y:S01]  /*36390*/  STL [R1+0x6768], R14 ;  /* 0x0067680e01007387 */ /* 0x0001e20000100800 */
[----:B------:R-:W4:Y:S03]  /*363a0*/  LDL.LU.64 R12, [R1+0x320] ;  /* 0x00032000010c7983 */ /* 0x000f260000300a00 */
[----:B0-----:R-:W4:Y:S01]  /*363b0*/  LDL.LU.64 R14, [R1+0x328] ;  /* 0x00032800010e7983 */ /* 0x001f220000300a00 */
[----:B------:R-:W3:Y:S02]  /*363c0*/  LDL.LU.64 R24, [R1+0x300] ;  /* 0x0003000001187983 */ /* 0x000ee40000300a00 */
[----:B------:R-:W3:Y:S01]  /*363d0*/  LDL.LU.64 R26, [R1+0x308] ;  /* 0x00030800011a7983 */ /* 0x000ee20000300a00 */
[C---:B--2---:R-:W-:Y:S01]  /*363e0*/  HMMA.16816.F32.BF16 R8, R4.reuse, R20, R8 ;  /* 0x000000140408723c */ /* 0x044fe20000041808 */
[----:B------:R-:W-:Y:S01]  /*363f0*/  IMAD.MOV.U32 R29, RZ, RZ, R21 ;  /* 0x000000ffff1d7224 */ /* 0x000fe200078e0015 */
[----:B---3--:R-:W-:Y:S01]  /*36400*/  STL.64 [R1+0x6758], R26 ;  /* 0x0067581a01007387 */ /* 0x008fe20000100a00 */
[----:B------:R0:W-:Y:S03]  /*36410*/  STL.64 [R1+0x6750], R24 ;  /* 0x0067501801007387 */ /* 0x0001e60000100a00 */
[----:B0-----:R-:W2:Y:S01]  /*36420*/  LDL.LU.64 R24, [R1+0x310] ;  /* 0x0003100001187983 */ /* 0x001ea20000300a00 */
[----:B------:R-:W2:Y:S11]  /*36430*/  LDL.LU.64 R26, [R1+0x318] ;  /* 0x00031800011a7983 */ /* 0x000eb60000300a00 */
[----:B------:R-:W-:Y:S05]  /*36440*/  @!UPT UIADD3 URZ, URZ, URZ, URZ ;  /* 0x0000003f3f3ff290 */ /* 0x000fea000fffe03f */
[----:B------:R-:W-:Y:S02]  /*36450*/  STL.64 [R1+0xb30], R8 ;  /* 0x000b300801007387 */ /* 0x000fe40000100a00 */
[----:B------:R0:W-:Y:S02]  /*36460*/  STL.64 [R1+0xb38], R10 ;  /* 0x000b380a01007387 */ /* 0x0001e40000100a00 */
[----:B0-----:R-:W3:Y:S01]  /*36470*/  LDL.LU R10, [R1+0x6790] ;  /* 0x00679000010a7983 */ /* 0x001ee20000300800 */
[----:B------:R-:W2:Y:S02]  /*36480*/  LDL.LU.64 R8, [R1+0x6788] ;  /* 0x0067880001087983 */ /* 0x000ea40000300a00 */
[----:B------:R-:W-:Y:S02]  /*36490*/  IMAD.MOV.U32 R11, RZ, RZ, R20 ;  /* 0x000000ffff0b7224 */ /* 0x000fe400078e0014 */
[----:B------:R-:W2:Y:S02]  /*364a0*/  LDL.LU.64 R20, [R1+0x6780] ;  /* 0x0067800001147983 */ /* 0x000ea40000300a00 */
[C---:B--2---:R-:W-:Y:S02]  /*364b0*/  HMMA.16816.F32.BF16 R16, R4.reuse, R20, R16 ;  /* 0x000000140410723c */ /* 0x044fe40000041810 */
[----:B---3--:R-:W-:Y:S01]  /*364c0*/  STL.64 [R1+0x6718], R10 ;  /* 0x0067180a01007387 */ /* 0x008fe20000100a00 */
[----:B------:R0:W-:Y:S03]  /*364d0*/  STL.64 [R1+0x6710], R8 ;  /* 0x0067100801007387 */ /* 0x0001e60000100a00 */
[----:B0-----:R-:W2:Y:S01]  /*364e0*/  LDL.LU.64 R8, [R1+0x2f0] ;  /* 0x0002f00001087983 */ /* 0x001ea20000300a00 */
[----:B------:R-:W2:Y:S11]  /*364f0*/  LDL.LU.64 R10, [R1+0x2f8] ;  /* 0x0002f800010a7983 */ /* 0x000eb60000300a00 */
[----:B------:R-:W-:Y:S05]  /*36500*/  @!UPT UIADD3 URZ, URZ, URZ, URZ ;  /* 0x0000003f3f3ff290 */ /* 0x000fea000fffe03f */
[----:B------:R0:W-:Y:S01]  /*36510*/  STL.64 [R1+0xb20], R16 ;  /* 0x000b201001007387 */ /* 0x0001e20000100a00 */
[----:B------:R1:W-:Y:S03]  /*36520*/  STL.64 [R1+0xb28], R18 ;  /* 0x000b281201007387 */ /* 0x0003e60000100a00 */
[----:B0-----:R-:W3:Y:S01]  /*36530*/  LDL.LU.64 R16, [R1+0x6778] ;  /* 0x0067780001107983 */ /* 0x001ee20000300a00 */
[----:B-1----:R-:W-:Y:S02]  /*36540*/  IMAD.MOV.U32 R19, RZ, RZ, R20 ;  /* 0x000000ffff137224 */ /* 0x002fe400078e0014 */
[----:B------:R-:W-:Y:S02]  /*36550*/  IMAD.MOV.U32 R18, RZ, RZ, R21 ;  /* 0x000000ffff127224 */ /* 0x000fe400078e0015 */
[----:B------:R-:W4:Y:S02]  /*36560*/  LDL.LU.64 R20, [R1+0x6770] ;  /* 0x0067700001147983 */ /* 0x000f240000300a00 */
[C---:B----4-:R-:W-:Y:S01]  /*36570*/  HMMA.16816.F32.BF16 R12, R4.reuse, R20, R12 ;  /* 0x00000014040c723c */ /* 0x050fe2000004180c */
[----:B------:R-:W-:Y:S11]  /*36580*/  IMAD.MOV.U32 R28, RZ, RZ, R20 ;  /* 0x000000ffff1c7224 */ /* 0x000ff600078e0014 */
[----:B------:R-:W-:Y:S11]  /*36590*/  @!UPT UIADD3 URZ, URZ, URZ, URZ ;  /* 0x0000003f3f3ff290 */ /* 0x000ff6000fffe03f */
[----:B------:R-:W-:Y:S01]  /*365a0*/  STL.64 [R1+0xb10], R12 ;  /* 0x000b100c01007387 */ /* 0x000fe20000100a00 */
[----:B------:R0:W-:Y:S03]  /*365b0*/  STL.64 [R1+0xb18], R14 ;  /* 0x000b180e01007387 */ /* 0x0001e60000100a00 */
[----:B0-----:R-:W4:Y:S01]  /*365c0*/  LDL.LU R14, [R1+0x6768] ;  /* 0x00676800010e7983 */ /* 0x001f220000300800 */
        /* <DEDUP_REMOVED lines=14> */
[----:B------:R-:W-:Y:S01]  /*366b0*/  STL.64 [R1+0xaf0], R24 ;  /* 0x000af01801007387 */ /* 0x000fe20000100a00 */
[----:B------:R0:W-:Y:S03]  /*366c0*/  STL.64 [R1+0xaf8], R26 ;  /* 0x000af81a01007387 */ /* 0x0001e60000100a00 */
[----:B0-----:R-:W2:Y:S01]  /*366d0*/  LDL.LU.64 R26, [R1+0x6740] ;  /* 0x00674000011a7983 */ /* 0x001ea20000300a00 */
[----:B------:R-:W2:Y:S02]  /*366e0*/  LDL.LU.64 R24, [R1+0x6738] ;  /* 0x0067380001187983 */ /* 0x000ea40000300a00 */
[----:B------:R-:W-:Y:S02]  /*366f0*/  IMAD.MOV.U32 R2, RZ, RZ, R20 ;  /* 0x000000ffff027224 */ /* 0x000fe400078e0014 */
[----:B------:R-:W-:Y:S02]  /*36700*/  IMAD.MOV.U32 R0, RZ, RZ, R21 ;  /* 0x000000ffff007224 */ /* 0x000fe400078e0015 */
[----:B---3--:R-:W-:Y:S01]  /*36710*/  LDSM.16.MT88.4 R20, [R17+0x10080] ;  /* 0x010080001114783b */ /* 0x008fe20000004200 */
[----:B--2---:R-:W-:Y:S03]  /*36720*/  HMMA.16816.F32.BF16 R4, R4, R24, R8 ;  /* 0x000000180404723c */ /* 0x004fe60000041808 */
[----:B------:R-:W2:Y:S01]  /*36730*/  LDL.LU.64 R8, [R1+0x570] ;  /* 0x0005700001087983 */ /* 0x000ea20000300a00 */
[----:B------:R-:W2:Y:S11]  /*36740*/  LDL.LU.64 R10, [R1+0x578] ;  /* 0x00057800010a7983 */ /* 0x000eb60000300a00 */
[----:B------:R-:W-:Y:S08]  /*36750*/  @!UPT UIADD3 URZ, URZ, URZ, URZ ;  /* 0x0000003f3f3ff290 */ /* 0x000ff0000fffe03f */
[----:B------:R-:W-:Y:S01]  /*36760*/  STL.64 [R1+0xae0], R4 ;  /* 0x000ae00401007387 */ /* 0x000fe20000100a00 */
[----:B------:R-:W-:Y:S02]  /*36770*/  STL.64 [R1+0xae8], R6 ;  /* 0x000ae80601007387 */ /* 0x000fe40000100a00 */
[----:B------:R0:W1:Y:S04]  /*36780*/  LDSM.16.MT88.4 R4, [R17+0x10100] ;  /* 0x010100001104783b */ /* 0x0000680000004200 */
[----:B------:R3:W-:Y:S01]  /*36790*/  STL.64 [R1+0x6618], R24 ;  /* 0x0066181801007387 */ /* 0x0007e20000100a00 */
[----:B------:R4:W-:Y:S04]  /*367a0*/  STL.64 [R1+0x6708], R26 ;  /* 0x0067081a01007387 */ /* 0x0009e80000100a00 */
[----:B0-----:R-:W2:Y:S04]  /*367b0*/  LDL.LU R17, [R1+0x6730] ;  /* 0x0067300001117983 */ /* 0x001ea80000300800 */
[----:B---3--:R-:W3:Y:S01]  /*367c0*/  LDL.LU.64 R24, [R1+0x550] ;  /* 0x0005500001187983 */ /* 0x008ee20000300a00 */
[----:B----4-:R-:W3:Y:S03]  /*367d0*/  LDL.LU.64 R26, [R1+0x558] ;  /* 0x00055800011a7983 */ /* 0x010ee60000300a00 */
[----:B-1----:R-:W-:Y:S01]  /*367e0*/  STL.64 [R1+0x6628], R6 ;  /* 0x0066280601007387 */ /* 0x002fe20000100a00 */
[----:B------:R0:W-:Y:S02]  /*367f0*/  STL.64 [R1+0x6620], R4 ;  /* 0x0066200401007387 */ /* 0x0001e40000100a00 */
[----:B0-----:R-:W-:-:S02]  /*36800*/  IMAD.MOV.U32 R4, RZ, RZ, R12 ;  /* 0x000000ffff047224 */ /* 0x001fc400078e000c */
[----:B------:R-:W-:Y:S01]  /*36810*/  IMAD.MOV.U32 R5, RZ, RZ, R13 ;  /* 0x000000ffff057224 */ /* 0x000fe200078e000d */
[----:B------:R-:W2:Y:S01]  /*36820*/  LDL.LU R12, [R1+0x672c] ;  /* 0x00672c00010c7983 */ /* 0x000ea20000300800 */
[----:B------:R-:W2:Y:S03]  /*36830*/  LDL.LU R13, [R1+0x6728] ;  /* 0x00672800010d7983 */ /* 0x000ea60000300800 */
[----:B------:R0:W-:Y:S04]  /*36840*/  STL.64 [R1+0x6640], R4 ;  /* 0x0066400401007387 */ /* 0x0001e80000100a00 */
[----:B0-----:R-:W4:Y:S01]  /*36850*/  LDL.LU.64 R4, [R1+0x580] ;  /* 0x0005800001047983 */ /* 0x001f220000300a00 */
[----:B------:R-:W4:Y:S01]  /*36860*/  LDL.LU.64 R6, [R1+0x588] ;  /* 0x0005880001067983 */ /* 0x000f220000300a00 */
[C---:B--2---:R-:W-:Y:S08]  /*36870*/  HMMA.16816.F32.BF16 R8, R20.reuse, R12, R8 ;  /* 0x0000000c1408723c */ /* 0x044ff00000041808 */
[C---:B----4-:R-:W-:Y:S11]  /*36880*/  HMMA.16816.F32.BF16 R4, R20.reuse, R16, R4 ;  /* 0x000000101404723c */ /* 0x050ff60000041804 */
[----:B------:R-:W-:Y:S11]  /*36890*/  @!UPT UIADD3 URZ, URZ, URZ, URZ ;  /* 0x0000003f3f3ff290 */ /* 0x000ff6000fffe03f */
[----:B------:R-:W-:Y:S01]  /*368a0*/  @!UPT UIADD3 URZ, URZ, URZ, URZ ;  /* 0x0000003f3f3ff290 */ /* 0x000fe2000fffe03f */
[----:B------:R0:W-:Y:S01]  /*368b0*/  STL.64 [R1+0xad0], R4 ;  /* 0x000ad00401007387 */ /* 0x0001e20000100a00 */
[----:B------:R-:W-:Y:S02]  /*368c0*/  STL.64 [R1+0xad8], R6 ;  /* 0x000ad80601007387 */ /* 0x000fe40000100a00 */
[----:B0-----:R-:W-:Y:S02]  /*368d0*/  IMAD.MOV.U32 R4, RZ, RZ, R28 ;  /* 0x000000ffff047224 */ /* 0x001fe400078e001c */
[----:B------:R-:W-:Y:S01]  /*368e0*/  IMAD.MOV.U32 R5, RZ, RZ, R15 ;  /* 0x000000ffff057224 */ /* 0x000fe200078e000f */
[----:B------:R-:W2:Y:S01]  /*368f0*/  LDL.LU R28, [R1+0x6724] ;  /* 0x00672400011c7983 */ /* 0x000ea20000300800 */
[----:B------:R-:W4:Y:S03]  /*36900*/  LDL.LU R15, [R1+0x6720] ;  /* 0x00672000010f7983 */ /* 0x000f260000300800 */
[----:B------:R0:W-:Y:S04]  /*36910*/  STL.64 [R1+0x6658], R4 ;  /* 0x0066580401007387 */ /* 0x0001e80000100a00 */
[----:B0-----:R-:W2:Y:S01]  /*36920*/  LDL.LU.64 R4, [R1+0x560] ;  /* 0x0005600001047983 */ /* 0x001ea20000300a00 */
[----:B------:R-:W2:Y:S02]  /*36930*/  LDL.LU.64 R6, [R1+0x568] ;  /* 0x0005680001067983 */ /* 0x000ea40000300a00 */
[----:B------:R-:W-:Y:S02]  /*36940*/  STL.64 [R1+0xac0], R8 ;  /* 0x000ac00801007387 */ /* 0x000fe40000100a00 */
[----:B------:R0:W-:Y:S02]  /*36950*/  STL.64 [R1+0xac8], R10 ;  /* 0x000ac80a01007387 */ /* 0x0001e40000100a00 */
[----:B0-----:R-:W2:Y:S01]  /*36960*/  LDL.LU.64 R10, [R1+0x6718] ;  /* 0x00671800010a7983 */ /* 0x001ea20000300a00 */
[----:B------:R-:W2:Y:S02]  /*36970*/  LDL.LU.64 R8, [R1+0x6710] ;  /* 0x0067100001087983 */ /* 0x000ea40000300a00 */
[----:B--2---:R-:W-:Y:S11]  /*36980*/  HMMA.16816.F32.BF16 R4, R20, R8, R4 ;  /* 0x000000081404723c */ /* 0x004ff60000041804 */
[----:B------:R-:W-:Y:S11]  /*36990*/  @!UPT UIADD3 URZ, URZ, URZ, URZ ;  /* 0x0000003f3f3ff290 */ /* 0x000ff6000fffe03f */
[----:B------:R-:W-:Y:S01]  /*369a0*/  @!UPT UIADD3 URZ, URZ, URZ, URZ ;  /* 0x0000003f3f3ff290 */ /* 0x000fe2000fffe03f */
[----:B------:R0:W-:Y:S01]  /*369b0*/  STL.64 [R1+0xab0], R4 ;  /* 0x000ab00401007387 */ /* 0x0001e20000100a00 */
[----:B------:R-:W-:Y:S02]  /*369c0*/  STL.64 [R1+0xab8], R6 ;  /* 0x000ab80601007387 */ /* 0x000fe40000100a00 */
[----:B0-----:R-:W-:Y:S02]  /*369d0*/  IMAD.MOV.U32 R4, RZ, RZ, R19 ;  /* 0x000000ffff047224 */ /* 0x001fe400078e0013 */
[----:B------:R-:W-:-:S05]  /*369e0*/  IMAD.MOV.U32 R5, RZ, RZ, R18 ;  /* 0x000000ffff057224 */ /* 0x000fca00078e0012 */
[----:B------:R0:W-:Y:S04]  /*369f0*/  STL.64 [R1+0x6670], R4 ;  /* 0x0066700401007387 */ /* 0x0001e80000100a00 */
[----:B0-----:R-:W3:Y:S01]  /*36a00*/  LDL.64 R4, [R1+0xa0] ;  /* 0x0000a00001047983 */ /* 0x001ee20000100a00 */
[----:B------:R-:W-:Y:S01]  /*36a10*/  STL.64 [R1+0x6600], R8 ;  /* 0x0066000801007387 */ /* 0x000fe20000100a00 */
[----:B---3--:R-:W-:Y:S01]  /*36a20*/  HMMA.16816.F32.BF16 R24, R20, R4, R24 ;  /* 0x000000041418723c */ /* 0x008fe20000041818 */
[----:B------:R-:W-:Y:S02]  /*36a30*/  IMAD.MOV.U32 R19, RZ, RZ, R4 ;  /* 0x000000ffff137224 */ /* 0x000fe400078e0004 */
[----:B------:R-:W-:-:S04]  /*36a40*/  IMAD.MOV.U32 R18, RZ, RZ, R5 ;  /* 0x000000ffff127224 */ /* 0x000fc800078e0005 */
[----:B------:R-:W-:Y:S02]  /*36a50*/  IMAD.MOV.U32 R4, RZ, RZ, R11 ;  /* 0x000000ffff047224 */ /* 0x000fe400078e000b */
[----:B------:R-:W-:Y:S11]  /*36a60*/  IMAD.MOV.U32 R5, RZ, RZ, R29 ;  /* 0x000000ffff057224 */ /* 0x000ff600078e001d */
[----:B------:R-:W-:Y:S03]  /*36a70*/  @!UPT UIADD3 URZ, URZ, URZ, URZ ;  /* 0x0000003f3f3ff290 */ /* 0x000fe6000fffe03f */
[----:B------:R-:W-:Y:S01]  /*36a80*/  STL.64 [R1+0xaa0], R24 ;  /* 0x000aa01801007387 */ /* 0x000fe20000100a00 */
[----:B------:R0:W-:Y:S03]  /*36a90*/  STL.64 [R1+0xaa8], R26 ;  /* 0x000aa81a01007387 */ /* 0x0001e60000100a00 */
[----:B0-----:R-:W2:Y:S01]  /*36aa0*/  LDL.LU.64 R26, [R1+0x6708] ;  /* 0x00670800011a7983 */ /* 0x001ea20000300a00 */
[----:B------:R-:W3:Y:S02]  /*36ab0*/  LDL.LU R11, [R1+0x6700] ;  /* 0x00670000010b7983 */ /* 0x000ee40000300800 */
[----:B------:R0:W-:Y:S02]  /*36ac0*/  STL.64 [R1+0x6688], R4 ;  /* 0x0066880401007387 */ /* 0x0001e40000100a00 */
[----:B0-----:R-:W-:Y:S02]  /*36ad0*/  IMAD.MOV.U32 R4, RZ, RZ, R14 ;  /* 0x000000ffff047224 */ /* 0x001fe400078e000e */
[----:B------:R-:W-:-:S05]  /*36ae0*/  IMAD.MOV.U32 R5, RZ, RZ, R3 ;  /* 0x000000ffff057224 */ /* 0x000fca00078e0003 */
[----:B------:R0:W-:Y:S04]  /*36af0*/  STL.64 [R1+0x66a0], R4 ;  /* 0x0066a00401007387 */ /* 0x0001e80000100a00 */
[----:B0-----:R-:W2:Y:S01]  /*36b00*/  LDL.64 R4, [R1+0x90] ;  /* 0x0000900001047983 */ /* 0x001ea20000100a00 */
[----:B------:R-:W-:Y:S02]  /*36b10*/  STL.64 [R1+0x6638], R18 ;  /* 0x0066381201007387 */ /* 0x000fe40000100a00 */
[----:B------:R0:W-:Y:S02]  /*36b20*/  STL.64 [R1+0x6630], R16 ;  /* 0x0066301001007387 */ /* 0x0001e40000100a00 */
[----:B0-----:R-:W2:Y:S01]  /*36b30*/  LDL.LU.64 R16, [R1+0x540] ;  /* 0x0005400001107983 */ /* 0x001ea20000300a00 */
[----:B------:R-:W2:Y:S02]  /*36b40*/  LDL.LU.64 R18, [R1+0x548] ;  /* 0x0005480001127983 */ /* 0x000ea40000300a00 */
[----:B--2---:R-:W-:Y:S01]  /*36b50*/  HMMA.16816.F32.BF16 R16, R20, R4, R16 ;  /* 0x000000041410723c */ /* 0x004fe20000041810 */
[----:B------:R-:W-:-:S02]  /*36b60*/  IMAD.MOV.U32 R14, RZ, RZ, R4 ;  /* 0x000000ffff0e7224 */ /* 0x000fc400078e0004 */
[----:B------:R-:W-:-:S04]  /*36b70*/  IMAD.MOV.U32 R3, RZ, RZ, R5 ;  /* 0x000000ffff037224 */ /* 0x000fc800078e0005 */
[----:B------:R-:W-:Y:S02]  /*36b80*/  IMAD.MOV.U32 R4, RZ, RZ, R28 ;  /* 0x000000ffff047224 */ /* 0x000fe400078e001c */
[----:B------:R-:W-:Y:S11]  /*36b90*/  IMAD.MOV.U32 R5, RZ, RZ, R27 ;  /* 0x000000ffff057224 */ /* 0x000ff600078e001b */
[----:B------:R-:W-:Y:S03]  /*36ba0*/  @!UPT UIADD3 URZ, URZ, URZ, URZ ;  /* 0x0000003f3f3ff290 */ /* 0x000fe6000fffe03f */
[----:B------:R-:W-:Y:S01]  /*36bb0*/  STL.64 [R1+0xa90], R16 ;  /* 0x000a901001007387 */ /* 0x000fe20000100a00 */
[----:B------:R-:W-:Y:S02]  /*36bc0*/  STL.64 [R1+0xa98], R18 ;  /* 0x000a981201007387 */ /* 0x000fe40000100a00 */
[----:B------:R0:W-:Y:S02]  /*36bd0*/  STL.64 [R1+0x66b8], R4 ;  /* 0x0066b80401007387 */ /* 0x0001e40000100a00 */
[----:B0-----:R-:W-:Y:S02]  /*36be0*/  IMAD.MOV.U32 R4, RZ, RZ, R26 ;  /* 0x000000ffff047224 */ /* 0x001fe400078e001a */
[----:B----4-:R-:W-:-:S05]  /*36bf0*/  IMAD.MOV.U32 R5, RZ, RZ, R15 ;  /* 0x000000ffff057224 */ /* 0x010fca00078e000f */
[----:B------:R0:W-:Y:S04]  /*36c00*/  STL.64 [R1+0x66d0], R4 ;  /* 0x0066d00401007387 */ /* 0x0001e80000100a00 */
[----:B0-----:R-:W2:Y:S04]  /*36c10*/  LDL.64 R4, [R1+0x70] ;  /* 0x0000700001047983 */ /* 0x001ea80000100a00 */
[----:B--2---:R-:W-:Y:S01]  /*36c20*/  STL.64 [R1+0x66e8], R4 ;  /* 0x0066e80401007387 */ /* 0x004fe20000100a00 */
[----:B------:R-:W2:Y:S02]  /*36c30*/  LDL.LU.64 R16, [R1+0x4b0] ;  /* 0x0004b00001107983 */ /* 0x000ea40000300a00 */
[----:B------:R-:W4:Y:S02]  /*36c40*/  LDL.LU.64 R18, [R1+0x4b8] ;  /* 0x0004b80001127983 */ /* 0x000f240000300a00 */
[----:B----4-:R-:W-:Y:S01]  /*36c50*/  STL.64 [R1+0x6650], R18 ;  /* 0x0066501201007387 */ /* 0x010fe20000100a00 */
[----:B--2---:R0:W-:Y:S03]  /*36c60*/  STL.64 [R1+0x6648], R16 ;  /* 0x0066481001007387 */ /* 0x0041e60000100a00 */
[----:B0-----:R-:W2:Y:S01]  /*36c70*/  LDL.LU.64 R16, [R1+0x4c0] ;  /* 0x0004c00001107983 */ /* 0x001ea20000300a00 */
[----:B------:R-:W4:Y:S03]  /*36c80*/  LDL.LU.64 R18, [R1+0x4c8] ;  /* 0x0004c80001127983 */ /* 0x000f260000300a00 */
        /* <DEDUP_REMOVED lines=23> */
[----:B------:R-:W4:Y:S02]  /*36e00*/  LDL.LU.64 R18, [R1+0x528] ;  /* 0x0005280001127983 */ /* 0x000f240000300a00 */
[----:B---3--:R-:W-:-:S02]  /*36e10*/  IMAD.MOV.U32 R4, RZ, RZ, R11 ;  /* 0x000000ffff047224 */ /* 0x008fc400078e000b */
[----:B------:R-:W-:Y:S01]  /*36e20*/  IMAD.MOV.U32 R5, RZ, RZ, R10 ;  /* 0x000000ffff057224 */ /* 0x000fe200078e000a */
[----:B----4-:R-:W-:Y:S01]  /*36e30*/  STL.64 [R1+0x66f8], R18 ;  /* 0x0066f81201007387 */ /* 0x010fe20000100a00 */
[----:B--2---:R0:W-:Y:S03]  /*36e40*/  STL.64 [R1+0x66f0], R16 ;  /* 0x0066f01001007387 */ /* 0x0041e60000100a00 */
[----:B0-----:R-:W2:Y:S01]  /*36e50*/  LDL.LU.64 R16, [R1+0x530] ;  /* 0x0005300001107983 */ /* 0x001ea20000300a00 */
[----:B------:R-:W2:Y:S02]  /*36e60*/  LDL.LU.64 R18, [R1+0x538] ;  /* 0x0005380001127983 */ /* 0x000ea40000300a00 */
[----:B------:R-:W3:Y:S02]  /*36e70*/  LDL.LU.64 R24, [R1+0x4a0] ;  /* 0x0004a00001187983 */ /* 0x000ee40000300a00 */
[----:B------:R-:W3:Y:S01]  /*36e80*/  LDL.LU.64 R26, [R1+0x4a8] ;  /* 0x0004a800011a7983 */ /* 0x000ee20000300a00 */
[----:B------:R-:W4:Y:S01]  /*36e90*/  LDL.LU.64 R8, [R1+0x220] ;  /* 0x0002200001087983 */ /* 0x000f220000300a00 */
[----:B------:R-:W4:Y:S02]  /*36ea0*/  LDL.LU.64 R10, [R1+0x228] ;  /* 0x00022800010a7983 */ /* 0x000f240000300a00 */
[----:B------:R-:W-:Y:S02]  /*36eb0*/  STL [R1+0x6610], R14 ;  /* 0x0066100e01007387 */ /* 0x000fe40000100800 */
[----:B------:R-:W-:Y:S01]  /*36ec0*/  STL.64 [R1+0x6608], R12 ;  /* 0x0066080c01007387 */ /* 0x000fe20000100a00 */
[C---:B--2---:R-:W-:Y:S01]  /*36ed0*/  HMMA.16816.F32.BF16 R4, R20.reuse, R4, R16 ;  /* 0x000000041404723c */ /* 0x044fe20000041810 */
[----:B------:R-:W2:Y:S01]  /*36ee0*/  LDL.LU.64 R18, [R1+0x66f8] ;  /* 0x0066f80001127983 */ /* 0x000ea20000300a00 */
[----:B------:R-:W2:Y:S11]  /*36ef0*/  LDL.LU.64 R16, [R1+0x66f0] ;  /* 0x0066f00001107983 */ /* 0x000eb60000300a00 */
[----:B------:R-:W-:Y:S10]  /*36f00*/  @!UPT UIADD3 URZ, URZ, URZ, URZ ;  /* 0x0000003f3f3ff290 */ /* 0x000ff4000fffe03f */
[----:B------:R0:W-:Y:S01]  /*36f10*/  STL.64 [R1+0xa80], R4 ;  /* 0x000a800401007387 */ /* 0x0001e20000100a00 */
[----:B------:R-:W-:Y:S03]  /*36f20*/  STL.64 [R1+0xa88], R6 ;  /* 0x000a880601007387 */ /* 0x000fe60000100a00 */
[----:B0-----:R-:W2:Y:S01]  /*36f30*/  LDL.LU.64 R4, [R1+0x66e8] ;  /* 0x0066e80001047983 */ /* 0x001ea20000300a00 */
[----:B------:R-:W-:Y:S02]  /*36f40*/  IMAD.MOV.U32 R12, RZ, RZ, R2 ;  /* 0x000000ffff0c7224 */ /* 0x000fe400078e0002 */
[----:B------:R-:W-:Y:S01]  /*36f50*/  IMAD.MOV.U32 R13, RZ, RZ, R0 ;  /* 0x000000ffff0d7224 */ /* 0x000fe200078e0000 */
        /* <DEDUP_REMOVED lines=50> */
[----:B0-----:R-:W2:Y:S01]  /*37280*/  LDL.LU.64 R4, [R1+0x6640] ;  /* 0x0066400001047983 */ /* 0x001ea20000300a00 */
[C---:B---3--:R-:W-:Y:S08]  /*37290*/  HMMA.16816.F32.BF16 R12, R20.reuse, R12, R24 ;  /* 0x0000000c140c723c */ /* 0x048ff00000041818 */
[C---:B--2---:R-:W-:Y:S01]  /*372a0*/  HMMA.16816.F32.BF16 R4, R20.reuse, R4, R16 ;  /* 0x000000041404723c */ /* 0x044fe20000041810 */
[----:B------:R-:W2:Y:S01]  /*372b0*/  LDL.LU.64 R18, [R1+0x6638] ;  /* 0x0066380001127983 */ /* 0x000ea20000300a00 */
[----:B------:R-:W3:Y:S11]  /*372c0*/  LDL.LU.64 R16, [R1+0x6630] ;  /* 0x0066300001107983 */ /* 0x000ef60000300a00 */
[----:B------:R-:W-:Y:S10]  /*372d0*/  @!UPT UIADD3 URZ, URZ, URZ, URZ ;  /* 0x0000003f3f3ff290 */ /* 0x000ff4000fffe03f */
[----:B------:R-:W-:Y:S01]  /*372e0*/  STL.64 [R1+0xa00], R4 ;  /* 0x000a000401007387 */ /* 0x000fe20000100a00 */
[----:B------:R0:W-:Y:S03]  /*372f0*/  STL.64 [R1+0xa08], R6 ;  /* 0x000a080601007387 */ /* 0x0001e60000100a00 */
[----:B0-----:R-:W3:Y:S01]  /*37300*/  LDL.LU.64 R6, [R1+0x6628] ;  /* 0x0066280001067983 */ /* 0x001ee20000300a00 */
[----:B------:R-:W3:Y:S02]  /*37310*/  LDL.LU.64 R4, [R1+0x6620] ;  /* 0x0066200001047983 */ /* 0x000ee40000300a00 */
[----:B------:R-:W4:Y:S02]  /*37320*/  LDL.LU.64 R24, [R1+0x6618] ;  /* 0x0066180001187983 */ /* 0x000f240000300a00 */
[----:B------:R0:W-:Y:S01]  /*37330*/  STL.64 [R1+0x9f0], R12 ;  /* 0x0009f00c01007387 */ /* 0x0001e20000100a00 */
[----:B------:R1:W-:Y:S04]  /*37340*/  STL.64 [R1+0x9f8], R14 ;  /* 0x0009f80e01007387 */ /* 0x0003e80000100a00 */
[----:B0-----:R-:W3:Y:S01]  /*37350*/  LDL.LU.64 R12, [R1+0x210] ;  /* 0x00021000010c7983 */ /* 0x001ee20000300a00 */
[----:B-1----:R-:W3:Y:S01]  /*37360*/  LDL.LU.64 R14, [R1+0x218] ;  /* 0x00021800010e7983 */ /* 0x002ee20000300a00 */
[----:B----4-:R-:W-:Y:S11]  /*37370*/  HMMA.16816.F32.BF16 R8, R20, R24, R8 ;  /* 0x000000181408723c */ /* 0x010ff60000041808 */
[----:B------:R-:W-:Y:S11]  /*37380*/  @!UPT UIADD3 URZ, URZ, URZ, URZ ;  /* 0x0000003f3f3ff290 */ /* 0x000ff6000fffe03f */
[----:B------:R-:W-:Y:S01]  /*37390*/  @!UPT UIADD3 URZ, URZ, URZ, URZ ;  /* 0x0000003f3f3ff290 */ /* 0x000fe2000fffe03f */
[----:B------:R0:W-:Y:S01]  /*373a0*/  STL.64 [R1+0x9e0], R8 ;  /* 0x0009e00801007387 */ /* 0x0001e20000100a00 */
[----:B------:R1:W-:Y:S03]  /*373b0*/  STL.64 [R1+0x9e8], R10 ;  /* 0x0009e80a01007387 */ /* 0x0003e60000100a00 */
[----:B0-----:R-:W4:Y:S01]  /*373c0*/  LDL.LU.64 R8, [R1+0x200] ;  /* 0x0002000001087983 */ /* 0x001f220000300a00 */
[----:B-1----:R-:W4:Y:S02]  /*373d0*/  LDL.LU.64 R10, [R1+0x208] ;  /* 0x00020800010a7983 */ /* 0x002f240000300a00 */
[----:B------:R-:W2:Y:S02]  /*373e0*/  LDL.64 R20, [R1+0x80] ;  /* 0x0000800001147983 */ /* 0x000ea40000100a00 */
[----:B--2---:R0:W-:Y:S04]  /*373f0*/  STL.64 [R1+0x65d0], R20 ;  /* 0x0065d01401007387 */ /* 0x0041e80000100a00 */
[----:B0-----:R-:W2:Y:S01]  /*37400*/  LDL.LU.64 R20, [R1+0x1d0] ;  /* 0x0001d00001147983 */ /* 0x001ea20000300a00 */
[----:B------:R-:W2:Y:S01]  /*37410*/  LDL.LU.64 R22, [R1+0x1d8] ;  /* 0x0001d80001167983 */ /* 0x000ea20000300a00 */
[----:B---3--:R-:W-:Y:S02]  /*37420*/  HMMA.16816.F32.BF16 R12, R4, R16, R12 ;  /* 0x00000010040c723c */ /* 0x008fe4000004180c */
[----:B--2---:R-:W-:Y:S01]  /*37430*/  STL.64 [R1+0x65e0], R22 ;  /* 0x0065e01601007387 */ /* 0x004fe20000100a00 */
[----:B------:R0:W-:Y:S02]  /*37440*/  STL.64 [R1+0x65d8], R20 ;  /* 0x0065d81401007387 */ /* 0x0001e40000100a00 */
[----:B0-----:R-:W-:-:S02]  /*37450*/  IMAD.MOV.U32 R20, RZ, RZ, R19 ;  /* 0x000000ffff147224 */ /* 0x001fc400078e0013 */
[----:B------:R-:W-:-:S05]  /*37460*/  IMAD.MOV.U32 R21, RZ, RZ, R18 ;  /* 0x000000ffff157224 */ /* 0x000fca00078e0012 */
[----:B------:R0:W-:Y:S04]  /*37470*/  STL.64 [R1+0x65f8], R20 ;  /* 0x0065f81401007387 */ /* 0x0001e80000100a00 */
[----:B0-----:R-:W2:Y:S01]  /*37480*/  LDL.LU.64 R20, [R1+0x1f0] ;  /* 0x0001f00001147983 */ /* 0x001ea20000300a00 */
[----:B------:R-:W2:Y:S02]  /*37490*/  LDL.LU.64 R22, [R1+0x1f8] ;  /* 0x0001f80001167983 */ /* 0x000ea40000300a00 */
[----:B------:R0:W-:Y:S02]  /*374a0*/  STL.64 [R1+0x65a8], R24 ;  /* 0x0065a81801007387 */ /* 0x0001e40000100a00 */
[----:B0-----:R-:W3:Y:S01]  /*374b0*/  LDL.LU.64 R24, [R1+0x1c0] ;  /* 0x0001c00001187983 */ /* 0x001ee20000300a00 */
[----:B------:R-:W2:Y:S03]  /*374c0*/  LDL.LU.64 R26, [R1+0x1c8] ;  /* 0x0001c800011a7983 */ /* 0x000ea60000300a00 */
[----:B--2---:R-:W-:Y:S01]  /*374d0*/  STL.64 [R1+0x65f0], R26 ;  /* 0x0065f01a01007387 */ /* 0x004fe20000100a00 */
[----:B---3--:R0:W-:Y:S03]  /*374e0*/  STL.64 [R1+0x65e8], R24 ;  /* 0x0065e81801007387 */ /* 0x0081e60000100a00 */
[----:B0-----:R-:W2:Y:S01]  /*374f0*/  LDL.LU.64 R24, [R1+0x1e0] ;  /* 0x0001e00001187983 */ /* 0x001ea20000300a00 */
[----:B------:R-:W2:Y:S02]  /*37500*/  LDL.LU.64 R26, [R1+0x1e8] ;  /* 0x0001e800011a7983 */ /* 0x000ea40000300a00 */
[----:B------:R-:W-:Y:S02]  /*37510*/  STL.64 [R1+0x9d0], R12 ;  /* 0x0009d00c01007387 */ /* 0x000fe40000100a00 */
[----:B------:R0:W-:Y:S02]  /*37520*/  STL.64 [R1+0x9d8], R14 ;  /* 0x0009d80e01007387 */ /* 0x0001e40000100a00 */
[----:B0-----:R-:W3:Y:S01]  /*37530*/  LDL.LU R14, [R1+0x6610] ;  /* 0x00661000010e7983 */ /* 0x001ee20000300800 */
[----:B------:R-:W4:Y:S02]  /*37540*/  LDL.LU.64 R12, [R1+0x6608] ;  /* 0x00660800010c7983 */ /* 0x000f240000300a00 */
[----:B------:R-:W-:Y:S02]  /*37550*/  STL [R1+0x6544], R16 ;  /* 0x0065441001007387 */ /* 0x000fe40000100800 */
[----:B------:R-:W-:Y:S01]  /*37560*/  STL [R1+0x6540], R17 ;  /* 0x0065401101007387 */ /* 0x000fe20000100800 */
[C---:B----4-:R-:W-:Y:S11]  /*37570*/  HMMA.16816.F32.BF16 R8, R4.reuse, R12, R8 ;  /* 0x0000000c0408723c */ /* 0x050ff60000041808 */
[----:B------:R-:W-:Y:S11]  /*37580*/  @!UPT UIADD3 URZ, URZ, URZ, URZ ;  /* 0x0000003f3f3ff290 */ /* 0x000ff6000fffe03f */
[----:B------:R-:W-:Y:S01]  /*37590*/  @!UPT UIADD3 URZ, URZ, URZ, URZ ;  /* 0x0000003f3f3ff290 */ /* 0x000fe2000fffe03f */
[----:B------:R0:W-:Y:S01]  /*375a0*/  STL.64 [R1+0x9c0], R8 ;  /* 0x0009c00801007387 */ /* 0x0001e20000100a00 */
[----:B------:R-:W-:Y:S03]  /*375b0*/  STL.64 [R1+0x9c8], R10 ;  /* 0x0009c80a01007387 */ /* 0x000fe60000100a00 */
[----:B0-----:R-:W4:Y:S01]  /*375c0*/  LDL.LU.64 R8, [R1+0x6600] ;  /* 0x0066000001087983 */ /* 0x001f220000300a00 */
[----:B------:R0:W-:Y:S03]  /*375d0*/  STL.64 [R1+0x65b0], R12 ;  /* 0x0065b00c01007387 */ /* 0x0001e60000100a00 */
[----:B0-----:R-:W2:Y:S01]  /*375e0*/  LDL.64 R12, [R1+0x60] ;  /* 0x00006000010c7983 */ /* 0x001ea20000100a00 */
[----:B----4-:R-:W-:Y:S03]  /*375f0*/  HMMA.16816.F32.BF16 R20, R4, R8, R20 ;  /* 0x000000080414723c */ /* 0x010fe60000041814 */
[----:B--2---:R0:W-:Y:S02]  /*37600*/  STL.64 [R1+0x65b8], R12 ;  /* 0x0065b80c01007387 */ /* 0x0041e40000100a00 */
[----:B0-----:R-:W-:-:S02]  /*37610*/  IMAD.MOV.U32 R13, RZ, RZ, R0 ;  /* 0x000000ffff0d7224 */ /* 0x001fc400078e0000 */
[----:B------:R-:W2:Y:S11]  /*37620*/  LDL R0, [R1+0x2350] ;  /* 0x0023500001007983 */ /* 0x000eb60000100800 */
[----:B------:R-:W-:Y:S05]  /*37630*/  @!UPT UIADD3 URZ, URZ, URZ, URZ ;  /* 0x0000003f3f3ff290 */ /* 0x000fea000fffe03f */
[----:B------:R0:W-:Y:S02]  /*37640*/  STL.64 [R1+0x9b0], R20 ;  /* 0x0009b01401007387 */ /* 0x0001e40000100a00 */
[----:B------:R1:W-:Y:S01]  /*37650*/  STL.64 [R1+0x9b8], R22 ;  /* 0x0009b81601007387 */ /* 0x0003e20000100a00 */
[----:B0-----:R-:W1:Y:S02]  /*37660*/  LDL.LU.64 R20, [R1+0x65f8] ;  /* 0x0065f80001147983 */ /* 0x001e640000300a00 */
[----:B-1----:R-:W-:Y:S02]  /*37670*/  HMMA.16816.F32.BF16 R20, R4, R20, R24 ;  /* 0x000000140414723c */ /* 0x002fe40000041818 */
[----:B------:R-:W4:Y:S01]  /*37680*/  LDL.LU.64 R26, [R1+0x65f0] ;  /* 0x0065f000011a7983 */ /* 0x000f220000300a00 */
[----:B------:R-:W4:Y:S11]  /*37690*/  LDL.LU.64 R24, [R1+0x65e8] ;  /* 0x0065e80001187983 */ /* 0x000f360000300a00 */
[----:B------:R-:W-:Y:S09]  /*376a0*/  @!UPT UIADD3 URZ, URZ, URZ, URZ ;  /* 0x0000003f3f3ff290 */ /* 0x000ff2000fffe03f */
[----:B------:R-:W-:Y:S01]  /*376b0*/  STL.64 [R1+0x9a0], R20 ;  /* 0x0009a01401007387 */ /* 0x000fe20000100a00 */
[----:B------:R0:W-:Y:S03]  /*376c0*/  STL.64 [R1+0x9a8], R22 ;  /* 0x0009a81601007387 */ /* 0x0001e60000100a00 */
[----:B0-----:R-:W2:Y:S01]  /*376d0*/  LDL.LU.64 R22, [R1+0x65e0] ;  /* 0x0065e00001167983 */ /* 0x001ea20000300a00 */
[----:B------:R-:W2:Y:S02]  /*376e0*/  LDL.LU.64 R20, [R1+0x65d8] ;  /* 0x0065d80001147983 */ /* 0x000ea40000300a00 */
[----:B---3--:R-:W-:Y:S02]  /*376f0*/  IMAD.MOV.U32 R16, RZ, RZ, R14 ;  /* 0x000000ffff107224 */ /* 0x008fe400078e000e */
[----:B------:R-:W-:-:S07]  /*37700*/  IMAD.MOV.U32 R17, RZ, RZ, R3 ;  /* 0x000000ffff117224 */ /* 0x000fce00078e0003 */
[C---:B--2---:R-:W-:Y:S01]  /*37710*/  HMMA.16816.F32.BF16 R16, R4.reuse, R16, R20 ;  /* 0x000000100410723c */ /* 0x044fe20000041814 */
[----:B------:R-:W4:Y:S11]  /*37720*/  LDL.LU.64 R20, [R1+0x65d0] ;  /* 0x0065d00001147983 */ /* 0x000f360000300a00 */
[----:B------:R-:W-:Y:S11]  /*37730*/  @!UPT UIADD3 URZ, URZ, URZ, URZ ;  /* 0x0000003f3f3ff290 */ /* 0x000ff6000fffe03f */
[----:B------:R-:W-:Y:S01]  /*37740*/  STL.64 [R1+0x990], R16 ;  /* 0x0009901001007387 */ /* 0x000fe20000100a00 */
[----:B------:R4:W-:Y:S02]  /*37750*/  STL.64 [R1+0x998], R18 ;  /* 0x0009981201007387 */ /* 0x0009e40000100a00 */
[----:B----4-:R-:W-:Y:S11]  /*37760*/  HMMA.16816.F32.BF16 R16, R4, R20, R24 ;  /* 0x000000140410723c */ /* 0x010ff60000041818 */
[----:B------:R-:W-:Y:S11]  /*37770*/  @!UPT UIADD3 URZ, URZ, URZ, URZ ;  /* 0x0000003f3f3ff290 */ /* 0x000ff6000fffe03f */
[----:B------:R-:W-:Y:S01]  /*37780*/  @!UPT UIADD3 URZ, URZ, URZ, URZ ;  /* 0x0000003f3f3ff290 */ /* 0x000fe2000fffe03f */
[----:B------:R0:W-:Y:S01]  /*37790*/  STL.64 [R1+0x980], R16 ;  /* 0x0009801001007387 */ /* 0x0001e20000100a00 */
[----:B------:R1:W-:Y:S03]  /*377a0*/  STL.64 [R1+0x988], R18 ;  /* 0x0009881201007387 */ /* 0x0003e60000100a00 */
[----:B0-----:R-:W2:Y:S01]  /*377b0*/  LDL.LU.64 R16, [R1+0x1a0] ;  /* 0x0001a00001107983 */ /* 0x001ea20000300a00 */
[----:B-1----:R-:W3:Y:S03]  /*377c0*/  LDL.LU.64 R18, [R1+0x1a8] ;  /* 0x0001a80001127983 */ /* 0x002ee60000300a00 */
[----:B---3--:R-:W-:Y:S01]  /*377d0*/  STL.64 [R1+0x65c8], R18 ;  /* 0x0065c81201007387 */ /* 0x008fe20000100a00 */
[----:B--2---:R0:W-:Y:S03]  /*377e0*/  STL.64 [R1+0x65c0], R16 ;  /* 0x0065c01001007387 */ /* 0x0041e60000100a00 */
[----:B0-----:R-:W2:Y:S01]  /*377f0*/  LDL.LU.64 R16, [R1+0x1b0] ;  /* 0x0001b00001107983 */ /* 0x001ea20000300a00 */
[----:B------:R-:W2:Y:S02]  /*37800*/  LDL.LU.64 R18, [R1+0x1b8] ;  /* 0x0001b80001127983 */ /* 0x000ea40000300a00 */
[----:B------:R-:W3:Y:S02]  /*37810*/  LDL.LU.64 R24, [R1+0x190] ;  /* 0x0001900001187983 */ /* 0x000ee40000300a00 */
[----:B------:R-:W3:Y:S01]  /*37820*/  LDL.LU.64 R26, [R1+0x198] ;  /* 0x00019800011a7983 */ /* 0x000ee20000300a00 */
[----:B------:R-:W4:Y:S01]  /*37830*/  LDL R23, [R1+0x2354] ;  /* 0x0023540001177983 */ /* 0x000f220000100800 */
[----:B------:R-:W-:-:S02]  /*37840*/  IMAD.MOV.U32 R11, RZ, RZ, R20 ;  /* 0x000000ffff0b7224 */ /* 0x000fc400078e0014 */
[----:B------:R-:W-:Y:S01]  /*37850*/  IMAD.MOV.U32 R10, RZ, RZ, R21 ;  /* 0x000000ffff0a7224 */ /* 0x000fe200078e0015 */
[----:B----4-:R-:W-:Y:S01]  /*37860*/  STL [R1+0x6548], R23 ;  /* 0x0065481701007387 */ /* 0x010fe20000100800 */
[----:B------:R-:W4:Y:S03]  /*37870*/  LDL.64 R20, [R1+0xc0] ;  /* 0x0000c00001147983 */ /* 0x000f260000100a00 */
[----:B----4-:R0:W-:Y:S04]  /*37880*/  STL.64 [R1+0x6558], R20 ;  /* 0x0065581401007387 */ /* 0x0101e80000100a00 */
[----:B0-----:R-:W4:Y:S04]  /*37890*/  LDL.64 R20, [R1] ;  /* 0x0000000001147983 */ /* 0x001f280000100a00 */
[----:B----4-:R0:W-:Y:S04]  /*378a0*/  STL.64 [R1+0x6570], R20 ;  /* 0x0065701401007387 */ /* 0x0101e80000100a00 */
[----:B0-----:R-:W4:Y:S01]  /*378b0*/  LDL.64 R20, [R1+0x10] ;  /* 0x0000100001147983 */ /* 0x001f220000100a00 */
[----:B------:R-:W-:-:S07]  /*378c0*/  IMAD.MOV.U32 R12, RZ, RZ, R2 ;  /* 0x000000ffff0c7224 */ /* 0x000fce00078e0002 */
[C---:B--2---:R-:W-:Y:S01]  /*378d0*/  HMMA.16816.F32.BF16 R12, R4.reuse, R12, R16 ;  /* 0x0000000c040c723c */ /* 0x044fe20000041810 */
[----:B----4-:R0:W-:Y:S04]  /*378e0*/  STL.64 [R1+0x6578], R20 ;  /* 0x0065781401007387 */ /* 0x0101e80000100a00 */
[----:B0-----:R-:W2:Y:S04]  /*378f0*/  LDL.64 R20, [R1+0x20] ;  /* 0x0000200001147983 */ /* 0x001ea80000100a00 */
[----:B--2---:R0:W-:Y:S04]  /*37900*/  STL.64 [R1+0x6590], R20 ;  /* 0x0065901401007387 */ /* 0x0041e80000100a00 */
[----:B0-----:R-:W2:Y:S01]  /*37910*/  LDL.64 R20, [R1+0x30] ;  /* 0x0000300001147983 */ /* 0x001ea20000100a00 */
[----:B------:R-:W-:Y:S02]  /*37920*/  STL.64 [R1+0x6520], R10 ;  /* 0x0065200a01007387 */ /* 0x000fe40000100a00 */
[----:B------:R0:W-:Y:S02]  /*37930*/  STL.64 [R1+0x6518], R8 ;  /* 0x0065180801007387 */ /* 0x0001e40000100a00 */
[----:B0-----:R-:W4:Y:S01]  /*37940*/  LDL.64 R8, [R1+0x40] ;  /* 0x0000400001087983 */ /* 0x001f220000100a00 */
[----:B------:R-:W2:Y:S02]  /*37950*/  LDL.LU.64 R18, [R1+0x65c8] ;  /* 0x0065c80001127983 */ /* 0x000ea40000300a00 */
[----:B------:R-:W2:Y:S02]  /*37960*/  LDL.LU.64 R16, [R1+0x65c0] ;  /* 0x0065c00001107983 */ /* 0x000ea40000300a00 */
[----:B------:R0:W-:Y:S01]  /*37970*/  STL.64 [R1+0x970], R12 ;  /* 0x0009700c01007387 */ /* 0x0001e20000100a00 */
[----:B------:R1:W-:Y:S04]  /*37980*/  STL.64 [R1+0x978], R14 ;  /* 0x0009780e01007387 */ /* 0x0003e80000100a00 */
[----:B0-----:R-:W2:Y:S02]  /*37990*/  LDL.LU.64 R12, [R1+0x65b8] ;  /* 0x0065b800010c7983 */ /* 0x001ea40000300a00 */
[C---:B--2---:R-:W-:Y:S01]  /*379a0*/  HMMA.16816.F32.BF16 R16, R4.reuse, R12, R16 ;  /* 0x0000000c0410723c */ /* 0x044fe20000041810 */
[----:B-1----:R-:W-:Y:S11]  /*379b0*/  IMAD.MOV.U32 R15, RZ, RZ, R13 ;  /* 0x000000ffff0f7224 */ /* 0x002ff600078e000d */
[----:B------:R-:W-:Y:S11]  /*379c0*/  @!UPT UIADD3 URZ, URZ, URZ, URZ ;  /* 0x0000003f3f3ff290 */ /* 0x000ff6000fffe03f */
[----:B------:R-:W-:Y:S01]  /*379d0*/  STL.64 [R1+0x960], R16 ;  /* 0x0009601001007387 */ /* 0x000fe20000100a00 */
[----:B------:R0:W-:Y:S02]  /*379e0*/  STL.64 [R1+0x968], R18 ;  /* 0x0009681201007387 */ /* 0x0001e40000100a00 */
[----:B0-----:R-:W-:Y:S02]  /*379f0*/  IMAD.MOV.U32 R18, RZ, RZ, R12 ;  /* 0x000000ffff127224 */ /* 0x001fe400078e000c */
[----:B------:R-:W2:Y:S01]  /*37a00*/  LDL.LU.64 R12, [R1+0x65b0] ;  /* 0x0065b000010c7983 */ /* 0x000ea20000300a00 */
[----:B------:R-:W-:Y:S03]  /*37a10*/  STL [R1+0x6588], R15 ;  /* 0x0065880f01007387 */ /* 0x000fe60000100800 */
[----:B--2---:R0:W-:Y:S04]  /*37a20*/  STL.64 [R1+0x6580], R12 ;  /* 0x0065800c01007387 */ /* 0x0041e80000100a00 */
[----:B0-----:R-:W3:Y:S02]  /*37a30*/  LDL.64 R12, [R1+0x50] ;  /* 0x00005000010c7983 */ /* 0x001ee40000100a00 */
[----:B---3--:R-:W-:Y:S11]  /*37a40*/  HMMA.16816.F32.BF16 R24, R4, R12, R24 ;  /* 0x0000000c0418723c */ /* 0x008ff60000041818 */
[----:B------:R-:W-:Y:S11]  /*37a50*/  @!UPT UIADD3 URZ, URZ, URZ, URZ ;  /* 0x0000003f3f3ff290 */ /* 0x000ff6000fffe03f */
[----:B------:R-:W-:Y:S01]  /*37a60*/  @!UPT UIADD3 URZ, URZ, URZ, URZ ;  /* 0x0000003f3f3ff290 */ /* 0x000fe2000fffe03f */
[----:B------:R0:W-:Y:S01]  /*37a70*/  STL.64 [R1+0x950], R24 ;  /* 0x0009501801007387 */ /* 0x0001e20000100a00 */
[----:B------:R1:W-:Y:S03]  /*37a80*/  STL.64 [R1+0x958], R26 ;  /* 0x0009581a01007387 */ /* 0x0003e60000100a00 */
[----:B0-----:R-:W2:Y:S01]  /*37a90*/  LDL.LU.64 R24, [R1+0x65a8] ;  /* 0x0065a80001187983 */ /* 0x001ea20000300a00 */
[----:B-1----:R-:W-:Y:S02]  /*37aa0*/  IMAD.MOV.U32 R26, RZ, RZ, R12 ;  /* 0x000000ffff1a7224 */ /* 0x002fe400078e000c */
[----:B------:R-:W-:-:S03]  /*37ab0*/  IMAD.MOV.U32 R19, RZ, RZ, R13 ;  /* 0x000000ffff137224 */ /* 0x000fc600078e000d */
[----:B------:R-:W-:Y:S04]  /*37ac0*/  STL [R1+0x65a0], R26 ;  /* 0x0065a01a01007387 */ /* 0x000fe80000100800 */
[----:B--2---:R0:W-:Y:S04]  /*37ad0*/  STL.64 [R1+0x6598], R24 ;  /* 0x0065981801007387 */ /* 0x0041e80000100a00 */
[----:B0-----:R-:W2:Y:S01]  /*37ae0*/  LDL.LU.64 R24, [R1+0x170] ;  /* 0x0001700001187983 */ /* 0x001ea20000300a00 */
[----:B------:R-:W2:Y:S02]  /*37af0*/  LDL.LU.64 R26, [R1+0x178] ;  /* 0x00017800011a7983 */ /* 0x000ea40000300a00 */
[----:B------:R-:W3:Y:S02]  /*37b00*/  LDL.LU.64 R12, [R1+0x160] ;  /* 0x00016000010c7983 */ /* 0x000ee40000300a00 */
[----:B------:R-:W3:Y:S01]  /*37b10*/  LDL.LU.64 R14, [R1+0x168] ;  /* 0x00016800010e7983 */ /* 0x000ee20000300a00 */
[----:B------:R0:W-:Y:S01]  /*37b20*/  STL.64 [R1+0x6550], R18 ;  /* 0x0065501201007387 */ /* 0x0001e20000100a00 */
[----:B------:R-:W2:Y:S03]  /*37b30*/  LDL.LU.64 R16, [R1+0x180] ;  /* 0x0001800001107983 */ /* 0x000ea60000300a00 */
[----:B0-----:R-:W2:Y:S01]  /*37b40*/  LDL.LU.64 R18, [R1+0x188] ;  /* 0x0001880001127983 */ /* 0x001ea20000300a00 */
[----:B----4-:R-:W-:-:S02]  /*37b50*/  IMAD.MOV.U32 R3, RZ, RZ, R8 ;  /* 0x000000ffff037224 */ /* 0x010fc400078e0008 */
[----:B------:R-:W-:Y:S01]  /*37b60*/  IMAD.MOV.U32 R2, RZ, RZ, R9 ;  /* 0x000000ffff027224 */ /* 0x000fe200078e0009 */
[C---:B--2---:R-:W-:Y:S11]  /*37b70*/  HMMA.16816.F32.BF16 R16, R4.reuse, R8, R16 ;  /* 0x000000080410723c */ /* 0x044ff60000041810 */
[----:B------:R-:W-:Y:S11]  /*37b80*/  @!UPT UIADD3 URZ, URZ, URZ, URZ ;  /* 0x0000003f3f3ff290 */ /* 0x000ff6000fffe03f */
[----:B------:R-:W-:Y:S01]  /*37b90*/  @!UPT UIADD3 URZ, URZ, URZ, URZ ;  /* 0x0000003f3f3ff290 */ /* 0x000fe2000fffe03f */
[----:B------:R0:W-:Y:S01]  /*37ba0*/  STL.64 [R1+0x940], R16 ;  /* 0x0009401001007387 */ /* 0x0001e20000100a00 */
[----:B------:R1:W-:Y:S02]  /*37bb0*/  STL.64 [R1+0x948], R18 ;  /* 0x0009481201007387 */ /* 0x0003e40000100a00 */
[----:B------:R-:W2:Y:S02]  /*37bc0*/  LDL.LU.64 R8, [R1+0x150] ;  /* 0x0001500001087983 */ /* 0x000ea40000300a00 */
[----:B------:R-:W2:Y:S01]  /*37bd0*/  LDL.LU.64 R10, [R1+0x158] ;  /* 0x00015800010a7983 */ /* 0x000ea20000300a00 */
[----:B0-----:R-:W4:Y:S01]  /*37be0*/  LDL.LU.64 R16, [R1+0x130] ;  /* 0x0001300001107983 */ /* 0x001f220000300a00 */
[----:B-1----:R-:W2:Y:S01]  /*37bf0*/  LDL.LU.64 R18, [R1+0x138] ;  /* 0x0001380001127983 */ /* 0x002ea20000300a00 */
[C---:B------:R-:W-:Y:S01]  /*37c00*/  HMMA.16816.F32.BF16 R24, R4.reuse, R20, R24 ;  /* 0x000000140418723c */ /* 0x040fe20000041818 */
[----:B------:R-:W-:Y:S01]  /*37c10*/  IMAD.MOV.U32 R28, RZ, RZ, R20 ;  /* 0x000000ffff1c7224 */ /* 0x000fe200078e0014 */
[----:B--2---:R-:W-:Y:S01]  /*37c20*/  STL.64 [R1+0x6568], R18 ;  /* 0x0065681201007387 */ /* 0x004fe20000100a00 */
[----:B----4-:R0:W-:Y:S03]  /*37c30*/  STL.64 [R1+0x6560], R16 ;  /* 0x0065601001007387 */ /* 0x0101e60000100a00 */
[----:B0-----:R-:W2:Y:S01]  /*37c40*/  LDL.LU.64 R16, [R1+0x140] ;  /* 0x0001400001107983 */ /* 0x001ea20000300a00 */
[----:B------:R-:W2:Y:S11]  /*37c50*/  LDL.LU.64 R18, [R1+0x148] ;  /* 0x0001480001127983 */ /* 0x000eb60000300a00 */
[----:B------:R-:W-:Y:S05]  /*37c60*/  @!UPT UIADD3 URZ, URZ, URZ, URZ ;  /* 0x0000003f3f3ff290 */ /* 0x000fea000fffe03f */
[----:B------:R-:W-:Y:S02]  /*37c70*/  STL.64 [R1+0x930], R24 ;  /* 0x0009301801007387 */ /* 0x000fe40000100a00 */
[----:B------:R0:W-:Y:S02]  /*37c80*/  STL.64 [R1+0x938], R26 ;  /* 0x0009381a01007387 */ /* 0x0001e40000100a00 */
[----:B0-----:R-:W4:Y:S01]  /*37c90*/  LDL.LU R26, [R1+0x65a0] ;  /* 0x0065a000011a7983 */ /* 0x001f220000300800 */
[----:B------:R-:W2:Y:S02]  /*37ca0*/  LDL.LU.64 R24, [R1+0x6598] ;  /* 0x0065980001187983 */ /* 0x000ea40000300a00 */
[----:B------:R-:W-:Y:S02]  /*37cb0*/  IMAD.MOV.U32 R27, RZ, RZ, R21 ;  /* 0x000000ffff1b7224 */ /* 0x000fe400078e0015 */
[----:B------:R-:W3:Y:S02]  /*37cc0*/  LDL.LU.64 R20, [R1+0x6590] ;  /* 0x0065900001147983 */ /* 0x000ee40000300a00 */
[C---:B---3--:R-:W-:Y:S01]  /*37cd0*/  HMMA.16816.F32.BF16 R12, R4.reuse, R20, R12 ;  /* 0x00000014040c723c */ /* 0x048fe2000004180c */
[----:B------:R-:W-:Y:S11]  /*37ce0*/  IMAD.MOV.U32 R29, RZ, RZ, R21 ;  /* 0x000000ffff1d7224 */ /* 0x000ff600078e0015 */
[----:B------:R-:W-:Y:S11]  /*37cf0*/  @!UPT UIADD3 URZ, URZ, URZ, URZ ;  /* 0x0000003f3f3ff290 */ /* 0x000ff6000fffe03f */
[----:B------:R-:W-:Y:S01]  /*37d00*/  STL.64 [R1+0x920], R12 ;  /* 0x0009200c01007387 */ /* 0x000fe20000100a00 */
[----:B------:R0:W-:Y:S03]  /*37d10*/  STL.64 [R1+0x928], R14 ;  /* 0x0009280e01007387 */ /* 0x0001e60000100a00 */
        /* <DEDUP_REMOVED lines=11> */
[----:B------:R1:W-:Y:S02]  /*37dd0*/  STL.64 [R1+0x918], R10 ;  /* 0x0009180a01007387 */ /* 0x0003e40000100a00 */
[----:B0-----:R-:W-:Y:S02]  /*37de0*/  IMAD.MOV.U32 R9, RZ, RZ, R20 ;  /* 0x000000ffff097224 */ /* 0x001fe400078e0014 */
[----:B------:R-:W-:Y:S02]  /*37df0*/  IMAD.MOV.U32 R8, RZ, RZ, R21 ;  /* 0x000000ffff087224 */ /* 0x000fe400078e0015 */
[----:B------:R-:W3:Y:S02]  /*37e00*/  LDL.LU.64 R20, [R1+0x6570] ;  /* 0x0065700001147983 */ /* 0x000ee40000300a00 */
[----:B---3--:R-:W-:Y:S01]  /*37e10*/  HMMA.16816.F32.BF16 R16, R4, R20, R16 ;  /* 0x000000140410723c */ /* 0x008fe20000041810 */
[----:B-1----:R-:W-:-:S02]  /*37e20*/  IMAD.MOV.U32 R11, RZ, RZ, R20 ;  /* 0x000000ffff0b7224 */ /* 0x002fc400078e0014 */
[----:B------:R-:W-:Y:S11]  /*37e30*/  IMAD.MOV.U32 R10, RZ, RZ, R21 ;  /* 0x000000ffff0a7224 */ /* 0x000ff600078e0015 */
[----:B------:R-:W-:Y:S09]  /*37e40*/  @!UPT UIADD3 URZ, URZ, URZ, URZ ;  /* 0x0000003f3f3ff290 */ /* 0x000ff2000fffe03f */
[----:B------:R-:W-:Y:S01]  /*37e50*/  STL.64 [R1+0x900], R16 ;  /* 0x0009001001007387 */ /* 0x000fe20000100a00 */
[----:B------:R0:W-:Y:S03]  /*37e60*/  STL.64 [R1+0x908], R18 ;  /* 0x0009081201007387 */ /* 0x0001e60000100a00 */
[----:B0-----:R-:W3:Y:S01]  /*37e70*/  LDL.LU.64 R18, [R1+0x6568] ;  /* 0x0065680001127983 */ /* 0x001ee20000300a00 */
[----:B------:R-:W3:Y:S02]  /*37e80*/  LDL.LU.64 R16, [R1+0x6560] ;  /* 0x0065600001107983 */ /* 0x000ee40000300a00 */
[----:B------:R-:W3:Y:S02]  /*37e90*/  LDL.LU.64 R20, [R1+0x6558] ;  /* 0x0065580001147983 */ /* 0x000ee40000300a00 */
[C---:B---3--:R-:W-:Y:S08]  /*37ea0*/  HMMA.16816.F32.BF16 R16, R4.reuse, R20, R16 ;  /* 0x000000140410723c */ /* 0x048ff00000041810 */
[----:B--2---:R-:W-:Y:S11]  /*37eb0*/  HMMA.16816.F32.BF16 R4, R4, R24, R12 ;  /* 0x000000180404723c */ /* 0x004ff6000004180c */
[----:B------:R-:W-:Y:S04]  /*37ec0*/  @!UPT UIADD3 URZ, URZ, URZ, URZ ;  /* 0x0000003f3f3ff290 */ /* 0x000fe8000fffe03f */
[----:B------:R-:W-:Y:S01]  /*37ed0*/  STL.64 [R1+0x8f0], R16 ;  /* 0x0008f01001007387 */ /* 0x000fe20000100a00 */
[----:B------:R0:W-:Y:S03]  /*37ee0*/  STL.64 [R1+0x8f8], R18 ;  /* 0x0008f81201007387 */ /* 0x0001e60000100a00 */
[----:B0-----:R-:W2:Y:S01]  /*37ef0*/  LDL.LU.64 R18, [R1+0x6550] ;  /* 0x0065500001127983 */ /* 0x001ea20000300a00 */
[----:B------:R-:W3:Y:S02]  /*37f00*/  LDL.LU R23, [R1+0x6548] ;  /* 0x0065480001177983 */ /* 0x000ee40000300800 */
[----:B------:R-:W2:Y:S02]  /*37f10*/  LDL.LU.64 R12, [R1+0x490] ;  /* 0x00049000010c7983 */ /* 0x000ea40000300a00 */
[----:B------:R-:W2:Y:S01]  /*37f20*/  LDL.LU.64 R14, [R1+0x498] ;  /* 0x00049800010e7983 */ /* 0x000ea20000300a00 */
[----:B------:R-:W-:Y:S01]  /*37f30*/  STL.64 [R1+0x8e0], R4 ;  /* 0x0008e00401007387 */ /* 0x000fe20000100a00 */
[----:B------:R-:W-:Y:S02]  /*37f40*/  STL.64 [R1+0x8e8], R6 ;  /* 0x0008e80601007387 */ /* 0x000fe40000100a00 */
[----:B------:R-:W0:Y:S04]  /*37f50*/  LDSM.16.MT88.4 R4, [R0+0x10000] ;  /* 0x010000000004783b */ /* 0x000e280000004200 */
[----:B------:R-:W-:-:S02]  /*37f60*/  IMAD.MOV.U32 R16, RZ, RZ, R20 ;  /* 0x000000ffff107224 */ /* 0x000fc400078e0014 */
[----:B------:R-:W-:Y:S01]  /*37f70*/  IMAD.MOV.U32 R17, RZ, RZ, R21 ;  /* 0x000000ffff117224 */ /* 0x000fe200078e0015 */
[----:B------:R1:W-:Y:S02]  /*37f80*/  STL.64 [R1+0x6418], R24 ;  /* 0x0064181801007387 */ /* 0x0003e40000100a00 */
[----:B-1----:R-:W-:Y:S02]  /*37f90*/  IMAD.MOV.U32 R24, RZ, RZ, R16 ;  /* 0x000000ffff187224 */ /* 0x002fe400078e0010 */
[----:B------:R-:W-:Y:S01]  /*37fa0*/  IMAD.MOV.U32 R25, RZ, RZ, R17 ;  /* 0x000000ffff197224 */ /* 0x000fe200078e0011 */
[----:B------:R-:W2:Y:S01]  /*37fb0*/  LDL.LU R16, [R1+0x6544] ;  /* 0x0065440001107983 */ /* 0x000ea20000300800 */
[----:B------:R-:W2:Y:S03]  /*37fc0*/  LDL.LU R17, [R1+0x6540] ;  /* 0x0065400001117983 */ /* 0x000ea60000300800 */
[----:B------:R1:W-:Y:S02]  /*37fd0*/  STL.64 [R1+0x6430], R24 ;  /* 0x0064301801007387 */ /* 0x0003e40000100a00 */
[----:B-1----:R-:W-:-:S02]  /*37fe0*/  IMAD.MOV.U32 R24, RZ, RZ, R11 ;  /* 0x000000ffff187224 */ /* 0x002fc400078e000b */
[----:B------:R-:W-:-:S05]  /*37ff0*/  IMAD.MOV.U32 R25, RZ, RZ, R10 ;  /* 0x000000ffff197224 */ /* 0x000fca00078e000a */
[----:B------:R1:W-:Y:S02]  /*38000*/  STL.64 [R1+0x6440], R24 ;  /* 0x0064401801007387 */ /* 0x0003e40000100a00 */
[----:B-1----:R-:W-:Y:S02]  /*38010*/  IMAD.MOV.U32 R24, RZ, RZ, R9 ;  /* 0x000000ffff187224 */ /* 0x002fe400078e0009 */
[----:B------:R-:W-:Y:S02]  /*38020*/  IMAD.MOV.U32 R25, RZ, RZ, R8 ;  /* 0x000000ffff197224 */ /* 0x000fe400078e0008 */
[----:B------:R-:W4:Y:S01]  /*38030*/  LDL.LU.64 R8, [R1+0x480] ;  /* 0x0004800001087983 */ /* 0x000f220000300a00 */
[----:B------:R-:W4:Y:S02]  /*38040*/  LDL.LU.64 R10, [R1+0x488] ;  /* 0x00048800010a7983 */ /* 0x000f240000300a00 */
[----:B------:R-:W-:Y:S02]  /*38050*/  STL.64 [R1+0x6458], R24 ;  /* 0x0064581801007387 */ /* 0x000fe40000100a00 */
[----:B0-----:R-:W-:Y:S01]  /*38060*/  STL.64 [R1+0x6428], R6 ;  /* 0x0064280601007387 */ /* 0x001fe20000100a00 */
[----:B------:R0:W-:Y:S04]  /*38070*/  STL.64 [R1+0x6420], R4 ;  /* 0x0064200401007387 */ /* 0x0001e80000100a00 */
[----:B0-----:R-:W4:Y:S04]  /*38080*/  LDL.64 R4, [R1+0xa0] ;  /* 0x0000a00001047983 */ /* 0x001f280000100a00 */
[----:B---3--:R-:W2:Y:S02]  /*38090*/  LDSM.16.MT88.4 R20, [R23+0x10180] ;  /* 0x010180001714783b */ /* 0x008ea40000004200 */
[C---:B--2---:R-:W-:Y:S02]  /*380a0*/  HMMA.16816.F32.BF16 R12, R20.reuse, R16, R12 ;  /* 0x00000010140c723c */ /* 0x044fe4000004180c */
[----:B----4-:R0:W-:Y:S04]  /*380b0*/  STL.64 [R1+0x6510], R4 ;  /* 0x0065100401007387 */ /* 0x0101e80000100a00 */
[----:B0-----:R-:W2:Y:S01]  /*380c0*/  LDL.LU.64 R4, [R1+0x470] ;  /* 0x0004700001047983 */ /* 0x001ea20000300a00 */
[----:B------:R-:W2:Y:S11]  /*380d0*/  LDL.LU.64 R6, [R1+0x478] ;  /* 0x0004780001067983 */ /* 0x000eb60000300a00 */
[----:B------:R-:W-:Y:S05]  /*380e0*/  @!UPT UIADD3 URZ, URZ, URZ, URZ ;  /* 0x0000003f3f3ff290 */ /* 0x000fea000fffe03f */
[----:B------:R-:W-:Y:S02]  /*380f0*/  STL.64 [R1+0x8d0], R12 ;  /* 0x0008d00c01007387 */ /* 0x000fe40000100a00 */
[----:B------:R0:W-:Y:S02]  /*38100*/  STL.64 [R1+0x8d8], R14 ;  /* 0x0008d80e01007387 */ /* 0x0001e40000100a00 */
[----:B0-----:R-:W3:Y:S01]  /*38110*/  LDL.LU.64 R14, [R1+0x6538] ;  /* 0x00653800010e7983 */ /* 0x001ee20000300a00 */
[----:B------:R-:W4:Y:S02]  /*38120*/  LDL.LU.64 R12, [R1+0x6530] ;  /* 0x00653000010c7983 */ /* 0x000f240000300a00 */
[----:B------:R-:W-:Y:S01]  /*38130*/  IMAD.MOV.U32 R25, RZ, RZ, R29 ;  /* 0x000000ffff197224 */ /* 0x000fe200078e001d */
[----:B----4-:R-:W-:Y:S01]  /*38140*/  HMMA.16816.F32.BF16 R8, R20, R12, R8 ;  /* 0x0000000c1408723c */ /* 0x010fe20000041808 */
[----:B---3--:R-:W-:Y:S02]  /*38150*/  IMAD.MOV.U32 R24, RZ, RZ, R14 ;  /* 0x000000ffff187224 */ /* 0x008fe400078e000e */
[----:B------:R-:W3:Y:S03]  /*38160*/  LDL.LU R14, [R1+0x6528] ;  /* 0x00652800010e7983 */ /* 0x000ee60000300800 */
[----:B------:R-:W-:Y:S02]  /*38170*/  STL.64 [R1+0x6470], R24 ;  /* 0x0064701801007387 */ /* 0x000fe40000100a00 */
[----:B------:R0:W-:Y:S02]  /*38180*/  STL.64 [R1+0x6438], R16 ;  /* 0x0064381001007387 */ /* 0x0001e40000100a00 */
[----:B------:R1:W-:Y:S01]  /*38190*/  STL.64 [R1+0x6508], R18 ;  /* 0x0065081201007387 */ /* 0x0003e20000100a00 */
[----:B0-----:R-:W4:Y:S01]  /*381a0*/  LDL.LU.64 R16, [R1+0x460] ;  /* 0x0004600001107983 */ /* 0x001f220000300a00 */
[----:B-1----:R-:W4:Y:S11]  /*381b0*/  LDL.LU.64 R18, [R1+0x468] ;  /* 0x0004680001127983 */ /* 0x002f360000300a00 */
[----:B------:R-:W-:Y:S01]  /*381c0*/  STL.64 [R1+0x8c0], R8 ;  /* 0x0008c00801007387 */ /* 0x000fe20000100a00 */
[----:B------:R0:W-:Y:S03]  /*381d0*/  STL.64 [R1+0x8c8], R10 ;  /* 0x0008c80a01007387 */ /* 0x0001e60000100a00 */
[----:B0-----:R-:W2:Y:S01]  /*381e0*/  LDL.LU.64 R10, [R1+0x6520] ;  /* 0x00652000010a7983 */ /* 0x001ea20000300a00 */
[----:B------:R-:W2:Y:S02]  /*381f0*/  LDL.LU.64 R8, [R1+0x6518] ;  /* 0x0065180001087983 */ /* 0x000ea40000300a00 */
[----:B------:R-:W-:-:S02]  /*38200*/  IMAD.MOV.U32 R24, RZ, RZ, R28 ;  /* 0x000000ffff187224 */ /* 0x000fc400078e001c */
[----:B------:R-:W-:-:S05]  /*38210*/  IMAD.MOV.U32 R25, RZ, RZ, R27 ;  /* 0x000000ffff197224 */ /* 0x000fca00078e001b */
[----:B------:R-:W-:Y:S04]  /*38220*/  STL.64 [R1+0x6488], R24 ;  /* 0x0064881801007387 */ /* 0x000fe80000100a00 */
[----:B---3--:R-:W-:Y:S01]  /*38230*/  STL [R1+0x6410], R14 ;  /* 0x0064100e01007387 */ /* 0x008fe20000100800 */
[----:B------:R-:W-:Y:S01]  /*38240*/  STL.64 [R1+0x6408], R12 ;  /* 0x0064080c01007387 */ /* 0x000fe20000100a00 */
[----:B--2---:R-:W-:Y:S11]  /*38250*/  HMMA.16816.F32.BF16 R4, R20, R8, R4 ;  /* 0x000000081404723c */ /* 0x004ff60000041804 */
[----:B------:R-:W-:Y:S11]  /*38260*/  @!UPT UIADD3 URZ, URZ, URZ, URZ ;  /* 0x0000003f3f3ff290 */ /* 0x000ff6000fffe03f */
[----:B------:R-:W-:Y:S01]  /*38270*/  @!UPT UIADD3 URZ, URZ, URZ, URZ ;  /* 0x0000003f3f3ff290 */ /* 0x000fe2000fffe03f */
[----:B------:R0:W-:Y:S01]  /*38280*/  STL.64 [R1+0x8b0], R4 ;  /* 0x0008b00401007387 */ /* 0x0001e20000100a00 */
[----:B------:R-:W-:Y:S03]  /*38290*/  STL.64 [R1+0x8b8], R6 ;  /* 0x0008b80601007387 */ /* 0x000fe60000100a00 */
[----:B0-----:R-:W4:Y:S01]  /*382a0*/  LDL.LU.64 R4, [R1+0x6510] ;  /* 0x0065100001047983 */ /* 0x001f220000300a00 */
[----:B------:R-:W-:Y:S02]  /*382b0*/  IMAD.MOV.U32 R24, RZ, RZ, R3 ;  /* 0x000000ffff187224 */ /* 0x000fe400078e0003 */
[----:B------:R-:W-:-:S05]  /*382c0*/  IMAD.MOV.U32 R25, RZ, RZ, R2 ;  /* 0x000000ffff197224 */ /* 0x000fca00078e0002 */
[----:B------:R-:W-:Y:S01]  /*382d0*/  STL.64 [R1+0x64a0], R24 ;  /* 0x0064a01801007387 */ /* 0x000fe20000100a00 */
[----:B------:R-:W-:Y:S01]  /*382e0*/  STL.64 [R1+0x6400], R8 ;  /* 0x0064000801007387 */ /* 0x000fe20000100a00 */
[----:B----4-:R-:W-:Y:S11]  /*382f0*/  HMMA.16816.F32.BF16 R16, R20, R4, R16 ;  /* 0x000000041410723c */ /* 0x010ff60000041810 */
[----:B------:R-:W-:Y:S11]  /*38300*/  @!UPT UIADD3 URZ, URZ, URZ, URZ ;  /* 0x0000003f3f3ff290 */ /* 0x000ff6000fffe03f */
[----:B------:R-:W-:Y:S01]  /*38310*/  @!UPT UIADD3 URZ, URZ, URZ, URZ ;  /* 0x0000003f3f3ff290 */ /* 0x000fe2000fffe03f */
[----:B------:R-:W-:Y:S01]  /*38320*/  STL.64 [R1+0x8a0], R16 ;  /* 0x0008a01001007387 */ /* 0x000fe20000100a00 */
[----:B------:R0:W-:Y:S03]  /*38330*/  STL.64 [R1+0x8a8], R18 ;  /* 0x0008a81201007387 */ /* 0x0001e60000100a00 */
[----:B0-----:R-:W2:Y:S01]  /*38340*/  LDL.LU.64 R18, [R1+0x6508] ;  /* 0x0065080001127983 */ /* 0x001ea20000300a00 */
[----:B------:R-:W-:Y:S02]  /*38350*/  IMAD.MOV.U32 R24, RZ, RZ, R26 ;  /* 0x000000ffff187224 */ /* 0x000fe400078e001a */
[----:B--2---:R-:W-:-:S05]  /*38360*/  IMAD.MOV.U32 R25, RZ, RZ, R19 ;  /* 0x000000ffff197224 */ /* 0x004fca00078e0013 */
[----:B------:R0:W-:Y:S02]  /*38370*/  STL.64 [R1+0x64b8], R24 ;  /* 0x0064b81801007387 */ /* 0x0001e40000100a00 */
[----:B0-----:R-:W-:Y:S02]  /*38380*/  IMAD.MOV.U32 R24, RZ, RZ, R18 ;  /* 0x000000ffff187224 */ /* 0x001fe400078e0012 */
[----:B------:R-:W-:-:S05]  /*38390*/  IMAD.MOV.U32 R25, RZ, RZ, R15 ;  /* 0x000000ffff197224 */ /* 0x000fca00078e000f */
[----:B------:R0:W-:Y:S04]  /*383a0*/  STL.64 [R1+0x64d0], R24 ;  /* 0x0064d01801007387 */ /* 0x0001e80000100a00 */
[----:B0-----:R-:W2:Y:S04]  /*383b0*/  LDL.64 R24, [R1+0x70] ;  /* 0x0000700001187983 */ /* 0x001ea80000100a00 */
[----:B--2---:R0:W-:Y:S01]  /*383c0*/  STL.64 [R1+0x64e8], R24 ;  /* 0x0064e81801007387 */ /* 0x0041e20000100a00 */
[----:B------:R-:W2:Y:S02]  /*383d0*/  LDL.LU.64 R8, [R1+0x450] ;  /* 0x0004500001087983 */ /* 0x000ea40000300a00 */
[----:B0-----:R-:W-:-:S02]  /*383e0*/  IMAD.MOV.U32 R24, RZ, RZ, R11 ;  /* 0x000000ffff187224 */ /* 0x001fc400078e000b */
[----:B------:R-:W-:Y:S02]  /*383f0*/  IMAD.MOV.U32 R25, RZ, RZ, R10 ;  /* 0x000000ffff197224 */ /* 0x000fe400078e000a */
[----:B------:R-:W2:Y:S03]  /*38400*/  LDL.LU.64 R10, [R1+0x458] ;  /* 0x00045800010a7983 */ /* 0x000ea60000300a00 */
[----:B------:R0:W-:Y:S02]  /*38410*/  STL.64 [R1+0x6500], R24 ;  /* 0x0065001801007387 */ /* 0x0001e40000100a00 */
        /* <DEDUP_REMOVED lines=32> */
[----:B------:R-:W-:-:S02]  /*38620*/  IMAD.MOV.U32 R3, RZ, RZ, R4 ;  /* 0x000000ffff037224 */ /* 0x000fc400078e0004 */
        /* <DEDUP_REMOVED lines=10> */
[----:B------:R-:W-:Y:S02]  /*386d0*/  STL.64 [R1+0x898], R10 ;  /* 0x0008980a01007387 */ /* 0x000fe40000100a00 */
[----:B0-----:R-:W-:-:S02]  /*386e0*/  IMAD.MOV.U32 R9, RZ, RZ, R24 ;  /* 0x000000ffff097224 */ /* 0x001fc400078e0018 */
        /* <DEDUP_REMOVED lines=78> */
[----:B------:R-:W-:Y:S02]  /*38bd0*/  STL.64 [R1+0x7a8], R22 ;  /* 0x0007a81601007387 */ /* 0x000fe40000100a00 */
[----:B0-----:R-:W-:Y:S02]  /*38be0*/  IMAD.MOV.U32 R20, RZ, RZ, R11 ;  /* 0x000000ffff147224 */ /* 0x001fe400078e000b */
[----:B------:R-:W-:-:S05]  /*38bf0*/  IMAD.MOV.U32 R21, RZ, RZ, R10 ;  /* 0x000000ffff157224 */ /* 0x000fca00078e000a */
[----:B------:R0:W-:Y:S04]  /*38c00*/  STL.64 [R1+0x63c0], R20 ;  /* 0x0063c01401007387 */ /* 0x0001e80000100a00 */
[----:B0-----:R-:W3:Y:S01]  /*38c10*/  LDL.LU.64 R20, [R1+0x2d0] ;  /* 0x0002d00001147983 */ /* 0x001ee20000300a00 */
[----:B------:R-:W4:Y:S03]  /*38c20*/  LDL.LU.64 R22, [R1+0x2d8] ;  /* 0x0002d80001167983 */ /* 0x000f260000300a00 */
[----:B----4-:R-:W-:Y:S01]  /*38c30*/  STL.64 [R1+0x63d0], R22 ;  /* 0x0063d01601007387 */ /* 0x010fe20000100a00 */
[----:B---3--:R0:W-:Y:S02]  /*38c40*/  STL.64 [R1+0x63c8], R20 ;  /* 0x0063c81401007387 */ /* 0x0081e40000100a00 */
[----:B0-----:R-:W-:-:S02]  /*38c50*/  IMAD.MOV.U32 R20, RZ, RZ, R9 ;  /* 0x000000ffff147224 */ /* 0x001fc400078e0009 */
[----:B------:R-:W-:Y:S02]  /*38c60*/  IMAD.MOV.U32 R21, RZ, RZ, R8 ;  /* 0x000000ffff157224 */ /* 0x000fe400078e0008 */
[----:B------:R-:W3:Y:S01]  /*38c70*/  LDL.LU.64 R8, [R1+0x1570] ;  /* 0x0015700001087983 */ /* 0x000ee20000300a00 */
[----:B------:R-:W3:Y:S02]  /*38c80*/  LDL.LU.64 R10, [R1+0x1578] ;  /* 0x00157800010a7983 */ /* 0x000ee40000300a00 */
[----:B------:R-:W-:Y:S02]  /*38c90*/  STL.64 [R1+0x63e8], R20 ;  /* 0x0063e81401007387 */ /* 0x000fe40000100a00 */
[----:B------:R0:W-:Y:S02]  /*38ca0*/  STL.64 [R1+0x63b0], R24 ;  /* 0x0063b01801007387 */ /* 0x0001e40000100a00 */
[----:B0-----:R-:W4:Y:S01]  /*38cb0*/  LDL.LU.64 R24, [R1+0x2c0] ;  /* 0x0002c00001187983 */ /* 0x001f220000300a00 */
[----:B------:R-:W3:Y:S01]  /*38cc0*/  LDL.LU.64 R26, [R1+0x2c8] ;  /* 0x0002c800011a7983 */ /* 0x000ee20000300a00 */
[C---:B--2---:R-:W-:Y:S02]  /*38cd0*/  HMMA.16816.F32.BF16 R12, R4.reuse, R16, R12 ;  /* 0x00000010040c723c */ /* 0x044fe4000004180c */
[----:B---3--:R-:W-:Y:S01]  /*38ce0*/  STL.64 [R1+0x63e0], R26 ;  /* 0x0063e01a01007387 */ /* 0x008fe20000100a00 */
[----:B----4-:R0:W-:Y:S03]  /*38cf0*/  STL.64 [R1+0x63d8], R24 ;  /* 0x0063d81801007387 */ /* 0x0101e60000100a00 */
[----:B0-----:R-:W2:Y:S01]  /*38d00*/  LDL.LU.64 R24, [R1+0x2e0] ;  /* 0x0002e00001187983 */ /* 0x001ea20000300a00 */
[----:B------:R-:W3:Y:S03]  /*38d10*/  LDL.LU.64 R26, [R1+0x2e8] ;  /* 0x0002e800011a7983 */ /* 0x000ee60000300a00 */
[----:B---3--:R-:W-:Y:S01]  /*38d20*/  STL.64 [R1+0x63f8], R26 ;  /* 0x0063f81a01007387 */ /* 0x008fe20000100a00 */
[----:B--2---:R0:W-:Y:S03]  /*38d30*/  STL.64 [R1+0x63f0], R24 ;  /* 0x0063f01801007387 */ /* 0x0041e60000100a00 */
[----:B0-----:R-:W2:Y:S01]  /*38d40*/  LDL.LU.64 R24, [R1+0x1550] ;  /* 0x0015500001187983 */ /* 0x001ea20000300a00 */
[----:B------:R-:W2:Y:S08]  /*38d50*/  LDL.LU.64 R26, [R1+0x1558] ;  /* 0x00155800011a7983 */ /* 0x000eb00000300a00 */
[----:B------:R-:W-:Y:S02]  /*38d60*/  STL.64 [R1+0x7e0], R12 ;  /* 0x0007e00c01007387 */ /* 0x000fe40000100a00 */
[----:B------:R0:W-:Y:S02]  /*38d70*/  STL.64 [R1+0x7e8], R14 ;  /* 0x0007e80e01007387 */ /* 0x0001e40000100a00 */
[----:B0-----:R-:W3:Y:S01]  /*38d80*/  LDL.LU R14, [R1+0x6410] ;  /* 0x00641000010e7983 */ /* 0x001ee20000300800 */
[----:B------:R-:W4:Y:S02]  /*38d90*/  LDL.LU.64 R12, [R1+0x6408] ;  /* 0x00640800010c7983 */ /* 0x000f240000300a00 */
[----:B------:R0:W-:Y:S02]  /*38da0*/  STL.64 [R1+0x63b8], R16 ;  /* 0x0063b81001007387 */ /* 0x0001e40000100a00 */
[----:B0-----:R-:W2:Y:S01]  /*38db0*/  LDL.64 R16, [R1+0x80] ;  /* 0x0000800001107983 */ /* 0x001ea20000100a00 */
[----:B----4-:R-:W-:Y:S11]  /*38dc0*/  HMMA.16816.F32.BF16 R8, R4, R12, R8 ;  /* 0x0000000c0408723c */ /* 0x010ff60000041808 */
[----:B------:R-:W-:Y:S11]  /*38dd0*/  @!UPT UIADD3 URZ, URZ, URZ, URZ ;  /* 0x0000003f3f3ff290 */ /* 0x000ff6000fffe03f */
[----:B------:R-:W-:Y:S01]  /*38de0*/  @!UPT UIADD3 URZ, URZ, URZ, URZ ;  /* 0x0000003f3f3ff290 */ /* 0x000fe2000fffe03f */
[----:B------:R0:W-:Y:S01]  /*38df0*/  STL.64 [R1+0x7d0], R8 ;  /* 0x0007d00801007387 */ /* 0x0001e20000100a00 */
[----:B------:R-:W-:Y:S03]  /*38e00*/  STL.64 [R1+0x7d8], R10 ;  /* 0x0007d80a01007387 */ /* 0x000fe60000100a00 */
[----:B0-----:R-:W4:Y:S01]  /*38e10*/  LDL.LU.64 R8, [R1+0x6400] ;  /* 0x0064000001087983 */ /* 0x001f220000300a00 */
[----:B---3--:R-:W-:Y:S02]  /*38e20*/  STL [R1+0x6390], R14 ;  /* 0x0063900e01007387 */ /* 0x008fe40000100800 */
[----:B------:R0:W-:Y:S02]  /*38e30*/  STL.64 [R1+0x6388], R12 ;  /* 0x0063880c01007387 */ /* 0x0001e40000100a00 */
[----:B0-----:R-:W4:Y:S01]  /*38e40*/  LDL.LU.64 R12, [R1+0x1560] ;  /* 0x00156000010c7983 */ /* 0x001f220000300a00 */
[----:B------:R-:W4:Y:S02]  /*38e50*/  LDL.LU.64 R14, [R1+0x1568] ;  /* 0x00156800010e7983 */ /* 0x000f240000300a00 */
[----:B------:R-:W-:-:S02]  /*38e60*/  IMAD.MOV.U32 R20, RZ, RZ, R3 ;  /* 0x000000ffff147224 */ /* 0x000fc400078e0003 */
[----:B------:R-:W-:-:S07]  /*38e70*/  IMAD.MOV.U32 R21, RZ, RZ, R2 ;  /* 0x000000ffff157224 */ /* 0x000fce00078e0002 */
[C---:B--2---:R-:W-:Y:S08]  /*38e80*/  HMMA.16816.F32.BF16 R20, R4.reuse, R20, R24 ;  /* 0x000000140414723c */ /* 0x044ff00000041818 */
[C---:B----4-:R-:W-:Y:S11]  /*38e90*/  HMMA.16816.F32.BF16 R12, R4.reuse, R8, R12 ;  /* 0x00000008040c723c */ /* 0x050ff6000004180c */
[----:B------:R-:W-:Y:S11]  /*38ea0*/  @!UPT UIADD3 URZ, URZ, URZ, URZ ;  /* 0x0000003f3f3ff290 */ /* 0x000ff6000fffe03f */
[----:B------:R-:W-:Y:S01]  /*38eb0*/  @!UPT UIADD3 URZ, URZ, URZ, URZ ;  /* 0x0000003f3f3ff290 */ /* 0x000fe2000fffe03f */
[----:B------:R0:W-:Y:S01]  /*38ec0*/  STL.64 [R1+0x7c0], R12 ;  /* 0x0007c00c01007387 */ /* 0x0001e20000100a00 */
[----:B------:R-:W-:Y:S03]  /*38ed0*/  STL.64 [R1+0x7c8], R14 ;  /* 0x0007c80e01007387 */ /* 0x000fe60000100a00 */
[----:B0-----:R-:W2:Y:S01]  /*38ee0*/  LDL.64 R12, [R1+0x50] ;  /* 0x00005000010c7983 */ /* 0x001ea20000100a00 */
[----:B------:R-:W3:Y:S02]  /*38ef0*/  LDL.LU.64 R26, [R1+0x63f8] ;  /* 0x0063f800011a7983 */ /* 0x000ee40000300a00 */
[----:B------:R-:W3:Y:S02]  /*38f00*/  LDL.LU.64 R24, [R1+0x63f0] ;  /* 0x0063f00001187983 */ /* 0x000ee40000300a00 */
[----:B------:R0:W-:Y:S01]  /*38f10*/  STL.64 [R1+0x7b0], R20 ;  /* 0x0007b01401007387 */ /* 0x0001e20000100a00 */
[----:B------:R3:W-:Y:S04]  /*38f20*/  STL.64 [R1+0x7b8], R22 ;  /* 0x0007b81601007387 */ /* 0x0007e80000100a00 */
[----:B0-----:R-:W3:Y:S02]  /*38f30*/  LDL.LU.64 R20, [R1+0x63e8] ;  /* 0x0063e80001147983 */ /* 0x001ee40000300a00 */
[C---:B---3--:R-:W-:Y:S02]  /*38f40*/  HMMA.16816.F32.BF16 R20, R4.reuse, R20, R24 ;  /* 0x000000140414723c */ /* 0x048fe40000041818 */
[----:B------:R-:W3:Y:S01]  /*38f50*/  LDL.LU.64 R26, [R1+0x63e0] ;  /* 0x0063e000011a7983 */ /* 0x000ee20000300a00 */
[----:B------:R-:W3:Y:S11]  /*38f60*/  LDL.LU.64 R24, [R1+0x63d8] ;  /* 0x0063d80001187983 */ /* 0x000ef60000300a00 */
[----:B------:R-:W-:Y:S09]  /*38f70*/  @!UPT UIADD3 URZ, URZ, URZ, URZ ;  /* 0x0000003f3f3ff290 */ /* 0x000ff2000fffe03f */
[----:B------:R-:W-:Y:S01]  /*38f80*/  STL.64 [R1+0x790], R20 ;  /* 0x0007901401007387 */ /* 0x000fe20000100a00 */
[----:B------:R0:W-:Y:S03]  /*38f90*/  STL.64 [R1+0x798], R22 ;  /* 0x0007981601007387 */ /* 0x0001e60000100a00 */
[----:B0-----:R-:W4:Y:S01]  /*38fa0*/  LDL.LU.64 R22, [R1+0x63d0] ;  /* 0x0063d00001167983 */ /* 0x001f220000300a00 */
[----:B------:R-:W4:Y:S02]  /*38fb0*/  LDL.LU.64 R20, [R1+0x63c8] ;  /* 0x0063c80001147983 */ /* 0x000f240000300a00 */
[C---:B----4-:R-:W-:Y:S11]  /*38fc0*/  HMMA.16816.F32.BF16 R20, R4.reuse, R16, R20 ;  /* 0x000000100414723c */ /* 0x050ff60000041814 */
[----:B------:R-:W-:Y:S11]  /*38fd0*/  @!UPT UIADD3 URZ, URZ, URZ, URZ ;  /* 0x0000003f3f3ff290 */ /* 0x000ff6000fffe03f */
[----:B------:R-:W-:Y:S01]  /*38fe0*/  @!UPT UIADD3 URZ, URZ, URZ, URZ ;  /* 0x0000003f3f3ff290 */ /* 0x000fe2000fffe03f */
[----:B------:R0:W-:Y:S01]  /*38ff0*/  STL.64 [R1+0x780], R20 ;  /* 0x0007801401007387 */ /* 0x0001e20000100a00 */
[----:B------:R-:W-:Y:S03]  /*39000*/  STL.64 [R1+0x788], R22 ;  /* 0x0007881601007387 */ /* 0x000fe60000100a00 */
[----:B0-----:R-:W3:Y:S01]  /*39010*/  LDL.LU.64 R20, [R1+0x63c0] ;  /* 0x0063c00001147983 */ /* 0x001ee20000300a00 */
[----:B------:R-:W-:Y:S02]  /*39020*/  IMAD.MOV.U32 R3, RZ, RZ, R17 ;  /* 0x000000ffff037224 */ /* 0x000fe400078e0011 */
[----:B------:R-:W-:Y:S02]  /*39030*/  IMAD.MOV.U32 R10, RZ, RZ, R16 ;  /* 0x000000ffff0a7224 */ /* 0x000fe400078e0010 */
[----:B------:R-:W4:Y:S01]  /*39040*/  LDL.LU.64 R16, [R1+0x2b0] ;  /* 0x0002b00001107983 */ /* 0x000f220000300a00 */
[----:B------:R-:W4:Y:S02]  /*39050*/  LDL.LU.64 R18, [R1+0x2b8] ;  /* 0x0002b80001127983 */ /* 0x000f240000300a00 */
[----:B------:R-:W-:Y:S01]  /*39060*/  STL [R1+0x6330], R3 ;  /* 0x0063300301007387 */ /* 0x000fe20000100800 */
[----:B---3--:R-:W-:Y:S11]  /*39070*/  HMMA.16816.F32.BF16 R24, R4, R20, R24 ;  /* 0x000000140418723c */ /* 0x008ff60000041818 */
[----:B------:R-:W-:Y:S11]  /*39080*/  @!UPT UIADD3 URZ, URZ, URZ, URZ ;  /* 0x0000003f3f3ff290 */ /* 0x000ff6000fffe03f */
[----:B------:R-:W-:Y:S01]  /*39090*/  @!UPT UIADD3 URZ, URZ, URZ, URZ ;  /* 0x0000003f3f3ff290 */ /* 0x000fe2000fffe03f */
[----:B------:R0:W-:Y:S01]  /*390a0*/  STL.64 [R1+0x770], R24 ;  /* 0x0007701801007387 */ /* 0x0001e20000100a00 */
[----:B------:R1:W-:Y:S03]  /*390b0*/  STL.64 [R1+0x778], R26 ;  /* 0x0007781a01007387 */ /* 0x0003e60000100a00 */
[----:B0-----:R-:W2:Y:S01]  /*390c0*/  LDL.LU.64 R24, [R1+0x2a0] ;  /* 0x0002a00001187983 */ /* 0x001ea20000300a00 */
[----:B-1----:R-:W2:Y:S02]  /*390d0*/  LDL.LU.64 R26, [R1+0x2a8] ;  /* 0x0002a800011a7983 */ /* 0x002ea40000300a00 */
[----:B------:R-:W3:Y:S02]  /*390e0*/  LDL.64 R20, [R1+0xc0] ;  /* 0x0000c00001147983 */ /* 0x000ee40000100a00 */
[----:B---3--:R0:W-:Y:S04]  /*390f0*/  STL.64 [R1+0x6358], R20 ;  /* 0x0063581401007387 */ /* 0x0081e80000100a00 */
[----:B0-----:R-:W3:Y:S01]  /*39100*/  LDL.64 R20, [R1] ;  /* 0x0000000001147983 */ /* 0x001ee20000100a00 */
[----:B------:R-:W-:-:S03]  /*39110*/  IMAD.MOV.U32 R23, RZ, RZ, R0 ;  /* 0x000000ffff177224 */ /* 0x000fc600078e0000 */
[----:B---3--:R0:W-:Y:S04]  /*39120*/  STL.64 [R1+0x6360], R20 ;  /* 0x0063601401007387 */ /* 0x0081e80000100a00 */
[----:B0-----:R-:W3:Y:S01]  /*39130*/  LDL.64 R20, [R1+0x10] ;  /* 0x0000100001147983 */ /* 0x001ee20000100a00 */
[----:B------:R-:W-:Y:S03]  /*39140*/  STL [R1+0x6380], R23 ;  /* 0x0063801701007387 */ /* 0x000fe60000100800 */
[----:B---3--:R0:W-:Y:S04]  /*39150*/  STL.64 [R1+0x6378], R20 ;  /* 0x0063781401007387 */ /* 0x0081e80000100a00 */
[----:B0-----:R-:W3:Y:S04]  /*39160*/  LDL.64 R20, [R1+0x20] ;  /* 0x0000200001147983 */ /* 0x001ee80000100a00 */
[----:B---3--:R0:W-:Y:S04]  /*39170*/  STL.64 [R1+0x6398], R20 ;  /* 0x0063981401007387 */ /* 0x0081e80000100a00 */
[----:B0-----:R-:W4:Y:S02]  /*39180*/  LDL.64 R20, [R1+0x60] ;  /* 0x0000600001147983 */ /* 0x001f240000100a00 */
[C---:B----4-:R-:W-:Y:S01]  /*39190*/  HMMA.16816.F32.BF16 R16, R4.reuse, R20, R16 ;  /* 0x000000140410723c */ /* 0x050fe20000041810 */
[----:B------:R-:W-:Y:S11]  /*391a0*/  IMAD.MOV.U32 R11, RZ, RZ, R21 ;  /* 0x000000ffff0b7224 */ /* 0x000ff600078e0015 */
[----:B------:R-:W-:Y:S11]  /*391b0*/  @!UPT UIADD3 URZ, URZ, URZ, URZ ;  /* 0x0000003f3f3ff290 */ /* 0x000ff6000fffe03f */
[----:B------:R0:W-:Y:S01]  /*391c0*/  STL.64 [R1+0x760], R16 ;  /* 0x0007601001007387 */ /* 0x0001e20000100a00 */
[----:B------:R1:W-:Y:S03]  /*391d0*/  STL.64 [R1+0x768], R18 ;  /* 0x0007681201007387 */ /* 0x0003e60000100a00 */
[----:B0-----:R-:W3:Y:S01]  /*391e0*/  LDL.LU.64 R16, [R1+0x63b8] ;  /* 0x0063b80001107983 */ /* 0x001ee20000300a00 */
[----:B-1----:R-:W-:Y:S02]  /*391f0*/  IMAD.MOV.U32 R18, RZ, RZ, R20 ;  /* 0x000000ffff127224 */ /* 0x002fe400078e0014 */
[----:B------:R-:W4:Y:S02]  /*39200*/  LDL.LU.64 R20, [R1+0x280] ;  /* 0x0002800001147983 */ /* 0x000f240000300a00 */
[----:B------:R-:W3:Y:S01]  /*39210*/  LDL.LU.64 R22, [R1+0x288] ;  /* 0x0002880001167983 */ /* 0x000ee20000300a00 */
[----:B--2---:R-:W-:Y:S01]  /*39220*/  HMMA.16816.F32.BF16 R24, R4, R12, R24 ;  /* 0x0000000c0418723c */ /* 0x004fe20000041818 */
[----:B------:R-:W-:Y:S01]  /*39230*/  IMAD.MOV.U32 R19, RZ, RZ, R13 ;  /* 0x000000ffff137224 */ /* 0x000fe200078e000d */
[----:B---3--:R-:W-:Y:S01]  /*39240*/  STL.64 [R1+0x63a8], R22 ;  /* 0x0063a81601007387 */ /* 0x008fe20000100a00 */
[----:B----4-:R0:W-:Y:S03]  /*39250*/  STL.64 [R1+0x63a0], R20 ;  /* 0x0063a01401007387 */ /* 0x0101e60000100a00 */
[----:B0-----:R-:W2:Y:S01]  /*39260*/  LDL.LU.64 R20, [R1+0x290] ;  /* 0x0002900001147983 */ /* 0x001ea20000300a00 */
[----:B------:R-:W2:Y:S02]  /*39270*/  LDL.LU.64 R22, [R1+0x298] ;  /* 0x0002980001167983 */ /* 0x000ea40000300a00 */
[----:B------:R-:W-:Y:S02]  /*39280*/  STL [R1+0x6334], R18 ;  /* 0x0063341201007387 */ /* 0x000fe40000100800 */
[----:B------:R-:W-:Y:S01]  /*39290*/  STL.64 [R1+0x6310], R10 ;  /* 0x0063100a01007387 */ /* 0x000fe20000100a00 */
[----:B------:R0:W-:Y:S04]  /*392a0*/  STL.64 [R1+0x6308], R8 ;  /* 0x0063080801007387 */ /* 0x0001e80000100a00 */
[----:B0-----:R-:W3:Y:S07]  /*392b0*/  LDL.64 R8, [R1+0x30] ;  /* 0x0000300001087983 */ /* 0x001eee0000100a00 */
[----:B------:R0:W-:Y:S02]  /*392c0*/  STL.64 [R1+0x750], R24 ;  /* 0x0007501801007387 */ /* 0x0001e40000100a00 */
[----:B------:R1:W-:Y:S01]  /*392d0*/  STL.64 [R1+0x758], R26 ;  /* 0x0007581a01007387 */ /* 0x0003e20000100a00 */
[----:B0-----:R-:W4:Y:S01]  /*392e0*/  LDL.LU.64 R24, [R1+0x63b0] ;  /* 0x0063b00001187983 */ /* 0x001f220000300a00 */
[----:B-1----:R-:W-:-:S02]  /*392f0*/  IMAD.MOV.U32 R26, RZ, RZ, R12 ;  /* 0x000000ffff1a7224 */ /* 0x002fc400078e000c */
[----:B------:R-:W2:Y:S02]  /*39300*/  LDL.LU.64 R12, [R1+0x270] ;  /* 0x00027000010c7983 */ /* 0x000ea40000300a00 */
[----:B------:R-:W2:Y:S01]  /*39310*/  LDL.LU.64 R14, [R1+0x278] ;  /* 0x00027800010e7983 */ /* 0x000ea20000300a00 */
[----:B------:R-:W-:Y:S01]  /*39320*/  STL [R1+0x6370], R19 ;  /* 0x0063701301007387 */ /* 0x000fe20000100800 */
[----:B------:R0:W-:Y:S03]  /*39330*/  STL.64 [R1+0x6368], R16 ;  /* 0x0063681001007387 */ /* 0x0001e60000100a00 */
[----:B0-----:R-:W2:Y:S02]  /*39340*/  LDL.64 R16, [R1+0x40] ;  /* 0x0000400001107983 */ /* 0x001ea40000100a00 */
[C---:B--2---:R-:W-:Y:S11]  /*39350*/  HMMA.16816.F32.BF16 R20, R4.reuse, R16, R20 ;  /* 0x000000100414723c */ /* 0x044ff60000041814 */
[----:B------:R-:W-:Y:S11]  /*39360*/  @!UPT UIADD3 URZ, URZ, URZ, URZ ;  /* 0x0000003f3f3ff290 */ /* 0x000ff6000fffe03f */
[----:B------:R-:W-:Y:S01]  /*39370*/  @!UPT UIADD3 URZ, URZ, URZ, URZ ;  /* 0x0000003f3f3ff290 */ /* 0x000fe2000fffe03f */
[----:B------:R-:W-:Y:S01]  /*39380*/  STL.64 [R1+0x740], R20 ;  /* 0x0007401401007387 */ /* 0x000fe20000100a00 */
[----:B------:R0:W-:Y:S03]  /*39390*/  STL.64 [R1+0x748], R22 ;  /* 0x0007481601007387 */ /* 0x0001e60000100a00 */
[----:B0-----:R-:W3:Y:S01]  /*393a0*/  LDL.LU.64 R22, [R1+0x63a8] ;  /* 0x0063a80001167983 */ /* 0x001ee20000300a00 */
[----:B------:R-:W3:Y:S02]  /*393b0*/  LDL.LU.64 R20, [R1+0x63a0] ;  /* 0x0063a00001147983 */ /* 0x000ee40000300a00 */
[----:B------:R-:W-:Y:S02]  /*393c0*/  IMAD.MOV.U32 R2, RZ, RZ, R16 ;  /* 0x000000ffff027224 */ /* 0x000fe400078e0010 */
[----:B------:R-:W-:Y:S02]  /*393d0*/  IMAD.MOV.U32 R0, RZ, RZ, R17 ;  /* 0x000000ffff007224 */ /* 0x000fe400078e0011 */
[----:B------:R-:W2:Y:S01]  /*393e0*/  LDL.LU.64 R16, [R1+0x260] ;  /* 0x0002600001107983 */ /* 0x000ea20000300a00 */
[----:B------:R-:W2:Y:S01]  /*393f0*/  LDL.LU.64 R18, [R1+0x268] ;  /* 0x0002680001127983 */ /* 0x000ea20000300a00 */
[C---:B---3--:R-:W-:Y:S11]  /*39400*/  HMMA.16816.F32.BF16 R20, R4.reuse, R8, R20 ;  /* 0x000000080414723c */ /* 0x048ff60000041814 */
[----:B------:R-:W-:Y:S11]  /*39410*/  @!UPT UIADD3 URZ, URZ, URZ, URZ ;  /* 0x0000003f3f3ff290 */ /* 0x000ff6000fffe03f */
[----:B------:R-:W-:Y:S01]  /*39420*/  @!UPT UIADD3 URZ, URZ, URZ, URZ ;  /* 0x0000003f3f3ff290 */ /* 0x000fe2000fffe03f */
[----:B------:R0:W-:Y:S01]  /*39430*/  STL.64 [R1+0x730], R20 ;  /* 0x0007301401007387 */ /* 0x0001e20000100a00 */
[----:B------:R-:W-:Y:S03]  /*39440*/  STL.64 [R1+0x738], R22 ;  /* 0x0007381601007387 */ /* 0x000fe60000100a00 */
[----:B0-----:R-:W3:Y:S01]  /*39450*/  LDL.LU.64 R20, [R1+0x6398] ;  /* 0x0063980001147983 */ /* 0x001ee20000300a00 */
[----:B------:R-:W-:Y:S02]  /*39460*/  IMAD.MOV.U32 R27, RZ, RZ, R9 ;  /* 0x000000ffff1b7224 */ /* 0x000fe400078e0009 */
[----:B------:R-:W-:Y:S02]  /*39470*/  IMAD.MOV.U32 R28, RZ, RZ, R8 ;  /* 0x000000ffff1c7224 */ /* 0x000fe400078e0008 */
[----:B------:R-:W2:Y:S01]  /*39480*/  LDL.LU.64 R8, [R1+0x250] ;  /* 0x0002500001087983 */ /* 0x000ea20000300a00 */
[----:B------:R-:W2:Y:S02]  /*39490*/  LDL.LU.64 R10, [R1+0x258] ;  /* 0x00025800010a7983 */ /* 0x000ea40000300a00 */
[----:B------:R-:W-:Y:S02]  /*394a0*/  STL.64 [R1+0x6350], R26 ;  /* 0x0063501a01007387 */ /* 0x000fe40000100a00 */
[----:B----4-:R0:W-:Y:S02]  /*394b0*/  STL.64 [R1+0x6348], R24 ;  /* 0x0063481801007387 */ /* 0x0101e40000100a00 */
[----:B0-----:R-:W4:Y:S01]  /*394c0*/  LDL.LU.64 R24, [R1+0x240] ;  /* 0x0002400001187983 */ /* 0x001f220000300a00 */
[----:B------:R-:W4:Y:S01]  /*394d0*/  LDL.LU.64 R26, [R1+0x248] ;  /* 0x00024800011a7983 */ /* 0x000f220000300a00 */
        /* <DEDUP_REMOVED lines=8> */
[----:B------:R-:W2:Y:S01]  /*39560*/  LDL.LU R23, [R1+0x6380] ;  /* 0x0063800001177983 */ /* 0x000ea20000300800 */
[----:B------:R-:W2:Y:S02]  /*39570*/  LDL.LU.64 R20, [R1+0x6378] ;  /* 0x0063780001147983 */ /* 0x000ea40000300a00 */
[C---:B--2---:R-:W-:Y:S02]  /*39580*/  HMMA.16816.F32.BF16 R16, R4.reuse, R20, R16 ;  /* 0x000000140410723c */ /* 0x044fe40000041810 */
[----:B---3--:R-:W-:Y:S01]  /*39590*/  STL.64 [R1+0x6328], R14 ;  /* 0x0063280e01007387 */ /* 0x008fe20000100a00 */
[----:B------:R-:W-:Y:S02]  /*395a0*/  STL.64 [R1+0x6320], R12 ;  /* 0x0063200c01007387 */ /* 0x000fe40000100a00 */
[----:B------:R-:W-:Y:S11]  /*395b0*/  IMAD.MOV.U32 R3, RZ, RZ, R21 ;  /* 0x000000ffff037224 */ /* 0x000ff600078e0015 */
[----:B------:R-:W-:Y:S07]  /*395c0*/  @!UPT UIADD3 URZ, URZ, URZ, URZ ;  /* 0x0000003f3f3ff290 */ /* 0x000fee000fffe03f */
[----:B------:R-:W-:Y:S01]  /*395d0*/  STL.64 [R1+0x710], R16 ;  /* 0x0007101001007387 */ /* 0x000fe20000100a00 */
[----:B------:R0:W-:Y:S03]  /*395e0*/  STL.64 [R1+0x718], R18 ;  /* 0x0007181201007387 */ /* 0x0001e60000100a00 */
[----:B0-----:R-:W2:Y:S01]  /*395f0*/  LDL.LU R19, [R1+0x6370] ;  /* 0x0063700001137983 */ /* 0x001ea20000300800 */
[----:B------:R-:W3:Y:S02]  /*39600*/  LDL.LU.64 R16, [R1+0x6368] ;  /* 0x0063680001107983 */ /* 0x000ee40000300a00 */
[----:B------:R-:W-:Y:S02]  /*39610*/  IMAD.MOV.U32 R18, RZ, RZ, R20 ;  /* 0x000000ffff127224 */ /* 0x000fe400078e0014 */
[----:B------:R-:W2:Y:S02]  /*39620*/  LDL.LU.64 R20, [R1+0x6360] ;  /* 0x0063600001147983 */ /* 0x000ea40000300a00 */
[C---:B--2---:R-:W-:Y:S02]  /*39630*/  HMMA.16816.F32.BF16 R8, R4.reuse, R20, R8 ;  /* 0x000000140408723c */ /* 0x044fe40000041808 */
[----:B------:R-:W-:Y:S01]  /*39640*/  STL.64 [R1+0x6340], R18 ;  /* 0x0063401201007387 */ /* 0x000fe20000100a00 */
[----:B---3--:R0:W-:Y:S03]  /*39650*/  STL.64 [R1+0x6338], R16 ;  /* 0x0063381001007387 */ /* 0x0081e60000100a00 */
[----:B0-----:R-:W2:Y:S01]  /*39660*/  LDL.LU.64 R16, [R1+0x230] ;  /* 0x0002300001107983 */ /* 0x001ea20000300a00 */
[----:B------:R-:W2:Y:S11]  /*39670*/  LDL.LU.64 R18, [R1+0x238] ;  /* 0x0002380001127983 */ /* 0x000eb60000300a00 */
[----:B------:R-:W-:Y:S05]  /*39680*/  @!UPT UIADD3 URZ, URZ, URZ, URZ ;  /* 0x0000003f3f3ff290 */ /* 0x000fea000fffe03f */
[----:B------:R0:W-:Y:S01]  /*39690*/  STL.64 [R1+0x700], R8 ;  /* 0x0007000801007387 */ /* 0x0001e20000100a00 */
[----:B------:R-:W-:Y:S02]  /*396a0*/  STL.64 [R1+0x708], R10 ;  /* 0x0007080a01007387 */ /* 0x000fe40000100a00 */
[----:B0-----:R-:W-:Y:S02]  /*396b0*/  IMAD.MOV.U32 R9, RZ, RZ, R20 ;  /* 0x000000ffff097224 */ /* 0x001fe400078e0014 */
[----:B------:R-:W-:Y:S02]  /*396c0*/  IMAD.MOV.U32 R8, RZ, RZ, R21 ;  /* 0x000000ffff087224 */ /* 0x000fe400078e0015 */
[----:B------:R-:W4:Y:S02]  /*396d0*/  LDL.LU.64 R20, [R1+0x6358] ;  /* 0x0063580001147983 */ /* 0x000f240000300a00 */
[----:B----4-:R-:W-:Y:S11]  /*396e0*/  HMMA.16816.F32.BF16 R24, R4, R20, R24 ;  /* 0x000000140418723c */ /* 0x010ff60000041818 */
[----:B------:R-:W-:Y:S11]  /*396f0*/  @!UPT UIADD3 URZ, URZ, URZ, URZ ;  /* 0x0000003f3f3ff290 */ /* 0x000ff6000fffe03f */
[----:B------:R-:W-:Y:S01]  /*39700*/  @!UPT UIADD3 URZ, URZ, URZ, URZ ;  /* 0x0000003f3f3ff290 */ /* 0x000fe2000fffe03f */
[----:B------:R-:W-:Y:S01]  /*39710*/  STL.64 [R1+0x6f0], R24 ;  /* 0x0006f01801007387 */ /* 0x000fe20000100a00 */
[----:B------:R0:W-:Y:S03]  /*39720*/  STL.64 [R1+0x6f8], R26 ;  /* 0x0006f81a01007387 */ /* 0x0001e60000100a00 */
[----:B0-----:R-:W3:Y:S01]  /*39730*/  LDL.LU.64 R26, [R1+0x6350] ;  /* 0x00635000011a7983 */ /* 0x001ee20000300a00 */
[----:B------:R-:W2:Y:S02]  /*39740*/  LDL.LU.64 R24, [R1+0x6348] ;  /* 0x0063480001187983 */ /* 0x000ea40000300a00 */
[----:B------:R-:W-:Y:S02]  /*39750*/  IMAD.MOV.U32 R15, RZ, RZ, R23 ;  /* 0x000000ffff0f7224 */ /* 0x000fe400078e0017 */
[----:B------:R-:W-:Y:S02]  /*39760*/  IMAD.MOV.U32 R11, RZ, RZ, R20 ;  /* 0x000000ffff0b7224 */ /* 0x000fe400078e0014 */
[----:B------:R-:W-:-:S02]  /*39770*/  IMAD.MOV.U32 R10, RZ, RZ, R21 ;  /* 0x000000ffff0a7224 */ /* 0x000fc400078e0015 */
[----:B------:R-:W-:Y:S01]  /*39780*/  LDSM.16.MT88.4 R20, [R15+0x10080] ;  /* 0x010080000f14783b */ /* 0x000fe20000004200 */
[----:B--2---:R-:W-:Y:S03]  /*39790*/  HMMA.16816.F32.BF16 R4, R4, R24, R16 ;  /* 0x000000180404723c */ /* 0x004fe60000041810 */
[----:B------:R-:W2:Y:S01]  /*397a0*/  LDL.LU.64 R18, [R1+0x6340] ;  /* 0x0063400001127983 */ /* 0x000ea20000300a00 */
[----:B------:R-:W4:Y:S11]  /*397b0*/  LDL.LU.64 R16, [R1+0x6338] ;  /* 0x0063380001107983 */ /* 0x000f360000300a00 */
[----:B------:R-:W-:Y:S08]  /*397c0*/  @!UPT UIADD3 URZ, URZ, URZ, URZ ;  /* 0x0000003f3f3ff290 */ /* 0x000ff0000fffe03f */
[----:B------:R-:W-:Y:S01]  /*397d0*/  STL.64 [R1+0x440], R4 ;  /* 0x0004400401007387 */ /* 0x000fe20000100a00 */
[----:B------:R0:W-:Y:S02]  /*397e0*/  STL.64 [R1+0x448], R6 ;  /* 0x0004480601007387 */ /* 0x0001e40000100a00 */
[----:B------:R-:W4:Y:S02]  /*397f0*/  LDL.LU.64 R12, [R1+0x15e0] ;  /* 0x0015e000010c7983 */ /* 0x000f240000300a00 */
[----:B0-----:R-:W-:Y:S02]  /*39800*/  IMAD.MOV.U32 R7, RZ, RZ, R15 ;  /* 0x000000ffff077224 */ /* 0x001fe400078e000f */
[----:B------:R-:W4:Y:S04]  /*39810*/  LDL.LU.64 R14, [R1+0x15e8] ;  /* 0x0015e800010e7983 */ /* 0x000f280000300a00 */
[----:B------:R-:W0:Y:S01]  /*39820*/  LDSM.16.MT88.4 R4, [R7+0x10100] ;  /* 0x010100000704783b */ /* 0x000e220000004200 */
[----:B------:R1:W-:Y:S02]  /*39830*/  STL.64 [R1+0x6208], R24 ;  /* 0x0062081801007387 */ /* 0x0003e40000100a00 */
[----:B-1----:R-:W-:-:S02]  /*39840*/  IMAD.MOV.U32 R24, RZ, RZ, R11 ;  /* 0x000000ffff187224 */ /* 0x002fc400078e000b */
[----:B------:R-:W-:-:S05]  /*39850*/  IMAD.MOV.U32 R25, RZ, RZ, R10 ;  /* 0x000000ffff197224 */ /* 0x000fca00078e000a */
[----:B------:R1:W-:Y:S02]  /*39860*/  STL.64 [R1+0x6220], R24 ;  /* 0x0062201801007387 */ /* 0x0003e40000100a00 */
[----:B-1----:R-:W-:Y:S02]  /*39870*/  IMAD.MOV.U32 R24, RZ, RZ, R9 ;  /* 0x000000ffff187224 */ /* 0x002fe400078e0009 */
[----:B------:R-:W-:Y:S02]  /*39880*/  IMAD.MOV.U32 R25, RZ, RZ, R8 ;  /* 0x000000ffff197224 */ /* 0x000fe400078e0008 */
[----:B------:R-:W3:Y:S01]  /*39890*/  LDL.LU.64 R8, [R1+0x15d0] ;  /* 0x0015d00001087983 */ /* 0x000ee20000300a00 */
[----:B------:R-:W3:Y:S02]  /*398a0*/  LDL.LU.64 R10, [R1+0x15d8] ;  /* 0x0015d800010a7983 */ /* 0x000ee40000300a00 */
[----:B------:R1:W-:Y:S02]  /*398b0*/  STL.64 [R1+0x6238], R24 ;  /* 0x0062381801007387 */ /* 0x0003e40000100a00 */
[----:B-1----:R-:W-:-:S02]  /*398c0*/  IMAD.MOV.U32 R25, RZ, RZ, R3 ;  /* 0x000000ffff197224 */ /* 0x002fc400078e0003 */
[----:B--2---:R-:W-:Y:S02]  /*398d0*/  IMAD.MOV.U32 R24, RZ, RZ, R18 ;  /* 0x000000ffff187224 */ /* 0x004fe400078e0012 */
[----:B------:R-:W2:Y:S01]  /*398e0*/  LDL.LU R18, [R1+0x6334] ;  /* 0x0063340001127983 */ /* 0x000ea20000300800 */
[----:B------:R-:W2:Y:S02]  /*398f0*/  LDL.LU R3, [R1+0x6330] ;  /* 0x0063300001037983 */ /* 0x000ea40000300800 */
[----:B------:R-:W-:Y:S02]  /*39900*/  STL.64 [R1+0x6250], R24 ;  /* 0x0062501801007387 */ /* 0x000fe40000100a00 */
[----:B0-----:R-:W-:Y:S01]  /*39910*/  STL.64 [R1+0x6218], R6 ;  /* 0x0062180601007387 */ /* 0x001fe20000100a00 */
[----:B------:R0:W-:Y:S04]  /*39920*/  STL.64 [R1+0x6210], R4 ;  /* 0x0062100401007387 */ /* 0x0001e80000100a00 */
        /* <DEDUP_REMOVED lines=8> */
[----:B0-----:R-:W4:Y:S01]  /*399b0*/  LDL.LU.64 R14, [R1+0x6328] ;  /* 0x00632800010e7983 */ /* 0x001f220000300a00 */
[----:B------:R-:W3:Y:S02]  /*399c0*/  LDL.LU.64 R12, [R1+0x6320] ;  /* 0x00632000010c7983 */ /* 0x000ee40000300a00 */
[----:B------:R-:W-:Y:S02]  /*399d0*/  IMAD.MOV.U32 R25, RZ, RZ, R29 ;  /* 0x000000ffff197224 */ /* 0x000fe400078e001d */
[----:B------:R-:W-:Y:S01]  /*399e0*/  STL.64 [R1+0x62d0], R16 ;  /* 0x0062d01001007387 */ /* 0x000fe20000100a00 */
[----:B---3--:R-:W-:Y:S01]  /*399f0*/  HMMA.16816.F32.BF16 R8, R20, R12, R8 ;  /* 0x0000000c1408723c */ /* 0x008fe20000041808 */
[----:B----4-:R-:W-:-:S02]  /*39a00*/  IMAD.MOV.U32 R24, RZ, RZ, R15 ;  /* 0x000000ffff187224 */ /* 0x010fc400078e000f */
[----:B------:R-:W3:Y:S01]  /*39a10*/  LDL.LU R15, [R1+0x631c] ;  /* 0x00631c00010f7983 */ /* 0x000ee20000300800 */
[----:B------:R-:W4:Y:S02]  /*39a20*/  LDL.LU R29, [R1+0x6318] ;  /* 0x00631800011d7983 */ /* 0x000f240000300800 */
[----:B------:R-:W-:Y:S11]  /*39a30*/  STL.64 [R1+0x6268], R24 ;  /* 0x0062681801007387 */ /* 0x000ff60000100a00 */
[----:B------:R-:W-:Y:S06]  /*39a40*/  @!UPT UIADD3 URZ, URZ, URZ, URZ ;  /* 0x0000003f3f3ff290 */ /* 0x000fec000fffe03f */
[----:B------:R-:W-:Y:S01]  /*39a50*/  STL.64 [R1+0x3a0], R8 ;  /* 0x0003a00801007387 */ /* 0x000fe20000100a00 */
[----:B------:R0:W-:Y:S03]  /*39a60*/  STL.64 [R1+0x3a8], R10 ;  /* 0x0003a80a01007387 */ /* 0x0001e60000100a00 */
[----:B0-----:R-:W2:Y:S01]  /*39a70*/  LDL.LU.64 R10, [R1+0x6310] ;  /* 0x00631000010a7983 */ /* 0x001ea20000300a00 */
[----:B------:R-:W2:Y:S02]  /*39a80*/  LDL.LU.64 R8, [R1+0x6308] ;  /* 0x0063080001087983 */ /* 0x000ea40000300a00 */
[----:B------:R-:W-:Y:S02]  /*39a90*/  IMAD.MOV.U32 R24, RZ, RZ, R28 ;  /* 0x000000ffff187224 */ /* 0x000fe400078e001c */
[----:B------:R-:W-:-:S05]  /*39aa0*/  IMAD.MOV.U32 R25, RZ, RZ, R27 ;  /* 0x000000ffff197224 */ /* 0x000fca00078e001b */
[----:B------:R-:W-:Y:S04]  /*39ab0*/  STL.64 [R1+0x6280], R24 ;  /* 0x0062801801007387 */ /* 0x000fe80000100a00 */
[----:B---3--:R-:W-:Y:S01]  /*39ac0*/  STL.64 [R1+0x6200], R14 ;  /* 0x0062000e01007387 */ /* 0x008fe20000100a00 */
[----:B------:R0:W-:Y:S03]  /*39ad0*/  STL.64 [R1+0x61f8], R12 ;  /* 0x0061f80c01007387 */ /* 0x0001e60000100a00 */
[----:B0-----:R-:W3:Y:S01]  /*39ae0*/  LDL.LU.64 R12, [R1+0x15b0] ;  /* 0x0015b000010c7983 */ /* 0x001ee20000300a00 */
[----:B------:R-:W3:Y:S01]  /*39af0*/  LDL.LU.64 R14, [R1+0x15b8] ;  /* 0x0015b800010e7983 */ /* 0x000ee20000300a00 */
[----:B--2---:R-:W-:Y:S11]  /*39b00*/  HMMA.16816.F32.BF16 R4, R20, R8, R4 ;  /* 0x000000081404723c */ /* 0x004ff60000041804 */
[----:B------:R-:W-:Y:S11]  /*39b10*/  @!UPT UIADD3 URZ, URZ, URZ, URZ ;  /* 0x0000003f3f3ff290 */ /* 0x000ff6000fffe03f */
[----:B------:R-:W-:Y:S01]  /*39b20*/  @!UPT UIADD3 URZ, URZ, URZ, URZ ;  /* 0x0000003f3f3ff290 */ /* 0x000fe2000fffe03f */
[----:B------:R0:W-:Y:S01]  /*39b30*/  STL.64 [R1+0x390], R4 ;  /* 0x0003900401007387 */ /* 0x0001e20000100a00 */
[----:B------:R-:W-:Y:S03]  /*39b40*/  STL.64 [R1+0x398], R6 ;  /* 0x0003980601007387 */ /* 0x000fe60000100a00 */
[----:B0-----:R-:W3:Y:S01]  /*39b50*/  LDL.LU.64 R4, [R1+0x6300] ;  /* 0x0063000001047983 */ /* 0x001ee20000300a00 */
[----:B------:R-:W-:Y:S02]  /*39b60*/  IMAD.MOV.U32 R24, RZ, RZ, R2 ;  /* 0x000000ffff187224 */ /* 0x000fe400078e0002 */
[----:B------:R-:W-:Y:S02]  /*39b70*/  IMAD.MOV.U32 R25, RZ, RZ, R0 ;  /* 0x000000ffff197224 */ /* 0x000fe400078e0000 */
[----:B------:R-:W-:Y:S03]  /*39b80*/  STL.64 [R1+0x62f8], R8 ;  /* 0x0062f80801007387 */ /* 0x000fe60000100a00 */
[----:B------:R0:W-:Y:S02]  /*39b90*/  STL.64 [R1+0x6298], R24 ;  /* 0x0062981801007387 */ /* 0x0001e40000100a00 */
[----:B0-----:R-:W-:-:S02]  /*39ba0*/  IMAD.MOV.U32 R24, RZ, RZ, R26 ;  /* 0x000000ffff187224 */ /* 0x001fc400078e001a */
[----:B------:R-:W-:Y:S01]  /*39bb0*/  IMAD.MOV.U32 R25, RZ, RZ, R19 ;  /* 0x000000ffff197224 */ /* 0x000fe200078e0013 */
[----:B---3--:R-:W-:Y:S11]  /*39bc0*/  HMMA.16816.F32.BF16 R12, R20, R4, R12 ;  /* 0x00000004140c723c */ /* 0x008ff6000004180c */
[----:B------:R-:W-:Y:S11]  /*39bd0*/  @!UPT UIADD3 URZ, URZ, URZ, URZ ;  /* 0x0000003f3f3ff290 */ /* 0x000ff6000fffe03f */
[----:B------:R-:W-:Y:S01]  /*39be0*/  @!UPT UIADD3 URZ, URZ, URZ, URZ ;  /* 0x0000003f3f3ff290 */ /* 0x000fe2000fffe03f */
[----:B------:R-:W-:Y:S01]  /*39bf0*/  STL.64 [R1+0x380], R12 ;  /* 0x0003800c01007387 */ /* 0x000fe20000100a00 */
[----:B------:R-:W-:Y:S02]  /*39c00*/  STL.64 [R1+0x388], R14 ;  /* 0x0003880e01007387 */ /* 0x000fe40000100a00 */
[----:B------:R0:W-:Y:S02]  /*39c10*/  STL.64 [R1+0x62b0], R24 ;  /* 0x0062b01801007387 */ /* 0x0001e40000100a00 */
[----:B------:R-:W2:Y:S02]  /*39c20*/  LDL.LU.64 R16, [R1+0x14a0] ;  /* 0x0014a00001107983 */ /* 0x000ea40000300a00 */
[----:B0-----:R-:W-:Y:S02]  /*39c30*/  IMAD.MOV.U32 R24, RZ, RZ, R18 ;  /* 0x000000ffff187224 */ /* 0x001fe400078e0012 */
[----:B------:R-:W3:Y:S01]  /*39c40*/  LDL.LU.64 R18, [R1+0x14a8] ;  /* 0x0014a80001127983 */ /* 0x000ee20000300a00 */
[----:B------:R-:W-:-:S03]  /*39c50*/  IMAD.MOV.U32 R25, RZ, RZ, R11 ;  /* 0x000000ffff197224 */ /* 0x000fc600078e000b */
[----:B---3--:R-:W-:Y:S01]  /*39c60*/  STL.64 [R1+0x62e0], R18 ;  /* 0x0062e01201007387 */ /* 0x008fe20000100a00 */
[----:B--2---:R0:W-:Y:S02]  /*39c70*/  STL.64 [R1+0x62d8], R16 ;  /* 0x0062d81001007387 */ /* 0x0041e40000100a00 */
[----:B------:R-:W2:Y:S02]  /*39c80*/  LDL.LU.64 R8, [R1+0x14d0] ;  /* 0x0014d00001087983 */ /* 0x000ea40000300a00 */
[----:B0-----:R-:W-:Y:S02]  /*39c90*/  IMAD.MOV.U32 R16, RZ, RZ, R10 ;  /* 0x000000ffff107224 */ /* 0x001fe400078e000a */
[----:B------:R-:W-:Y:S01]  /*39ca0*/  IMAD.MOV.U32 R17, RZ, RZ, R3 ;  /* 0x000000ffff117224 */ /* 0x000fe200078e0003 */
[----:B------:R-:W2:Y:S04]  /*39cb0*/  LDL.LU.64 R10, [R1+0x14d8] ;  /* 0x0014d800010a7983 */ /* 0x000ea80000300a00 */
[----:B------:R0:W-:Y:S04]  /*39cc0*/  STL.64 [R1+0x62f0], R16 ;  /* 0x0062f01001007387 */ /* 0x0001e80000100a00 */
[----:B0-----:R-:W2:Y:S01]  /*39cd0*/  LDL.64 R16, [R1+0x90] ;  /* 0x0000900001107983 */ /* 0x001ea20000100a00 */
[----:B------:R0:W-:Y:S03]  /*39ce0*/  STL.64 [R1+0x62c8], R24 ;  /* 0x0062c81801007387 */ /* 0x0001e60000100a00 */
[----:B0-----:R-:W3:Y:S01]  /*39cf0*/  LDL.64 R24, [R1+0x70] ;  /* 0x0000700001187983 */ /* 0x001ee20000100a00 */
[----:B------:R-:W-:-:S02]  /*39d00*/  IMAD.MOV.U32 R2, RZ, RZ, R4 ;  /* 0x000000ffff027224 */ /* 0x000fc400078e0004 */
[----:B------:R-:W-:Y:S01]  /*39d10*/  IMAD.MOV.U32 R0, RZ, RZ, R5 ;  /* 0x000000ffff007224 */ /* 0x000fe200078e0005 */
[----:B---3--:R0:W-:Y:S04]  /*39d20*/  STL.64 [R1+0x62e8], R24 ;  /* 0x0062e81801007387 */ /* 0x0081e80000100a00 */
[----:B0-----:R-:W3:Y:S01]  /*39d30*/  LDL.LU.64 R24, [R1+0x14b0] ;  /* 0x0014b00001187983 */ /* 0x001ee20000300a00 */
[----:B------:R-:W3:Y:S02]  /*39d40*/  LDL.LU.64 R26, [R1+0x14b8] ;  /* 0x0014b800011a7983 */ /* 0x000ee40000300a00 */
[----:B------:R-:W2:Y:S02]  /*39d50*/  LDL.LU.64 R4, [R1+0x1420] ;  /* 0x0014200001047983 */ /* 0x000ea40000300a00 */
[----:B------:R-:W2:Y:S02]  /*39d60*/  LDL.LU.64 R6, [R1+0x1428] ;  /* 0x0014280001067983 */ /* 0x000ea40000300a00 */
[----:B--2---:R-:W-:Y:S01]  /*39d70*/  STL.64 [R1+0x6230], R6 ;  /* 0x0062300601007387 */ /* 0x004fe20000100a00 */
[----:B------:R0:W-:Y:S03]  /*39d80*/  STL.64 [R1+0x6228], R4 ;  /* 0x0062280401007387 */ /* 0x0001e60000100a00 */
[----:B0-----:R-:W2:Y:S01]  /*39d90*/  LDL.LU.64 R4, [R1+0x1430] ;  /* 0x0014300001047983 */ /* 0x001ea20000300a00 */
[----:B------:R-:W2:Y:S03]  /*39da0*/  LDL.LU.64 R6, [R1+0x1438] ;  /* 0x0014380001067983 */ /* 0x000ea60000300a00 */
        /* <DEDUP_REMOVED lines=15> */
[----:B------:R-:W2:Y:S01]  /*39ea0*/  LDL.LU.64 R6, [R1+0x1478] ;  /* 0x0014780001067983 */ /* 0x000ea20000300a00 */
[----:B------:R-:W-:Y:S02]  /*39eb0*/  HMMA.16816.F32.BF16 R8, R20, R16, R8 ;  /* 0x000000101408723c */ /* 0x000fe40000041808 */
[----:B--2---:R-:W-:Y:S01]  /*39ec0*/  STL.64 [R1+0x62a8], R6 ;  /* 0x0062a80601007387 */ /* 0x004fe20000100a00 */
[----:B------:R0:W-:Y:S03]  /*39ed0*/  STL.64 [R1+0x62a0], R4 ;  /* 0x0062a00401007387 */ /* 0x0001e60000100a00 */
[----:B0-----:R-:W2:Y:S01]  /*39ee0*/  LDL.LU.64 R4, [R1+0x1480] ;  /* 0x0014800001047983 */ /* 0x001ea20000300a00 */
[----:B------:R-:W2:Y:S02]  /*39ef0*/  LDL.LU.64 R6, [R1+0x1488] ;  /* 0x0014880001067983 */ /* 0x000ea40000300a00 */
[----:B------:R-:W-:Y:S01]  /*39f00*/  IMAD.MOV.U32 R3, RZ, RZ, R17 ;  /* 0x000000ffff037224 */ /* 0x000fe200078e0011 */
[----:B--2---:R-:W-:Y:S01]  /*39f10*/  STL.64 [R1+0x62c0], R6 ;  /* 0x0062c00601007387 */ /* 0x004fe20000100a00 */
[----:B------:R0:W-:Y:S03]  /*39f20*/  STL.64 [R1+0x62b8], R4 ;  /* 0x0062b80401007387 */ /* 0x0001e60000100a00 */
[----:B0-----:R-:W2:Y:S01]  /*39f30*/  LDL.LU.64 R4, [R1+0x1490] ;  /* 0x0014900001047983 */ /* 0x001ea20000300a00 */
[----:B------:R-:W2:Y:S02]  /*39f40*/  LDL.LU.64 R6, [R1+0x1498] ;  /* 0x0014980001067983 */ /* 0x000ea40000300a00 */
[----:B------:R-:W2:Y:S02]  /*39f50*/  LDL.LU.64 R12, [R1+0x1120] ;  /* 0x00112000010c7983 */ /* 0x000ea40000300a00 */
[----:B------:R-:W2:Y:S04]  /*39f60*/  LDL.LU.64 R14, [R1+0x1128] ;  /* 0x00112800010e7983 */ /* 0x000ea80000300a00 */
[----:B------:R0:W-:Y:S01]  /*39f70*/  STL.64 [R1+0x370], R8 ;  /* 0x0003700801007387 */ /* 0x0001e20000100a00 */
[----:B------:R1:W-:Y:S03]  /*39f80*/  STL.64 [R1+0x378], R10 ;  /* 0x0003780a01007387 */ /* 0x0003e60000100a00 */
[----:B0-----:R-:W2:Y:S01]  /*39f90*/  LDL.LU.64 R8, [R1+0x62f8] ;  /* 0x0062f80001087983 */ /* 0x001ea20000300a00 */
[----:B-1----:R-:W-:-:S02]  /*39fa0*/  IMAD.MOV.U32 R10, RZ, RZ, R16 ;  /* 0x000000ffff0a7224 */ /* 0x002fc400078e0010 */
[----:B------:R-:W3:Y:S02]  /*39fb0*/  LDL.LU.64 R16, [R1+0x62f0] ;  /* 0x0062f00001107983 */ /* 0x000ee40000300a00 */
[C---:B---3--:R-:W-:Y:S01]  /*39fc0*/  HMMA.16816.F32.BF16 R16, R20.reuse, R16, R24 ;  /* 0x000000101410723c */ /* 0x048fe20000041818 */
[----:B------:R-:W3:Y:S11]  /*39fd0*/  LDL.LU.64 R24, [R1+0x62e8] ;  /* 0x0062e80001187983 */ /* 0x000ef60000300a00 */
[----:B------:R-:W-:Y:S11]  /*39fe0*/  @!UPT UIADD3 URZ, URZ, URZ, URZ ;  /* 0x0000003f3f3ff290 */ /* 0x000ff6000fffe03f */
[----:B------:R-:W-:Y:S01]  /*39ff0*/  STL.64 [R1+0x360], R16 ;  /* 0x0003601001007387 */ /* 0x000fe20000100a00 */
[----:B------:R0:W-:Y:S03]  /*3a000*/  STL.64 [R1+0x368], R18 ;  /* 0x0003681201007387 */ /* 0x0001e60000100a00 */
[----:B0-----:R-:W2:Y:S01]  /*3a010*/  LDL.LU.64 R18, [R1+0x62e0] ;  /* 0x0062e00001127983 */ /* 0x001ea20000300a00 */
[----:B------:R-:W2:Y:S02]  /*3a020*/  LDL.LU.64 R16, [R1+0x62d8] ;  /* 0x0062d80001107983 */ /* 0x000ea40000300a00 */
[----:B---3--:R-:W-:Y:S01]  /*3a030*/  IMAD.MOV.U32 R11, RZ, RZ, R25 ;  /* 0x000000ffff0b7224 */ /* 0x008fe200078e0019 */
[C---:B--2---:R-:W-:Y:S11]  /*3a040*/  HMMA.16816.F32.BF16 R16, R20.reuse, R24, R16 ;  /* 0x000000181410723c */ /* 0x044ff60000041810 */
[----:B------:R-:W-:Y:S11]  /*3a050*/  @!UPT UIADD3 URZ, URZ, URZ, URZ ;  /* 0x0000003f3f3ff290 */ /* 0x000ff6000fffe03f */
[----:B------:R-:W-:Y:S01]  /*3a060*/  @!UPT UIADD3 URZ, URZ, URZ, URZ ;  /* 0x0000003f3f3ff290 */ /* 0x000fe2000fffe03f */
[----:B------:R0:W-:Y:S01]  /*3a070*/  STL.64 [R1+0x660], R16 ;  /* 0x0006601001007387 */ /* 0x0001e20000100a00 */
[----:B------:R1:W-:Y:S03]  /*3a080*/  STL.64 [R1+0x668], R18 ;  /* 0x0006681201007387 */ /* 0x0003e60000100a00 */
[----:B0-----:R-:W2:Y:S01]  /*3a090*/  LDL.LU.64 R16, [R1+0x62d0] ;  /* 0x0062d00001107983 */ /* 0x001ea20000300a00 */
[----:B-1----:R-:W-:Y:S02]  /*3a0a0*/  IMAD.MOV.U32 R18, RZ, RZ, R24 ;  /* 0x000000ffff127224 */ /* 0x002fe400078e0018 */
[----:B------:R-:W3:Y:S02]  /*3a0b0*/  LDL.LU.64 R24, [R1+0x62c8] ;  /* 0x0062c80001187983 */ /* 0x000ee40000300a00 */
[C---:B---3--:R-:W-:Y:S01]  /*3a0c0*/  HMMA.16816.F32.BF16 R24, R20.reuse, R24, R4 ;  /* 0x000000181418723c */ /* 0x048fe20000041804 */
[----:B------:R-:W3:Y:S01]  /*3a0d0*/  LDL.LU.64 R6, [R1+0x62c0] ;  /* 0x0062c00001067983 */ /* 0x000ee20000300a00 */
[----:B------:R-:W3:Y:S11]  /*3a0e0*/  LDL.LU.64 R4, [R1+0x62b8] ;  /* 0x0062b80001047983 */ /* 0x000ef60000300a00 */
[----:B------:R-:W-:Y:S10]  /*3a0f0*/  @!UPT UIADD3 URZ, URZ, URZ, URZ ;  /* 0x0000003f3f3ff290 */ /* 0x000ff4000fffe03f */
[----:B------:R0:W-:Y:S01]  /*3a100*/  STL.64 [R1+0x650], R24 ;  /* 0x0006501801007387 */ /* 0x0001e20000100a00 */
[----:B------:R3:W-:Y:S03]  /*3a110*/  STL.64 [R1+0x658], R26 ;  /* 0x0006581a01007387 */ /* 0x0007e60000100a00 */
[----:B0-----:R-:W3:Y:S02]  /*3a120*/  LDL.LU.64 R24, [R1+0x62b0] ;  /* 0x0062b00001187983 */ /* 0x001ee40000300a00 */
[C---:B---3--:R-:W-:Y:S02]  /*3a130*/  HMMA.16816.F32.BF16 R24, R20.reuse, R24, R4 ;  /* 0x000000181418723c */ /* 0x048fe40000041804 */
[----:B------:R-:W3:Y:S01]  /*3a140*/  LDL.LU.64 R6, [R1+0x62a8] ;  /* 0x0062a80001067983 */ /* 0x000ee20000300a00 */
[----:B------:R-:W3:Y:S11]  /*3a150*/  LDL.LU.64 R4, [R1+0x62a0] ;  /* 0x0062a00001047983 */ /* 0x000ef60000300a00 */
[----:B------:R-:W-:Y:S09]  /*3a160*/  @!UPT UIADD3 URZ, URZ, URZ, URZ ;  /* 0x0000003f3f3ff290 */ /* 0x000ff2000fffe03f */
        /* <DEDUP_REMOVED lines=44> */
[----:B0-----:R-:W3:Y:S02]  /*3a430*/  LDL.LU.64 R24, [R1+0x6208] ;  /* 0x0062080001187983 */ /* 0x001ee40000300a00 */
[----:B---3--:R-:W-:Y:S02]  /*3a440*/  HMMA.16816.F32.BF16 R20, R20, R24, R12 ;  /* 0x000000181414723c */ /* 0x008fe4000004180c */
[----:B------:R-:W2:Y:S01]  /*3a450*/  LDL.LU.64 R12, [R1+0x1360] ;  /* 0x00136000010c7983 */ /* 0x000ea20000300a00 */
[----:B------:R-:W2:Y:S11]  /*3a460*/  LDL.LU.64 R14, [R1+0x1368] ;  /* 0x00136800010e7983 */ /* 0x000eb60000300a00 */
[----:B------:R-:W-:Y:S09]  /*3a470*/  @!UPT UIADD3 URZ, URZ, URZ, URZ ;  /* 0x0000003f3f3ff290 */ /* 0x000ff2000fffe03f */
[----:B------:R0:W-:Y:S01]  /*3a480*/  STL.64 [R1+0x350], R20 ;  /* 0x0003501401007387 */ /* 0x0001e20000100a00 */
[----:B------:R-:W-:Y:S02]  /*3a490*/  STL.64 [R1+0x358], R22 ;  /* 0x0003581601007387 */ /* 0x000fe40000100a00 */
[----:B0-----:R-:W-:Y:S02]  /*3a4a0*/  IMAD.MOV.U32 R20, RZ, RZ, R18 ;  /* 0x000000ffff147224 */ /* 0x001fe400078e0012 */
[----:B------:R-:W-:-:S05]  /*3a4b0*/  IMAD.MOV.U32 R21, RZ, RZ, R11 ;  /* 0x000000ffff157224 */ /* 0x000fca00078e000b */
[----:B------:R0:W-:Y:S02]  /*3a4c0*/  STL.64 [R1+0x61c8], R20 ;  /* 0x0061c81401007387 */ /* 0x0001e40000100a00 */
[----:B0-----:R-:W-:Y:S02]  /*3a4d0*/  IMAD.MOV.U32 R20, RZ, RZ, R10 ;  /* 0x000000ffff147224 */ /* 0x001fe400078e000a */
[----:B------:R-:W-:-:S05]  /*3a4e0*/  IMAD.MOV.U32 R21, RZ, RZ, R3 ;  /* 0x000000ffff157224 */ /* 0x000fca00078e0003 */
[----:B------:R0:W-:Y:S02]  /*3a4f0*/  STL.64 [R1+0x61d8], R20 ;  /* 0x0061d81401007387 */ /* 0x0001e40000100a00 */
[----:B0-----:R-:W-:Y:S02]  /*3a500*/  IMAD.MOV.U32 R20, RZ, RZ, R2 ;  /* 0x000000ffff147224 */ /* 0x001fe400078e0002 */
[----:B------:R-:W-:-:S05]  /*3a510*/  IMAD.MOV.U32 R21, RZ, RZ, R0 ;  /* 0x000000ffff157224 */ /* 0x000fca00078e0000 */
[----:B------:R0:W-:Y:S04]  /*3a520*/  STL.64 [R1+0x61f0], R20 ;  /* 0x0061f01401007387 */ /* 0x0001e80000100a00 */
[----:B0-----:R-:W3:Y:S01]  /*3a530*/  LDL.LU.64 R20, [R1+0x10f0] ;  /* 0x0010f00001147983 */ /* 0x001ee20000300a00 */
[----:B------:R-:W3:Y:S02]  /*3a540*/  LDL.LU.64 R22, [R1+0x10f8] ;  /* 0x0010f80001167983 */ /* 0x000ee40000300a00 */
[----:B------:R0:W-:Y:S02]  /*3a550*/  STL.64 [R1+0x61b0], R24 ;  /* 0x0061b01801007387 */ /* 0x0001e40000100a00 */
[----:B0-----:R-:W2:Y:S04]  /*3a560*/  LDL.64 R24, [R1+0x80] ;  /* 0x0000800001187983 */ /* 0x001ea80000100a00 */
[----:B--2---:R0:W-:Y:S04]  /*3a570*/  STL.64 [R1+0x61d0], R24 ;  /* 0x0061d01801007387 */ /* 0x0041e80000100a00 */
[----:B0-----:R-:W2:Y:S01]  /*3a580*/  LDL.LU.64 R24, [R1+0x10d0] ;  /* 0x0010d00001187983 */ /* 0x001ea20000300a00 */
[----:B------:R-:W2:Y:S01]  /*3a590*/  LDL.LU.64 R26, [R1+0x10d8] ;  /* 0x0010d800011a7983 */ /* 0x000ea20000300a00 */
[C---:B------:R-:W-:Y:S02]  /*3a5a0*/  HMMA.16816.F32.BF16 R12, R4.reuse, R16, R12 ;  /* 0x00000010040c723c */ /* 0x040fe4000004180c */
[----:B--2---:R-:W-:Y:S01]  /*3a5b0*/  STL.64 [R1+0x61e8], R26 ;  /* 0x0061e81a01007387 */ /* 0x004fe20000100a00 */
[----:B------:R0:W-:Y:S03]  /*3a5c0*/  STL.64 [R1+0x61e0], R24 ;  /* 0x0061e01801007387 */ /* 0x0001e60000100a00 */
[----:B0-----:R-:W2:Y:S01]  /*3a5d0*/  LDL.LU.64 R24, [R1+0x10e0] ;  /* 0x0010e00001187983 */ /* 0x001ea20000300a00 */
[----:B------:R-:W2:Y:S11]  /*3a5e0*/  LDL.LU.64 R26, [R1+0x10e8] ;  /* 0x0010e800011a7983 */ /* 0x000eb60000300a00 */
[----:B------:R-:W-:Y:S05]  /*3a5f0*/  @!UPT UIADD3 URZ, URZ, URZ, URZ ;  /* 0x0000003f3f3ff290 */ /* 0x000fea000fffe03f */
[----:B------:R-:W-:Y:S02]  /*3a600*/  STL.64 [R1+0x330], R12 ;  /* 0x0003300c01007387 */ /* 0x000fe40000100a00 */
[----:B------:R0:W-:Y:S02]  /*3a610*/  STL.64 [R1+0x338], R14 ;  /* 0x0003380e01007387 */ /* 0x0001e40000100a00 */
[----:B0-----:R-:W2:Y:S01]  /*3a620*/  LDL.LU.64 R14, [R1+0x6200] ;  /* 0x00620000010e7983 */ /* 0x001ea20000300a00 */
[----:B------:R-:W2:Y:S02]  /*3a630*/  LDL.LU.64 R12, [R1+0x61f8] ;  /* 0x0061f800010c7983 */ /* 0x000ea40000300a00 */
[----:B------:R-:W-:Y:S02]  /*3a640*/  STL [R1+0x614c], R17 ;  /* 0x00614c1101007387 */ /* 0x000fe40000100800 */
[----:B------:R0:W-:Y:S02]  /*3a650*/  STL [R1+0x61c0], R16 ;  /* 0x0061c01001007387 */ /* 0x0001e40000100800 */
[----:B0-----:R-:W2:Y:S01]  /*3a660*/  LDL.LU.64 R16, [R1+0x1100] ;  /* 0x0011000001107983 */ /* 0x001ea20000300a00 */
[----:B------:R-:W2:Y:S01]  /*3a670*/  LDL.LU.64 R18, [R1+0x1108] ;  /* 0x0011080001127983 */ /* 0x000ea20000300a00 */
[C---:B---3--:R-:W-:Y:S08]  /*3a680*/  HMMA.16816.F32.BF16 R20, R4.reuse, R8, R20 ;  /* 0x000000080414723c */ /* 0x048ff00000041814 */
[C---:B--2---:R-:W-:Y:S11]  /*3a690*/  HMMA.16816.F32.BF16 R16, R4.reuse, R12, R16 ;  /* 0x0000000c0410723c */ /* 0x044ff60000041810 */
[----:B------:R-:W-:Y:S11]  /*3a6a0*/  @!UPT UIADD3 URZ, URZ, URZ, URZ ;  /* 0x0000003f3f3ff290 */ /* 0x000ff6000fffe03f */
[----:B------:R-:W-:Y:S01]  /*3a6b0*/  @!UPT UIADD3 URZ, URZ, URZ, URZ ;  /* 0x0000003f3f3ff290 */ /* 0x000fe2000fffe03f */
[----:B------:R0:W-:Y:S01]  /*3a6c0*/  STL.64 [R1+0x320], R16 ;  /* 0x0003201001007387 */ /* 0x0001e20000100a00 */
[----:B------:R1:W-:Y:S03]  /*3a6d0*/  STL.64 [R1+0x328], R18 ;  /* 0x0003281201007387 */ /* 0x0003e60000100a00 */
[----:B0-----:R-:W2:Y:S01]  /*3a6e0*/  LDL.LU.64 R16, [R1+0x10b0] ;  /* 0x0010b00001107983 */ /* 0x001ea20000300a00 */
[----:B-1----:R-:W2:Y:S02]  /*3a6f0*/  LDL.LU.64 R18, [R1+0x10b8] ;  /* 0x0010b80001127983 */ /* 0x002ea40000300a00 */
[----:B------:R-:W-:Y:S02]  /*3a700*/  STL.64 [R1+0x6140], R14 ;  /* 0x0061400e01007387 */ /* 0x000fe40000100a00 */
[----:B------:R0:W-:Y:S02]  /*3a710*/  STL.64 [R1+0x6138], R12 ;  /* 0x0061380c01007387 */ /* 0x0001e40000100a00 */
[----:B0-----:R-:W3:Y:S01]  /*3a720*/  LDL.LU.64 R12, [R1+0x10c0] ;  /* 0x0010c000010c7983 */ /* 0x001ee20000300a00 */
[----:B------:R-:W3:Y:S02]  /*3a730*/  LDL.LU.64 R14, [R1+0x10c8] ;  /* 0x0010c800010e7983 */ /* 0x000ee40000300a00 */
[----:B------:R0:W-:Y:S02]  /*3a740*/  STL.64 [R1+0x310], R20 ;  /* 0x0003101401007387 */ /* 0x0001e40000100a00 */
[----:B------:R1:W-:Y:S01]  /*3a750*/  STL.64 [R1+0x318], R22 ;  /* 0x0003181601007387 */ /* 0x0003e20000100a00 */
[----:B0-----:R-:W1:Y:S02]  /*3a760*/  LDL.LU.64 R20, [R1+0x61f0] ;  /* 0x0061f00001147983 */ /* 0x001e640000300a00 */
[C---:B-1----:R-:W-:Y:S02]  /*3a770*/  HMMA.16816.F32.BF16 R20, R4.reuse, R20, R24 ;  /* 0x000000140414723c */ /* 0x042fe40000041818 */
[----:B------:R-:W2:Y:S01]  /*3a780*/  LDL.LU.64 R26, [R1+0x61e8] ;  /* 0x0061e800011a7983 */ /* 0x000ea20000300a00 */
[----:B------:R-:W2:Y:S11]  /*3a790*/  LDL.LU.64 R24, [R1+0x61e0] ;  /* 0x0061e00001187983 */ /* 0x000eb60000300a00 */
[----:B------:R-:W-:Y:S09]  /*3a7a0*/  @!UPT UIADD3 URZ, URZ, URZ, URZ ;  /* 0x0000003f3f3ff290 */ /* 0x000ff2000fffe03f */
[----:B------:R0:W-:Y:S01]  /*3a7b0*/  STL.64 [R1+0x300], R20 ;  /* 0x0003001401007387 */ /* 0x0001e20000100a00 */
[----:B------:R2:W-:Y:S03]  /*3a7c0*/  STL.64 [R1+0x308], R22 ;  /* 0x0003081601007387 */ /* 0x0005e60000100a00 */
[----:B0-----:R-:W2:Y:S02]  /*3a7d0*/  LDL.LU.64 R20, [R1+0x61d8] ;  /* 0x0061d80001147983 */ /* 0x001ea40000300a00 */
[C---:B--2---:R-:W-:Y:S02]  /*3a7e0*/  HMMA.16816.F32.BF16 R20, R4.reuse, R20, R24 ;  /* 0x000000140414723c */ /* 0x044fe40000041818 */
[----:B------:R-:W3:Y:S11]  /*3a7f0*/  LDL.LU.64 R24, [R1+0x61d0] ;  /* 0x0061d00001187983 */ /* 0x000ef60000300a00 */
[----:B------:R-:W-:Y:S10]  /*3a800*/  @!UPT UIADD3 URZ, URZ, URZ, URZ ;  /* 0x0000003f3f3ff290 */ /* 0x000ff4000fffe03f */
[----:B------:R0:W-:Y:S01]  /*3a810*/  STL.64 [R1+0x2f0], R20 ;  /* 0x0002f01401007387 */ /* 0x0001e20000100a00 */
[----:B------:R-:W-:Y:S03]  /*3a820*/  STL.64 [R1+0x2f8], R22 ;  /* 0x0002f81601007387 */ /* 0x000fe60000100a00 */
[----:B0-----:R-:W2:Y:S01]  /*3a830*/  LDL.LU.64 R20, [R1+0x61c8] ;  /* 0x0061c80001147983 */ /* 0x001ea20000300a00 */
[C---:B---3--:R-:W-:Y:S11]  /*3a840*/  HMMA.16816.F32.BF16 R12, R4.reuse, R24, R12 ;  /* 0x00000018040c723c */ /* 0x048ff6000004180c */
[----:B------:R-:W-:Y:S11]  /*3a850*/  @!UPT UIADD3 URZ, URZ, URZ, URZ ;  /* 0x0000003f3f3ff290 */ /* 0x000ff6000fffe03f */
[----:B------:R-:W-:Y:S01]  /*3a860*/  @!UPT UIADD3 URZ, URZ, URZ, URZ ;  /* 0x0000003f3f3ff290 */ /* 0x000fe2000fffe03f */
[----:B------:R0:W-:Y:S01]  /*3a870*/  STL.64 [R1+0x2e0], R12 ;  /* 0x0002e00c01007387 */ /* 0x0001e20000100a00 */
[----:B------:R-:W-:Y:S03]  /*3a880*/  STL.64 [R1+0x2e8], R14 ;  /* 0x0002e80e01007387 */ /* 0x000fe60000100a00 */
[----:B0-----:R-:W3:Y:S01]  /*3a890*/  LDL.64 R12, [R1+0x20] ;  /* 0x00002000010c7983 */ /* 0x001ee20000100a00 */
[----:B------:R-:W-:Y:S02]  /*3a8a0*/  IMAD.MOV.U32 R10, RZ, RZ, R25 ;  /* 0x000000ffff0a7224 */ /* 0x000fe400078e0019 */
[----:B------:R-:W-:Y:S01]  /*3a8b0*/  IMAD.MOV.U32 R11, RZ, RZ, R24 ;  /* 0x000000ffff0b7224 */ /* 0x000fe200078e0018 */
[----:B---3--:R-:W-:Y:S02]  /*3a8c0*/  STL.64 [R1+0x6190], R12 ;  /* 0x0061900c01007387 */ /* 0x008fe40000100a00 */
[----:B------:R-:W-:Y:S02]  /*3a8d0*/  STL [R1+0x6120], R10 ;  /* 0x0061200a01007387 */ /* 0x000fe40000100800 */
[----:B------:R-:W-:Y:S02]  /*3a8e0*/  STL [R1+0x6110], R11 ;  /* 0x0061100b01007387 */ /* 0x000fe40000100800 */
[----:B------:R0:W-:Y:S02]  /*3a8f0*/  STL.64 [R1+0x6198], R8 ;  /* 0x0061980801007387 */ /* 0x0001e40000100a00 */
[----:B0-----:R-:W3:Y:S01]  /*3a900*/  LDL.64 R8, [R1+0x40] ;  /* 0x0000400001087983 */ /* 0x001ee20000100a00 */
[C---:B--2---:R-:W-:Y:S03]  /*3a910*/  HMMA.16816.F32.BF16 R12, R4.reuse, R20, R16 ;  /* 0x00000014040c723c */ /* 0x044fe60000041810 */
[----:B---3--:R0:W-:Y:S04]  /*3a920*/  STL.64 [R1+0x61b8], R8 ;  /* 0x0061b80801007387 */ /* 0x0081e80000100a00 */
[----:B0-----:R-:W2:Y:S01]  /*3a930*/  LDL.64 R8, [R1+0x60] ;  /* 0x0000600001087983 */ /* 0x001ea20000100a00 */
[----:B------:R-:W2:Y:S02]  /*3a940*/  LDL.LU.64 R16, [R1+0x10a0] ;  /* 0x0010a00001107983 */ /* 0x000ea40000300a00 */
[----:B------:R-:W2:Y:S11]  /*3a950*/  LDL.LU.64 R18, [R1+0x10a8] ;  /* 0x0010a80001127983 */ /* 0x000eb60000300a00 */
[----:B------:R-:W-:Y:S02]  /*3a960*/  @!UPT UIADD3 URZ, URZ, URZ, URZ ;  /* 0x0000003f3f3ff290 */ /* 0x000fe4000fffe03f */
[----:B------:R0:W-:Y:S01]  /*3a970*/  STL.64 [R1+0x4e0], R12 ;  /* 0x0004e00c01007387 */ /* 0x0001e20000100a00 */
[----:B------:R1:W-:Y:S01]  /*3a980*/  STL.64 [R1+0x4e8], R14 ;  /* 0x0004e80e01007387 */ /* 0x0003e20000100a00 */
[----:B------:R-:W3:Y:S02]  /*3a990*/  LDL.LU.64 R24, [R1+0x1090] ;  /* 0x0010900001187983 */ /* 0x000ee40000300a00 */
[----:B------:R-:W3:Y:S01]  /*3a9a0*/  LDL.LU.64 R26, [R1+0x1098] ;  /* 0x00109800011a7983 */ /* 0x000ee20000300a00 */
[----:B0-----:R-:W2:Y:S01]  /*3a9b0*/  LDL.LU.64 R12, [R1+0x1070] ;  /* 0x00107000010c7983 */ /* 0x001ea20000300a00 */
[----:B-1----:R-:W2:Y:S03]  /*3a9c0*/  LDL.LU.64 R14, [R1+0x1078] ;  /* 0x00107800010e7983 */ /* 0x002ea60000300a00 */
[----:B--2---:R-:W-:Y:S01]  /*3a9d0*/  STL.64 [R1+0x61a8], R14 ;  /* 0x0061a80e01007387 */ /* 0x004fe20000100a00 */
[----:B------:R0:W-:Y:S03]  /*3a9e0*/  STL.64 [R1+0x61a0], R12 ;  /* 0x0061a00c01007387 */ /* 0x0001e60000100a00 */
[----:B0-----:R-:W2:Y:S01]  /*3a9f0*/  LDL.LU.64 R12, [R1+0x1080] ;  /* 0x00108000010c7983 */ /* 0x001ea20000300a00 */
[----:B------:R-:W2:Y:S02]  /*3aa00*/  LDL.LU.64 R14, [R1+0x1088] ;  /* 0x00108800010e7983 */ /* 0x000ea40000300a00 */
[----:B------:R-:W2:Y:S02]  /*3aa10*/  LDL R23, [R1+0x2350] ;  /* 0x0023500001177983 */ /* 0x000ea40000100800 */
[----:B--2---:R-:W-:Y:S01]  /*3aa20*/  STL [R1+0x6150], R23 ;  /* 0x0061501701007387 */ /* 0x004fe20000100800 */
[----:B------:R-:W2:Y:S03]  /*3aa30*/  LDL.64 R20, [R1+0xc0] ;  /* 0x0000c00001147983 */ /* 0x000ea60000100a00 */
[----:B--2---:R0:W-:Y:S04]  /*3aa40*/  STL.64 [R1+0x6168], R20 ;  /* 0x0061681401007387 */ /* 0x0041e80000100a00 */
[----:B0-----:R-:W2:Y:S04]  /*3aa50*/  LDL.64 R20, [R1] ;  /* 0x0000000001147983 */ /* 0x001ea80000100a00 */
[----:B--2---:R0:W-:Y:S04]  /*3aa60*/  STL.64 [R1+0x6170], R20 ;  /* 0x0061701401007387 */ /* 0x0041e80000100a00 */
[----:B0-----:R-:W2:Y:S01]  /*3aa70*/  LDL.64 R20, [R1+0x10] ;  /* 0x0000100001147983 */ /* 0x001ea20000100a00 */
[C---:B------:R-:W-:Y:S03]  /*3aa80*/  HMMA.16816.F32.BF16 R16, R4.reuse, R8, R16 ;  /* 0x000000080410723c */ /* 0x040fe60000041810 */
[----:B--2---:R0:W-:Y:S04]  /*3aa90*/  STL.64 [R1+0x6188], R20 ;  /* 0x0061881401007387 */ /* 0x0041e80000100a00 */
[----:B0-----:R-:W3:Y:S11]  /*3aaa0*/  LDL.64 R20, [R1+0x50] ;  /* 0x0000500001147983 */ /* 0x001ef60000100a00 */
[----:B------:R-:W-:Y:S05]  /*3aab0*/  @!UPT UIADD3 URZ, URZ, URZ, URZ ;  /* 0x0000003f3f3ff290 */ /* 0x000fea000fffe03f */
[----:B------:R0:W-:Y:S02]  /*3aac0*/  STL.64 [R1+0x4d0], R16 ;  /* 0x0004d01001007387 */ /* 0x0001e40000100a00 */
[----:B------:R1:W-:Y:S01]  /*3aad0*/  STL.64 [R1+0x4d8], R18 ;  /* 0x0004d81201007387 */ /* 0x0003e20000100a00 */
[----:B0-----:R-:W2:Y:S01]  /*3aae0*/  LDL.LU R16, [R1+0x61c0] ;  /* 0x0061c00001107983 */ /* 0x001ea20000300800 */
[----:B-1----:R-:W-:Y:S02]  /*3aaf0*/  IMAD.MOV.U32 R19, RZ, RZ, R8 ;  /* 0x000000ffff137224 */ /* 0x002fe400078e0008 */
[----:B------:R-:W-:Y:S02]  /*3ab00*/  IMAD.MOV.U32 R18, RZ, RZ, R9 ;  /* 0x000000ffff127224 */ /* 0x000fe400078e0009 */
[----:B------:R-:W2:Y:S03]  /*3ab10*/  LDL.LU.64 R8, [R1+0x61b8] ;  /* 0x0061b80001087983 */ /* 0x000ea60000300a00 */
[----:B------:R-:W-:Y:S02]  /*3ab20*/  STL [R1+0x6148], R18 ;  /* 0x0061481201007387 */ /* 0x000fe40000100800 */
[----:B------:R-:W-:Y:S01]  /*3ab30*/  STL [R1+0x6124], R19 ;  /* 0x0061241301007387 */ /* 0x000fe20000100800 */
[C---:B---3--:R-:W-:Y:S11]  /*3ab40*/  HMMA.16816.F32.BF16 R24, R4.reuse, R20, R24 ;  /* 0x000000140418723c */ /* 0x048ff60000041818 */
[----:B------:R-:W-:Y:S11]  /*3ab50*/  @!UPT UIADD3 URZ, URZ, URZ, URZ ;  /* 0x0000003f3f3ff290 */ /* 0x000ff6000fffe03f */
[----:B------:R-:W-:Y:S01]  /*3ab60*/  @!UPT UIADD3 URZ, URZ, URZ, URZ ;  /* 0x0000003f3f3ff290 */ /* 0x000fe2000fffe03f */
[----:B------:R0:W-:Y:S01]  /*3ab70*/  STL.64 [R1+0x4c0], R24 ;  /* 0x0004c01801007387 */ /* 0x0001e20000100a00 */
[----:B------:R1:W-:Y:S03]  /*3ab80*/  STL.64 [R1+0x4c8], R26 ;  /* 0x0004c81a01007387 */ /* 0x0003e60000100a00 */
[----:B0-----:R-:W3:Y:S01]  /*3ab90*/  LDL.LU.64 R24, [R1+0x61b0] ;  /* 0x0061b00001187983 */ /* 0x001ee20000300a00 */
[----:B--2---:R-:W-:Y:S01]  /*3aba0*/  HMMA.16816.F32.BF16 R12, R4, R8, R12 ;  /* 0x00000008040c723c */ /* 0x004fe2000004180c */
[----:B-1----:R-:W-:Y:S02]  /*3abb0*/  IMAD.MOV.U32 R27, RZ, RZ, R20 ;  /* 0x000000ffff1b7224 */ /* 0x002fe400078e0014 */
[----:B------:R-:W-:Y:S02]  /*3abc0*/  IMAD.MOV.U32 R26, RZ, RZ, R21 ;  /* 0x000000ffff1a7224 */ /* 0x000fe400078e0015 */
[----:B------:R-:W2:Y:S01]  /*3abd0*/  LDL.LU.64 R20, [R1+0x1060] ;  /* 0x0010600001147983 */ /* 0x000ea20000300a00 */
[----:B------:R-:W2:Y:S02]  /*3abe0*/  LDL.LU.64 R22, [R1+0x1068] ;  /* 0x0010680001167983 */ /* 0x000ea40000300a00 */
[----:B------:R-:W-:Y:S01]  /*3abf0*/  STL.64 [R1+0x6160], R26 ;  /* 0x0061601a01007387 */ /* 0x000fe20000100a00 */
[----:B---3--:R0:W-:Y:S04]  /*3ac00*/  STL.64 [R1+0x6158], R24 ;  /* 0x0061581801007387 */ /* 0x0081e80000100a00 */
[----:B0-----:R-:W3:Y:S10]  /*3ac10*/  LDL.64 R24, [R1+0x30] ;  /* 0x0000300001187983 */ /* 0x001ef40000100a00 */
[----:B------:R-:W-:Y:S02]  /*3ac20*/  STL.64 [R1+0x4b0], R12 ;  /* 0x0004b00c01007387 */ /* 0x000fe40000100a00 */
[----:B------:R0:W-:Y:S02]  /*3ac30*/  STL.64 [R1+0x4b8], R14 ;  /* 0x0004b80e01007387 */ /* 0x0001e40000100a00 */
[----:B0-----:R-:W3:Y:S01]  /*3ac40*/  LDL.LU.64 R14, [R1+0x61a8] ;  /* 0x0061a800010e7983 */ /* 0x001ee20000300a00 */
[----:B------:R-:W3:Y:S02]  /*3ac50*/  LDL.LU.64 R12, [R1+0x61a0] ;  /* 0x0061a000010c7983 */ /* 0x000ee40000300a00 */
[----:B------:R-:W-:-:S02]  /*3ac60*/  IMAD.MOV.U32 R2, RZ, RZ, R8 ;  /* 0x000000ffff027224 */ /* 0x000fc400078e0008 */
[----:B------:R-:W-:Y:S02]  /*3ac70*/  IMAD.MOV.U32 R0, RZ, RZ, R9 ;  /* 0x000000ffff007224 */ /* 0x000fe400078e0009 */
[----:B------:R-:W2:Y:S01]  /*3ac80*/  LDL.LU.64 R8, [R1+0x6198] ;  /* 0x0061980001087983 */ /* 0x000ea20000300a00 */
[C---:B---3--:R-:W-:Y:S01]  /*3ac90*/  HMMA.16816.F32.BF16 R12, R4.reuse, R24, R12 ;  /* 0x00000018040c723c */ /* 0x048fe2000004180c */
[----:B------:R-:W-:Y:S02]  /*3aca0*/  IMAD.MOV.U32 R11, RZ, RZ, R24 ;  /* 0x000000ffff0b7224 */ /* 0x000fe400078e0018 */
[----:B------:R-:W-:Y:S11]  /*3acb0*/  IMAD.MOV.U32 R28, RZ, RZ, R25 ;  /* 0x000000ffff1c7224 */ /* 0x000ff600078e0019 */
[----:B------:R-:W-:Y:S09]  /*3acc0*/  @!UPT UIADD3 URZ, URZ, URZ, URZ ;  /* 0x0000003f3f3ff290 */ /* 0x000ff2000fffe03f */
[----:B------:R0:W-:Y:S01]  /*3acd0*/  STL.64 [R1+0x4a0], R12 ;  /* 0x0004a00c01007387 */ /* 0x0001e20000100a00 */
[----:B------:R-:W-:Y:S03]  /*3ace0*/  STL.64 [R1+0x4a8], R14 ;  /* 0x0004a80e01007387 */ /* 0x000fe60000100a00 */
[----:B0-----:R-:W2:Y:S01]  /*3acf0*/  LDL.LU.64 R12, [R1+0x6190] ;  /* 0x00619000010c7983 */ /* 0x001ea20000300a00 */
[----:B------:R-:W3:Y:S02]  /*3ad00*/  LDL.LU.64 R24, [R1+0x1030] ;  /* 0x0010300001187983 */ /* 0x000ee40000300a00 */
[----:B------:R-:W3:Y:S01]  /*3ad10*/  LDL.LU.64 R26, [R1+0x1038] ;  /* 0x00103800011a7983 */ /* 0x000ee20000300a00 */
[C---:B--2---:R-:W-:Y:S01]  /*3ad20*/  HMMA.16816.F32.BF16 R20, R4.reuse, R12, R20 ;  /* 0x0000000c0414723c */ /* 0x044fe20000041814 */
[----:B---3--:R-:W-:Y:S01]  /*3ad30*/  STL.64 [R1+0x6180], R26 ;  /* 0x0061801a01007387 */ /* 0x008fe20000100a00 */
[----:B------:R0:W-:Y:S03]  /*3ad40*/  STL.64 [R1+0x6178], R24 ;  /* 0x0061781801007387 */ /* 0x0001e60000100a00 */
[----:B0-----:R-:W2:Y:S01]  /*3ad50*/  LDL.LU.64 R24, [R1+0x1050] ;  /* 0x0010500001187983 */ /* 0x001ea20000300a00 */
[----:B------:R-:W2:Y:S11]  /*3ad60*/  LDL.LU.64 R26, [R1+0x1058] ;  /* 0x00105800011a7983 */ /* 0x000eb60000300a00 */
[----:B------:R-:W-:Y:S06]  /*3ad70*/  @!UPT UIADD3 URZ, URZ, URZ, URZ ;  /* 0x0000003f3f3ff290 */ /* 0x000fec000fffe03f */
[----:B------:R0:W-:Y:S01]  /*3ad80*/  STL.64 [R1+0x490], R20 ;  /* 0x0004901401007387 */ /* 0x0001e20000100a00 */
[----:B------:R-:W-:Y:S03]  /*3ad90*/  STL.64 [R1+0x498], R22 ;  /* 0x0004981601007387 */ /* 0x000fe60000100a00 */
[----:B0-----:R-:W2:Y:S01]  /*3ada0*/  LDL.LU.64 R20, [R1+0x6188] ;  /* 0x0061880001147983 */ /* 0x001ea20000300a00 */
[----:B------:R-:W-:Y:S02]  /*3adb0*/  IMAD.MOV.U32 R10, RZ, RZ, R13 ;  /* 0x000000ffff0a7224 */ /* 0x000fe400078e000d */
[----:B------:R-:W-:Y:S02]  /*3adc0*/  IMAD.MOV.U32 R19, RZ, RZ, R12 ;  /* 0x000000ffff137224 */ /* 0x000fe400078e000c */
[----:B------:R-:W3:Y:S01]  /*3add0*/  LDL.LU.64 R12, [R1+0x1020] ;  /* 0x00102000010c7983 */ /* 0x000ee20000300a00 */
[----:B------:R-:W3:Y:S02]  /*3ade0*/  LDL.LU.64 R14, [R1+0x1028] ;  /* 0x00102800010e7983 */ /* 0x000ee40000300a00 */
[----:B------:R-:W-:Y:S02]  /*3adf0*/  STL.64 [R1+0x6130], R10 ;  /* 0x0061300a01007387 */ /* 0x000fe40000100a00 */
[----:B------:R0:W-:Y:S02]  /*3ae00*/  STL.64 [R1+0x6128], R8 ;  /* 0x0061280801007387 */ /* 0x0001e40000100a00 */
[----:B0-----:R-:W3:Y:S01]  /*3ae10*/  LDL.LU.64 R8, [R1+0x1040] ;  /* 0x0010400001087983 */ /* 0x001ee20000300a00 */
[----:B------:R-:W3:Y:S01]  /*3ae20*/  LDL.LU.64 R10, [R1+0x1048] ;  /* 0x00104800010a7983 */ /* 0x000ee20000300a00 */
        /* <DEDUP_REMOVED lines=8> */
[----:B------:R-:W3:Y:S02]  /*3aeb0*/  LDL.LU.64 R20, [R1+0x6170] ;  /* 0x0061700001147983 */ /* 0x000ee40000300a00 */
[C---:B---3--:R-:W-:Y:S11]  /*3aec0*/  HMMA.16816.F32.BF16 R8, R4.reuse, R20, R8 ;  /* 0x000000140408723c */ /* 0x048ff60000041808 */
[----:B------:R-:W-:Y:S11]  /*3aed0*/  @!UPT UIADD3 URZ, URZ, URZ, URZ ;  /* 0x0000003f3f3ff290 */ /* 0x000ff6000fffe03f */
[----:B------:R-:W-:Y:S01]  /*3aee0*/  @!UPT UIADD3 URZ, URZ, URZ, URZ ;  /* 0x0000003f3f3ff290 */ /* 0x000fe2000fffe03f */
[----:B------:R0:W-:Y:S01]  /*3aef0*/  STL.64 [R1+0x470], R8 ;  /* 0x0004700801007387 */ /* 0x0001e20000100a00 */
[----:B------:R1:W-:Y:S02]  /*3af00*/  STL.64 [R1+0x478], R10 ;  /* 0x0004780a01007387 */ /* 0x0003e40000100a00 */
[----:B0-----:R-:W-:Y:S02]  /*3af10*/  IMAD.MOV.U32 R8, RZ, RZ, R21 ;  /* 0x000000ffff087224 */ /* 0x001fe400078e0015 */
[----:B-1----:R-:W-:Y:S02]  /*3af20*/  IMAD.MOV.U32 R10, RZ, RZ, R20 ;  /* 0x000000ffff0a7224 */ /* 0x002fe400078e0014 */
[----:B------:R-:W2:Y:S01]  /*3af30*/  LDL.LU.64 R20, [R1+0x6168] ;  /* 0x0061680001147983 */ /* 0x000ea20000300a00 */
[----:B----4-:R-:W-:Y:S01]  /*3af40*/  STL [R1+0x5e38], R29 ;  /* 0x005e381d01007387 */ /* 0x010fe20000100800 */
[----:B--2---:R-:W-:Y:S11]  /*3af50*/  HMMA.16816.F32.BF16 R24, R4, R20, R24 ;  /* 0x000000140418723c */ /* 0x004ff60000041818 */
[----:B------:R-:W-:Y:S11]  /*3af60*/  @!UPT UIADD3 URZ, URZ, URZ, URZ ;  /* 0x0000003f3f3ff290 */ /* 0x000ff6000fffe03f */
[----:B------:R-:W-:Y:S01]  /*3af70*/  @!UPT UIADD3 URZ, URZ, URZ, URZ ;  /* 0x0000003f3f3ff290 */ /* 0x000fe2000fffe03f */
[----:B------:R-:W-:Y:S01]  /*3af80*/  STL.64 [R1+0x460], R24 ;  /* 0x0004601801007387 */ /* 0x000fe20000100a00 */
[----:B------:R0:W-:Y:S03]  /*3af90*/  STL.64 [R1+0x468], R26 ;  /* 0x0004681a01007387 */ /* 0x0001e60000100a00 */
[----:B0-----:R-:W2:Y:S01]  /*3afa0*/  LDL.LU.64 R26, [R1+0x6160] ;  /* 0x00616000011a7983 */ /* 0x001ea20000300a00 */
[----:B------:R-:W3:Y:S02]  /*3afb0*/  LDL.LU.64 R24, [R1+0x6158] ;  /* 0x0061580001187983 */ /* 0x000ee40000300a00 */
[----:B------:R-:W4:Y:S01]  /*3afc0*/  LDL.LU R23, [R1+0x6150] ;  /* 0x0061500001177983 */ /* 0x000f220000300800 */
[----:B------:R-:W-:Y:S01]  /*3afd0*/  LOP3.LUT R3, R29, 0x60, RZ, 0x3c, !PT ;  /* 0x000000601d037812 */ /* 0x000fe200078e3cff */
[----:B------:R-:W-:Y:S02]  /*3afe0*/  IMAD.MOV.U32 R29, RZ, RZ, R8 ;  /* 0x000000ffff1d7224 */ /* 0x000fe400078e0008 */
[----:B------:R-:W-:-:S02]  /*3aff0*/  IMAD.MOV.U32 R9, RZ, RZ, R20 ;  /* 0x000000ffff097224 */ /* 0x000fc400078e0014 */
[----:B------:R-:W-:Y:S01]  /*3b000*/  IMAD.MOV.U32 R8, RZ, RZ, R21 ;  /* 0x000000ffff087224 */ /* 0x000fe200078e0015 */
[----:B---3--:R-:W-:Y:S01]  /*3b010*/  HMMA.16816.F32.BF16 R12, R4, R24, R12 ;  /* 0x00000018040c723c */ /* 0x008fe2000004180c */
[----:B----4-:R-:W-:Y:S06]  /*3b020*/  LDSM.16.MT88.4 R20, [R23+0x10180] ;  /* 0x010180001714783b */ /* 0x010fec0000004200 */
[----:B------:R-:W-:Y:S11]  /*3b030*/  IMAD.MOV.U32 R7, RZ, RZ, R10 ;  /* 0x000000ffff077224 */ /* 0x000ff600078e000a */
[----:B------:R-:W-:Y:S05]  /*3b040*/  @!UPT UIADD3 URZ, URZ, URZ, URZ ;  /* 0x0000003f3f3ff290 */ /* 0x000fea000fffe03f */
[----:B------:R0:W-:Y:S01]  /*3b050*/  STL.64 [R1+0x2d0], R12 ;  /* 0x0002d00c01007387 */ /* 0x0001e20000100a00 */
[----:B------:R1:W-:Y:S03]  /*3b060*/  STL.64 [R1+0x2d8], R14 ;  /* 0x0002d80e01007387 */ /* 0x0003e60000100a00 */
[----:B0-----:R-:W3:Y:S01]  /*3b070*/  LDL.LU.64 R12, [R1+0x12d0] ;  /* 0x0012d000010c7983 */ /* 0x001ee20000300a00 */
[----:B-1----:R-:W3:Y:S02]  /*3b080*/  LDL.LU.64 R14, [R1+0x12d8] ;  /* 0x0012d800010e7983 */ /* 0x002ee40000300a00 */
[----:B------:R0:W-:Y:S02]  /*3b090*/  STL.64 [R1+0x6020], R24 ;  /* 0x0060201801007387 */ /* 0x0001e40000100a00 */
[----:B0-----:R-:W-:Y:S02]  /*3b0a0*/  IMAD.MOV.U32 R24, RZ, RZ, R9 ;  /* 0x000000ffff187224 */ /* 0x001fe400078e0009 */
[----:B------:R-:W-:-:S02]  /*3b0b0*/  IMAD.MOV.U32 R25, RZ, RZ, R8 ;  /* 0x000000ffff197224 */ /* 0x000fc400078e0008 */
[----:B------:R-:W4:Y:S01]  /*3b0c0*/  LDL.LU.64 R8, [R1+0x12c0] ;  /* 0x0012c00001087983 */ /* 0x000f220000300a00 */
[----:B------:R-:W4:Y:S02]  /*3b0d0*/  LDL.LU.64 R10, [R1+0x12c8] ;  /* 0x0012c800010a7983 */ /* 0x000f240000300a00 */
[----:B------:R0:W-:Y:S02]  /*3b0e0*/  STL.64 [R1+0x6038], R24 ;  /* 0x0060381801007387 */ /* 0x0001e40000100a00 */
[----:B0-----:R-:W-:Y:S02]  /*3b0f0*/  IMAD.MOV.U32 R24, RZ, RZ, R7 ;  /* 0x000000ffff187224 */ /* 0x001fe400078e0007 */
[----:B------:R-:W0:Y:S01]  /*3b100*/  LDSM.16.MT88.4 R4, [R3+0x10000] ;  /* 0x010000000304783b */ /* 0x000e220000004200 */
[----:B------:R-:W-:-:S05]  /*3b110*/  IMAD.MOV.U32 R25, RZ, RZ, R29 ;  /* 0x000000ffff197224 */ /* 0x000fca00078e001d */
[----:B------:R1:W-:Y:S02]  /*3b120*/  STL.64 [R1+0x6050], R24 ;  /* 0x0060501801007387 */ /* 0x0003e40000100a00 */
[----:B-1----:R-:W-:Y:S02]  /*3b130*/  IMAD.MOV.U32 R24, RZ, RZ, R17 ;  /* 0x000000ffff187224 */ /* 0x002fe400078e0011 */
[----:B------:R-:W3:Y:S01]  /*3b140*/  LDL.LU R17, [R1+0x614c] ;  /* 0x00614c0001117983 */ /* 0x000ee20000300800 */
[----:B------:R-:W-:Y:S02]  /*3b150*/  IMAD.MOV.U32 R25, RZ, RZ, R18 ;  /* 0x000000ffff197224 */ /* 0x000fe400078e0012 */
[----:B------:R-:W2:Y:S03]  /*3b160*/  LDL.LU R18, [R1+0x6148] ;  /* 0x0061480001127983 */ /* 0x000ea60000300800 */
[----:B------:R-:W-:Y:S04]  /*3b170*/  STL.64 [R1+0x6068], R24 ;  /* 0x0060681801007387 */ /* 0x000fe80000100a00 */
[----:B0-----:R-:W-:Y:S01]  /*3b180*/  STL.64 [R1+0x6018], R6 ;  /* 0x0060180601007387 */ /* 0x001fe20000100a00 */
[----:B------:R0:W-:Y:S03]  /*3b190*/  STL.64 [R1+0x6010], R4 ;  /* 0x0060100401007387 */ /* 0x0001e60000100a00 */
        /* <DEDUP_REMOVED lines=10> */
[----:B------:R-:W-:Y:S01]  /*3b240*/  STL.64 [R1+0x60e8], R16 ;  /* 0x0060e81001007387 */ /* 0x000fe20000100a00 */
[C---:B----4-:R-:W-:Y:S11]  /*3b250*/  HMMA.16816.F32.BF16 R8, R20.reuse, R12, R8 ;  /* 0x0000000c1408723c */ /* 0x050ff60000041808 */
[----:B------:R-:W-:Y:S11]  /*3b260*/  @!UPT UIADD3 URZ, URZ, URZ, URZ ;  /* 0x0000003f3f3ff290 */ /* 0x000ff6000fffe03f */
[----:B------:R-:W-:Y:S01]  /*3b270*/  @!UPT UIADD3 URZ, URZ, URZ, URZ ;  /* 0x0000003f3f3ff290 */ /* 0x000fe2000fffe03f */
[----:B------:R-:W-:Y:S01]  /*3b280*/  STL.64 [R1+0x1c0], R8 ;  /* 0x0001c00801007387 */ /* 0x000fe20000100a00 */
[----:B------:R0:W-:Y:S03]  /*3b290*/  STL.64 [R1+0x1c8], R10 ;  /* 0x0001c80a01007387 */ /* 0x0001e60000100a00 */
[----:B0-----:R-:W4:Y:S01]  /*3b2a0*/  LDL.LU.64 R10, [R1+0x6130] ;  /* 0x00613000010a7983 */ /* 0x001f220000300a00 */
[----:B------:R-:W2:Y:S02]  /*3b2b0*/  LDL.LU.64 R8, [R1+0x6128] ;  /* 0x0061280001087983 */ /* 0x000ea40000300a00 */
[----:B------:R-:W-:Y:S02]  /*3b2c0*/  IMAD.MOV.U32 R24, RZ, RZ, R19 ;  /* 0x000000ffff187224 */ /* 0x000fe400078e0013 */
[----:B------:R-:W3:Y:S01]  /*3b2d0*/  LDL.LU R19, [R1+0x6124] ;  /* 0x0061240001137983 */ /* 0x000ee20000300800 */
[----:B--2---:R-:W-:Y:S01]  /*3b2e0*/  HMMA.16816.F32.BF16 R4, R20, R8, R4 ;  /* 0x000000081404723c */ /* 0x004fe20000041804 */
[----:B----4-:R-:W-:-:S02]  /*3b2f0*/  IMAD.MOV.U32 R25, RZ, RZ, R10 ;  /* 0x000000ffff197224 */ /* 0x010fc400078e000a */
[----:B------:R-:W2:Y:S03]  /*3b300*/  LDL.LU R10, [R1+0x6120] ;  /* 0x00612000010a7983 */ /* 0x000ea60000300800 */
[----:B------:R-:W-:Y:S02]  /*3b310*/  STL.64 [R1+0x6080], R24 ;  /* 0x0060801801007387 */ /* 0x000fe40000100a00 */
[----:B---3--:R-:W-:Y:S02]  /*3b320*/  STL.64 [R1+0x6030], R14 ;  /* 0x0060300e01007387 */ /* 0x008fe40000100a00 */
[----:B------:R0:W-:Y:S02]  /*3b330*/  STL.64 [R1+0x6028], R12 ;  /* 0x0060280c01007387 */ /* 0x0001e40000100a00 */
[----:B0-----:R-:W3:Y:S01]  /*3b340*/  LDL.LU.64 R12, [R1+0x12a0] ;  /* 0x0012a000010c7983 */ /* 0x001ee20000300a00 */
[----:B------:R-:W3:Y:S10]  /*3b350*/  LDL.LU.64 R14, [R1+0x12a8] ;  /* 0x0012a800010e7983 */ /* 0x000ef40000300a00 */
[----:B------:R0:W-:Y:S01]  /*3b360*/  STL.64 [R1+0x1b0], R4 ;  /* 0x0001b00401007387 */ /* 0x0001e20000100a00 */
[----:B------:R-:W-:Y:S03]  /*3b370*/  STL.64 [R1+0x1b8], R6 ;  /* 0x0001b80601007387 */ /* 0x000fe60000100a00 */
[----:B0-----:R-:W3:Y:S01]  /*3b380*/  LDL.LU.64 R4, [R1+0x6118] ;  /* 0x0061180001047983 */ /* 0x001ee20000300a00 */
[----:B------:R-:W-:-:S02]  /*3b390*/  IMAD.MOV.U32 R24, RZ, RZ, R11 ;  /* 0x000000ffff187224 */ /* 0x000fc400078e000b */
[----:B------:R-:W-:Y:S02]  /*3b3a0*/  IMAD.MOV.U32 R25, RZ, RZ, R28 ;  /* 0x000000ffff197224 */ /* 0x000fe400078e001c */
[----:B------:R-:W4:Y:S03]  /*3b3b0*/  LDL.LU R11, [R1+0x6110] ;  /* 0x00611000010b7983 */ /* 0x000f260000300800 */
[----:B------:R0:W-:Y:S02]  /*3b3c0*/  STL.64 [R1+0x6098], R24 ;  /* 0x0060981801007387 */ /* 0x0001e40000100a00 */
[----:B0-----:R-:W-:Y:S02]  /*3b3d0*/  IMAD.MOV.U32 R24, RZ, RZ, R2 ;  /* 0x000000ffff187224 */ /* 0x001fe400078e0002 */
[----:B------:R-:W-:-:S05]  /*3b3e0*/  IMAD.MOV.U32 R25, RZ, RZ, R0 ;  /* 0x000000ffff197224 */ /* 0x000fca00078e0000 */
[----:B------:R0:W-:Y:S01]  /*3b3f0*/  STL.64 [R1+0x60b0], R24 ;  /* 0x0060b01801007387 */ /* 0x0001e20000100a00 */
[----:B------:R-:W-:Y:S02]  /*3b400*/  STL.64 [R1+0x6008], R8 ;  /* 0x0060080801007387 */ /* 0x000fe40000100a00 */
[----:B0-----:R-:W-:Y:S02]  /*3b410*/  IMAD.MOV.U32 R24, RZ, RZ, R27 ;  /* 0x000000ffff187224 */ /* 0x001fe400078e001b */
[----:B------:R-:W-:Y:S01]  /*3b420*/  IMAD.MOV.U32 R25, RZ, RZ, R26 ;  /* 0x000000ffff197224 */ /* 0x000fe200078e001a */
[----:B---3--:R-:W-:Y:S11]  /*3b430*/  HMMA.16816.F32.BF16 R12, R20, R4, R12 ;  /* 0x00000004140c723c */ /* 0x008ff6000004180c */
[----:B------:R-:W-:Y:S11]  /*3b440*/  @!UPT UIADD3 URZ, URZ, URZ, URZ ;  /* 0x0000003f3f3ff290 */ /* 0x000ff6000fffe03f */
[----:B------:R-:W-:Y:S01]  /*3b450*/  @!UPT UIADD3 URZ, URZ, URZ, URZ ;  /* 0x0000003f3f3ff290 */ /* 0x000fe2000fffe03f */
[----:B------:R-:W-:Y:S01]  /*3b460*/  STL.64 [R1+0x1a0], R12 ;  /* 0x0001a00c01007387 */ /* 0x000fe20000100a00 */
[----:B------:R-:W-:Y:S02]  /*3b470*/  STL.64 [R1+0x1a8], R14 ;  /* 0x0001a80e01007387 */ /* 0x000fe40000100a00 */
[----:B------:R0:W-:Y:S02]  /*3b480*/  STL.64 [R1+0x60c8], R24 ;  /* 0x0060c81801007387 */ /* 0x0001e40000100a00 */
[----:B------:R-:W3:Y:S02]  /*3b490*/  LDL.LU.64 R16, [R1+0x1270] ;  /* 0x0012700001107983 */ /* 0x000ee40000300a00 */
[----:B0-----:R-:W-:Y:S02]  /*3b4a0*/  IMAD.MOV.U32 R24, RZ, RZ, R19 ;  /* 0x000000ffff187224 */ /* 0x001fe400078e0013 */
[----:B------:R-:W-:Y:S02]  /*3b4b0*/  IMAD.MOV.U32 R25, RZ, RZ, R18 ;  /* 0x000000ffff197224 */ /* 0x000fe400078e0012 */
[----:B------:R-:W2:Y:S04]  /*3b4c0*/  LDL.LU.64 R18, [R1+0x1278] ;  /* 0x0012780001127983 */ /* 0x000ea80000300a00 */
[----:B--2---:R-:W-:Y:S01]  /*3b4d0*/  STL.64 [R1+0x60f8], R18 ;  /* 0x0060f81201007387 */ /* 0x004fe20000100a00 */
[----:B---3--:R4:W-:Y:S02]  /*3b4e0*/  STL.64 [R1+0x60f0], R16 ;  /* 0x0060f01001007387 */ /* 0x0089e40000100a00 */
[----:B------:R-:W2:Y:S02]  /*3b4f0*/  LDL.LU.64 R8, [R1+0x1290] ;  /* 0x0012900001087983 */ /* 0x000ea40000300a00 */
[----:B----4-:R-:W-:-:S02]  /*3b500*/  IMAD.MOV.U32 R16, RZ, RZ, R11 ;  /* 0x000000ffff107224 */ /* 0x010fc400078e000b */
[----:B------:R-:W-:Y:S02]  /*3b510*/  IMAD.MOV.U32 R17, RZ, RZ, R10 ;  /* 0x000000ffff117224 */ /* 0x000fe400078e000a */
[----:B------:R-:W2:Y:S03]  /*3b520*/  LDL.LU.64 R10, [R1+0x1298] ;  /* 0x00129800010a7983 */ /* 0x000ea60000300a00 */
[----:B------:R0:W-:Y:S02]  /*3b530*/  STL.64 [R1+0x6108], R16 ;  /* 0x0061081001007387 */ /* 0x0001e40000100a00 */
[----:B0-----:R-:W2:Y:S01]  /*3b540*/  LDL.64 R16, [R1+0x90] ;  /* 0x0000900001107983 */ /* 0x001ea20000100a00 */
[----:B------:R0:W-:Y:S03]  /*3b550*/  STL.64 [R1+0x60e0], R24 ;  /* 0x0060e01801007387 */ /* 0x0001e60000100a00 */
[----:B0-----:R-:W3:Y:S04]  /*3b560*/  LDL.64 R24, [R1+0x70] ;  /* 0x0000700001187983 */ /* 0x001ee80000100a00 */
[----:B---3--:R0:W-:Y:S04]  /*3b570*/  STL.64 [R1+0x6100], R24 ;  /* 0x0061001801007387 */ /* 0x0081e80000100a00 */
[----:B0-----:R-:W3:Y:S01]  /*3b580*/  LDL.LU.64 R24, [R1+0x1280] ;  /* 0x0012800001187983 */ /* 0x001ee20000300a00 */
[----:B------:R-:W3:Y:S02]  /*3b590*/  LDL.LU.64 R26, [R1+0x1288] ;  /* 0x00128800011a7983 */ /* 0x000ee40000300a00 */
[----:B------:R-:W4:Y:S02]  /*3b5a0*/  LDL.LU.64 R12, [R1+0x11f0] ;  /* 0x0011f000010c7983 */ /* 0x000f240000300a00 */
[----:B------:R-:W2:Y:S02]  /*3b5b0*/  LDL.LU.64 R14, [R1+0x11f8] ;  /* 0x0011f800010e7983 */ /* 0x000ea40000300a00 */
[----:B--2---:R-:W-:Y:S01]  /*3b5c0*/  STL.64 [R1+0x6048], R14 ;  /* 0x0060480e01007387 */ /* 0x004fe20000100a00 */
[----:B----4-:R0:W-:Y:S03]  /*3b5d0*/  STL.64 [R1+0x6040], R12 ;  /* 0x0060400c01007387 */ /* 0x0101e60000100a00 */
        /* <DEDUP_REMOVED lines=17> */
[----:B------:R-:W4:Y:S01]  /*3b6f0*/  LDL.LU.64 R14, [R1+0x1248] ;  /* 0x00124800010e7983 */ /* 0x000f220000300a00 */
[----:B------:R-:W-:Y:S02]  /*3b700*/  HMMA.16816.F32.BF16 R8, R20, R16, R8 ;  /* 0x000000101408723c */ /* 0x000fe40000041808 */
[----:B----4-:R-:W-:Y:S01]  /*3b710*/  STL.64 [R1+0x60c0], R14 ;  /* 0x0060c00e01007387 */ /* 0x010fe20000100a00 */
[----:B--2---:R0:W-:Y:S03]  /*3b720*/  STL.64 [R1+0x60b8], R12 ;  /* 0x0060b80c01007387 */ /* 0x0041e60000100a00 */
[----:B0-----:R-:W2:Y:S01]  /*3b730*/  LDL.LU.64 R12, [R1+0x1250] ;  /* 0x00125000010c7983 */ /* 0x001ea20000300a00 */
[----:B------:R-:W4:Y:S02]  /*3b740*/  LDL.LU.64 R14, [R1+0x1258] ;  /* 0x00125800010e7983 */ /* 0x000f240000300a00 */
[----:B------:R-:W-:-:S02]  /*3b750*/  IMAD.MOV.U32 R2, RZ, RZ, R4 ;  /* 0x000000ffff027224 */ /* 0x000fc400078e0004 */
[----:B------:R-:W-:Y:S01]  /*3b760*/  IMAD.MOV.U32 R0, RZ, RZ, R5 ;  /* 0x000000ffff007224 */ /* 0x000fe200078e0005 */
[----:B----4-:R-:W-:Y:S01]  /*3b770*/  STL.64 [R1+0x60d8], R14 ;  /* 0x0060d80e01007387 */ /* 0x010fe20000100a00 */
[----:B--2---:R0:W-:Y:S03]  /*3b780*/  STL.64 [R1+0x60d0], R12 ;  /* 0x0060d00c01007387 */ /* 0x0041e60000100a00 */
[----:B0-----:R-:W2:Y:S01]  /*3b790*/  LDL.LU.64 R12, [R1+0x1260] ;  /* 0x00126000010c7983 */ /* 0x001ea20000300a00 */
[----:B------:R-:W2:Y:S02]  /*3b7a0*/  LDL.LU.64 R14, [R1+0x1268] ;  /* 0x00126800010e7983 */ /* 0x000ea40000300a00 */
[----:B------:R-:W4:Y:S02]  /*3b7b0*/  LDL.LU.64 R4, [R1+0xf90] ;  /* 0x000f900001047983 */ /* 0x000f240000300a00 */
[----:B------:R-:W4:Y:S02]  /*3b7c0*/  LDL.LU.64 R6, [R1+0xf98] ;  /* 0x000f980001067983 */ /* 0x000f240000300a00 */
[----:B------:R0:W-:Y:S01]  /*3b7d0*/  STL.64 [R1+0x190], R8 ;  /* 0x0001900801007387 */ /* 0x0001e20000100a00 */
[----:B------:R-:W-:Y:S02]  /*3b7e0*/  STL.64 [R1+0x198], R10 ;  /* 0x0001980a01007387 */ /* 0x000fe40000100a00 */
[----:B0-----:R-:W-:-:S02]  /*3b7f0*/  IMAD.MOV.U32 R9, RZ, RZ, R16 ;  /* 0x000000ffff097224 */ /* 0x001fc400078e0010 */
[----:B------:R-:W-:Y:S02]  /*3b800*/  IMAD.MOV.U32 R8, RZ, RZ, R17 ;  /* 0x000000ffff087224 */ /* 0x000fe400078e0011 */
[----:B------:R-:W3:Y:S02]  /*3b810*/  LDL.LU.64 R16, [R1+0x6108] ;  /* 0x0061080001107983 */ /* 0x000ee40000300a00 */
[C---:B---3--:R-:W-:Y:S02]  /*3b820*/  HMMA.16816.F32.BF16 R16, R20.reuse, R16, R24 ;  /* 0x000000101410723c */ /* 0x048fe40000041818 */
[----:B------:R-:W3:Y:S11]  /*3b830*/  LDL.LU.64 R24, [R1+0x6100] ;  /* 0x0061000001187983 */ /* 0x000ef60000300a00 */
[----:B------:R-:W-:Y:S10]  /*3b840*/  @!UPT UIADD3 URZ, URZ, URZ, URZ ;  /* 0x0000003f3f3ff290 */ /* 0x000ff4000fffe03f */
[----:B------:R-:W-:Y:S01]  /*3b850*/  STL.64 [R1+0x180], R16 ;  /* 0x0001801001007387 */ /* 0x000fe20000100a00 */
[----:B------:R0:W-:Y:S03]  /*3b860*/  STL.64 [R1+0x188], R18 ;  /* 0x0001881201007387 */ /* 0x0001e60000100a00 */
[----:B0-----:R-:W3:Y:S01]  /*3b870*/  LDL.LU.64 R18, [R1+0x60f8] ;  /* 0x0060f80001127983 */ /* 0x001ee20000300a00 */
[----:B------:R-:W3:Y:S02]  /*3b880*/  LDL.LU.64 R16, [R1+0x60f0] ;  /* 0x0060f00001107983 */ /* 0x000ee40000300a00 */
[C---:B---3--:R-:W-:Y:S11]  /*3b890*/  HMMA.16816.F32.BF16 R16, R20.reuse, R24, R16 ;  /* 0x000000181410723c */ /* 0x048ff60000041810 */
[----:B------:R-:W-:Y:S11]  /*3b8a0*/  @!UPT UIADD3 URZ, URZ, URZ, URZ ;  /* 0x0000003f3f3ff290 */ /* 0x000ff6000fffe03f */
[----:B------:R-:W-:Y:S01]  /*3b8b0*/  @!UPT UIADD3 URZ, URZ, URZ, URZ ;  /* 0x0000003f3f3ff290 */ /* 0x000fe2000fffe03f */
[----:B------:R0:W-:Y:S01]  /*3b8c0*/  STL.64 [R1+0x170], R16 ;  /* 0x0001701001007387 */ /* 0x0001e20000100a00 */
[----:B------:R1:W-:Y:S03]  /*3b8d0*/  STL.64 [R1+0x178], R18 ;  /* 0x0001781201007387 */ /* 0x0003e60000100a00 */
[----:B0-----:R-:W3:Y:S01]  /*3b8e0*/  LDL.LU.64 R16, [R1+0x60e8] ;  /* 0x0060e80001107983 */ /* 0x001ee20000300a00 */
[----:B-1----:R-:W-:Y:S02]  /*3b8f0*/  IMAD.MOV.U32 R19, RZ, RZ, R24 ;  /* 0x000000ffff137224 */ /* 0x002fe400078e0018 */
[----:B------:R-:W-:Y:S02]  /*3b900*/  IMAD.MOV.U32 R18, RZ, RZ, R25 ;  /* 0x000000ffff127224 */ /* 0x000fe400078e0019 */
[----:B------:R-:W2:Y:S02]  /*3b910*/  LDL.LU.64 R24, [R1+0x60e0] ;  /* 0x0060e00001187983 */ /* 0x000ea40000300a00 */
        /* <DEDUP_REMOVED lines=55> */
[----:B0-----:R-:W4:Y:S02]  /*3bc90*/  LDL.LU.64 R24, [R1+0x6020] ;  /* 0x0060200001187983 */ /* 0x001f240000300a00 */
[----:B----4-:R-:W-:Y:S02]  /*3bca0*/  HMMA.16816.F32.BF16 R20, R20, R24, R4 ;  /* 0x000000181414723c */ /* 0x010fe40000041804 */
[----:B------:R-:W3:Y:S01]  /*3bcb0*/  LDL.LU.64 R6, [R1+0x6018] ;  /* 0x0060180001067983 */ /* 0x000ee20000300a00 */
[----:B------:R-:W3:Y:S11]  /*3bcc0*/  LDL.LU.64 R4, [R1+0x6010] ;  /* 0x0060100001047983 */ /* 0x000ef60000300a00 */
[----:B------:R-:W-:Y:S09]  /*3bcd0*/  @!UPT UIADD3 URZ, URZ, URZ, URZ ;  /* 0x0000003f3f3ff290 */ /* 0x000ff2000fffe03f */
[----:B------:R0:W-:Y:S01]  /*3bce0*/  STL.64 [R1+0xf0], R20 ;  /* 0x0000f01401007387 */ /* 0x0001e20000100a00 */
[----:B------:R-:W-:Y:S02]  /*3bcf0*/  STL.64 [R1+0xf8], R22 ;  /* 0x0000f81601007387 */ /* 0x000fe40000100a00 */
[----:B0-----:R-:W-:Y:S02]  /*3bd00*/  IMAD.MOV.U32 R20, RZ, RZ, R9 ;  /* 0x000000ffff147224 */ /* 0x001fe400078e0009 */
[----:B------:R-:W-:Y:S02]  /*3bd10*/  IMAD.MOV.U32 R21, RZ, RZ, R8 ;  /* 0x000000ffff157224 */ /* 0x000fe400078e0008 */
[----:B------:R-:W2:Y:S01]  /*3bd20*/  LDL.LU.64 R8, [R1+0x1660] ;  /* 0x0016600001087983 */ /* 0x000ea20000300a00 */
[----:B------:R-:W2:Y:S02]  /*3bd30*/  LDL.LU.64 R10, [R1+0x1668] ;  /* 0x00166800010a7983 */ /* 0x000ea40000300a00 */
[----:B------:R0:W-:Y:S02]  /*3bd40*/  STL.64 [R1+0x5ff0], R20 ;  /* 0x005ff01401007387 */ /* 0x0001e40000100a00 */
[----:B0-----:R-:W3:Y:S01]  /*3bd50*/  LDL.LU.64 R20, [R1+0x1670] ;  /* 0x0016700001147983 */ /* 0x001ee20000300a00 */
[----:B------:R-:W3:Y:S02]  /*3bd60*/  LDL.LU.64 R22, [R1+0x1678] ;  /* 0x0016780001167983 */ /* 0x000ee40000300a00 */
[----:B------:R3:W-:Y:S02]  /*3bd70*/  STL.64 [R1+0x5fc0], R24 ;  /* 0x005fc01801007387 */ /* 0x0007e40000100a00 */
[C---:B---3--:R-:W-:Y:S01]  /*3bd80*/  HMMA.16816.F32.BF16 R24, R4.reuse, R16, R20 ;  /* 0x000000100418723c */ /* 0x048fe20000041814 */
[----:B------:R-:W3:Y:S01]  /*3bd90*/  LDL.LU.64 R20, [R1+0x1630] ;  /* 0x0016300001147983 */ /* 0x000ee20000300a00 */
[----:B------:R-:W4:Y:S11]  /*3bda0*/  LDL.LU.64 R22, [R1+0x1638] ;  /* 0x0016380001167983 */ /* 0x000f360000300a00 */
[----:B------:R-:W-:Y:S10]  /*3bdb0*/  @!UPT UIADD3 URZ, URZ, URZ, URZ ;  /* 0x0000003f3f3ff290 */ /* 0x000ff4000fffe03f */
[----:B------:R-:W-:Y:S01]  /*3bdc0*/  STL.64 [R1+0x430], R24 ;  /* 0x0004301801007387 */ /* 0x000fe20000100a00 */
[----:B------:R-:W-:Y:S03]  /*3bdd0*/  STL.64 [R1+0x438], R26 ;  /* 0x0004381a01007387 */ /* 0x000fe60000100a00 */
[----:B----4-:R-:W-:Y:S01]  /*3bde0*/  STL.64 [R1+0x6000], R22 ;  /* 0x0060001601007387 */ /* 0x010fe20000100a00 */
[----:B---3--:R0:W-:Y:S03]  /*3bdf0*/  STL.64 [R1+0x5ff8], R20 ;  /* 0x005ff81401007387 */ /* 0x0081e60000100a00 */
[----:B0-----:R-:W3:Y:S01]  /*3be00*/  LDL.LU.64 R20, [R1+0x1640] ;  /* 0x0016400001147983 */ /* 0x001ee20000300a00 */
[----:B------:R-:W3:Y:S02]  /*3be10*/  LDL.LU.64 R22, [R1+0x1648] ;  /* 0x0016480001167983 */ /* 0x000ee40000300a00 */
[----:B------:R-:W4:Y:S01]  /*3be20*/  LDL.64 R24, [R1+0x50] ;  /* 0x0000500001187983 */ /* 0x000f220000100a00 */
[C---:B--2---:R-:W-:Y:S01]  /*3be30*/  HMMA.16816.F32.BF16 R8, R4.reuse, R12, R8 ;  /* 0x0000000c0408723c */ /* 0x044fe20000041808 */
[----:B----4-:R0:W-:Y:S04]  /*3be40*/  STL.64 [R1+0x5fd0], R24 ;  /* 0x005fd01801007387 */ /* 0x0101e80000100a00 */
[----:B0-----:R-:W2:Y:S04]  /*3be50*/  LDL.64 R24, [R1+0x60] ;  /* 0x0000600001187983 */ /* 0x001ea80000100a00 */
[----:B--2---:R-:W-:Y:S01]  /*3be60*/  STL.64 [R1+0x5fe0], R24 ;  /* 0x005fe01801007387 */ /* 0x004fe20000100a00 */
[----:B------:R-:W-:Y:S02]  /*3be70*/  STL [R1+0x5f64], R17 ;  /* 0x005f641101007387 */ /* 0x000fe40000100800 */
[----:B------:R0:W-:Y:S02]  /*3be80*/  STL [R1+0x5fc8], R16 ;  /* 0x005fc81001007387 */ /* 0x0001e40000100800 */
[----:B0-----:R-:W2:Y:S09]  /*3be90*/  LDL.64 R16, [R1+0x80] ;  /* 0x0000800001107983 */ /* 0x001eb20000100a00 */
[----:B------:R0:W-:Y:S02]  /*3bea0*/  STL.64 [R1+0x420], R8 ;  /* 0x0004200801007387 */ /* 0x0001e40000100a00 */
[----:B------:R-:W-:Y:S01]  /*3beb0*/  STL.64 [R1+0x428], R10 ;  /* 0x0004280a01007387 */ /* 0x000fe20000100a00 */
[----:B0-----:R-:W3:Y:S01]  /*3bec0*/  LDL.LU.64 R8, [R1+0x6008] ;  /* 0x0060080001087983 */ /* 0x001ee20000300a00 */
[----:B------:R-:W-:Y:S02]  /*3bed0*/  STL.64 [R1+0x5f58], R14 ;  /* 0x005f580e01007387 */ /* 0x000fe40000100a00 */
[----:B------:R0:W-:Y:S02]  /*3bee0*/  STL.64 [R1+0x5f50], R12 ;  /* 0x005f500c01007387 */ /* 0x0001e40000100a00 */
[----:B0-----:R-:W4:Y:S01]  /*3bef0*/  LDL.64 R12, [R1+0x40] ;  /* 0x00004000010c7983 */ /* 0x001f220000100a00 */
[----:B---3--:R-:W-:Y:S03]  /*3bf00*/  HMMA.16816.F32.BF16 R20, R4, R8, R20 ;  /* 0x000000080414723c */ /* 0x008fe60000041814 */
[----:B----4-:R0:W-:Y:S04]  /*3bf10*/  STL.64 [R1+0x5fd8], R12 ;  /* 0x005fd80c01007387 */ /* 0x0101e80000100a00 */
[----:B0-----:R-:W3:Y:S01]  /*3bf20*/  LDL.LU.64 R12, [R1+0x11e0] ;  /* 0x0011e000010c7983 */ /* 0x001ee20000300a00 */
[----:B------:R-:W3:Y:S11]  /*3bf30*/  LDL.LU.64 R14, [R1+0x11e8] ;  /* 0x0011e800010e7983 */ /* 0x000ef60000300a00 */
[----:B------:R-:W-:Y:S04]  /*3bf40*/  @!UPT UIADD3 URZ, URZ, URZ, URZ ;  /* 0x0000003f3f3ff290 */ /* 0x000fe8000fffe03f */
[----:B------:R-:W-:Y:S02]  /*3bf50*/  STL.64 [R1+0x410], R20 ;  /* 0x0004101401007387 */ /* 0x000fe40000100a00 */
[----:B------:R0:W-:Y:S02]  /*3bf60*/  STL.64 [R1+0x418], R22 ;  /* 0x0004181601007387 */ /* 0x0001e40000100a00 */
[----:B0-----:R-:W4:Y:S01]  /*3bf70*/  LDL.LU.64 R22, [R1+0x6000] ;  /* 0x0060000001167983 */ /* 0x001f220000300a00 */
[----:B------:R-:W4:Y:S02]  /*3bf80*/  LDL.LU.64 R20, [R1+0x5ff8] ;  /* 0x005ff80001147983 */ /* 0x000f240000300a00 */
[----:B------:R0:W-:Y:S02]  /*3bf90*/  STL.64 [R1+0x5fe8], R8 ;  /* 0x005fe80801007387 */ /* 0x0001e40000100a00 */
[----:B0-----:R-:W-:Y:S02]  /*3bfa0*/  IMAD.MOV.U32 R8, RZ, RZ, R2 ;  /* 0x000000ffff087224 */ /* 0x001fe400078e0002 */
[----:B------:R-:W-:-:S07]  /*3bfb0*/  IMAD.MOV.U32 R9, RZ, RZ, R0 ;  /* 0x000000ffff097224 */ /* 0x000fce00078e0000 */
[C---:B----4-:R-:W-:Y:S01]  /*3bfc0*/  HMMA.16816.F32.BF16 R8, R4.reuse, R8, R20 ;  /* 0x000000080408723c */ /* 0x050fe20000041814 */
[----:B------:R-:W3:Y:S11]  /*3bfd0*/  LDL.LU.64 R20, [R1+0x5ff0] ;  /* 0x005ff00001147983 */ /* 0x000ef60000300a00 */
[----:B------:R-:W-:Y:S11]  /*3bfe0*/  @!UPT UIADD3 URZ, URZ, URZ, URZ ;  /* 0x0000003f3f3ff290 */ /* 0x000ff6000fffe03f */
[----:B------:R0:W-:Y:S01]  /*3bff0*/  STL.64 [R1+0x400], R8 ;  /* 0x0004000801007387 */ /* 0x0001e20000100a00 */
[----:B------:R1:W-:Y:S03]  /*3c000*/  STL.64 [R1+0x408], R10 ;  /* 0x0004080a01007387 */ /* 0x0003e60000100a00 */
[----:B0-----:R-:W4:Y:S01]  /*3c010*/  LDL.LU.64 R8, [R1+0x11c0] ;  /* 0x0011c00001087983 */ /* 0x001f220000300a00 */
[----:B-1----:R-:W4:Y:S01]  /*3c020*/  LDL.LU.64 R10, [R1+0x11c8] ;  /* 0x0011c800010a7983 */ /* 0x002f220000300a00 */
[----:B---3--:R-:W-:Y:S11]  /*3c030*/  HMMA.16816.F32.BF16 R12, R4, R20, R12 ;  /* 0x00000014040c723c */ /* 0x008ff6000004180c */
[----:B------:R-:W-:Y:S11]  /*3c040*/  @!UPT UIADD3 URZ, URZ, URZ, URZ ;  /* 0x0000003f3f3ff290 */ /* 0x000ff6000fffe03f */
[----:B------:R-:W-:Y:S01]  /*3c050*/  @!UPT UIADD3 URZ, URZ, URZ, URZ ;  /* 0x0000003f3f3ff290 */ /* 0x000fe2000fffe03f */
[----:B------:R0:W-:Y:S01]  /*3c060*/  STL.64 [R1+0x3f0], R12 ;  /* 0x0003f00c01007387 */ /* 0x0001e20000100a00 */
[----:B------:R1:W-:Y:S03]  /*3c070*/  STL.64 [R1+0x3f8], R14 ;  /* 0x0003f80e01007387 */ /* 0x0003e60000100a00 */
[----:B0-----:R-:W3:Y:S01]  /*3c080*/  LDL.LU.64 R12, [R1+0x11b0] ;  /* 0x0011b000010c7983 */ /* 0x001ee20000300a00 */
[----:B-1----:R-:W3:Y:S02]  /*3c090*/  LDL.LU.64 R14, [R1+0x11b8] ;  /* 0x0011b800010e7983 */ /* 0x002ee40000300a00 */
[----:B------:R-:W2:Y:S02]  /*3c0a0*/  LDL.64 R20, [R1+0xc0] ;  /* 0x0000c00001147983 */ /* 0x000ea40000100a00 */
[----:B--2---:R0:W-:Y:S04]  /*3c0b0*/  STL.64 [R1+0x5f78], R20 ;  /* 0x005f781401007387 */ /* 0x0041e80000100a00 */
[----:B0-----:R-:W2:Y:S01]  /*3c0c0*/  LDL.LU.64 R20, [R1+0x11d0] ;  /* 0x0011d00001147983 */ /* 0x001ea20000300a00 */
[----:B------:R-:W2:Y:S02]  /*3c0d0*/  LDL.LU.64 R22, [R1+0x11d8] ;  /* 0x0011d80001167983 */ /* 0x000ea40000300a00 */
[----:B------:R-:W-:-:S02]  /*3c0e0*/  IMAD.MOV.U32 R2, RZ, RZ, R16 ;  /* 0x000000ffff027224 */ /* 0x000fc400078e0010 */
[----:B------:R-:W-:Y:S02]  /*3c0f0*/  IMAD.MOV.U32 R0, RZ, RZ, R17 ;  /* 0x000000ffff007224 */ /* 0x000fe400078e0011 */
[----:B------:R-:W-:Y:S02]  /*3c100*/  IMAD.MOV.U32 R24, RZ, RZ, R19 ;  /* 0x000000ffff187224 */ /* 0x000fe400078e0013 */
[----:B------:R-:W-:Y:S01]  /*3c110*/  IMAD.MOV.U32 R25, RZ, RZ, R18 ;  /* 0x000000ffff197224 */ /* 0x000fe200078e0012 */
[C---:B--2---:R-:W-:Y:S11]  /*3c120*/  HMMA.16816.F32.BF16 R20, R4.reuse, R16, R20 ;  /* 0x000000100414723c */ /* 0x044ff60000041814 */
[----:B------:R-:W-:Y:S11]  /*3c130*/  @!UPT UIADD3 URZ, URZ, URZ, URZ ;  /* 0x0000003f3f3ff290 */ /* 0x000ff6000fffe03f */
[----:B------:R-:W-:Y:S01]  /*3c140*/  @!UPT UIADD3 URZ, URZ, URZ, URZ ;  /* 0x0000003f3f3ff290 */ /* 0x000fe2000fffe03f */
[----:B------:R0:W-:Y:S01]  /*3c150*/  STL.64 [R1+0x3e0], R20 ;  /* 0x0003e01401007387 */ /* 0x0001e20000100a00 */
[----:B------:R-:W-:Y:S02]  /*3c160*/  STL.64 [R1+0x3e8], R22 ;  /* 0x0003e81601007387 */ /* 0x000fe40000100a00 */
[----:B------:R-:W2:Y:S02]  /*3c170*/  LDL.LU.64 R16, [R1+0x11a0] ;  /* 0x0011a00001107983 */ /* 0x000ea40000300a00 */
[----:B------:R-:W2:Y:S01]  /*3c180*/  LDL.LU.64 R18, [R1+0x11a8] ;  /* 0x0011a80001127983 */ /* 0x000ea20000300a00 */
[----:B0-----:R-:W2:Y:S04]  /*3c190*/  LDL.64 R20, [R1] ;  /* 0x0000000001147983 */ /* 0x001ea80000100a00 */
[----:B--2---:R0:W-:Y:S04]  /*3c1a0*/  STL.64 [R1+0x5f80], R20 ;  /* 0x005f801401007387 */ /* 0x0041e80000100a00 */
[----:B0-----:R-:W2:Y:S01]  /*3c1b0*/  LDL.64 R20, [R1+0x10] ;  /* 0x0000100001147983 */ /* 0x001ea20000100a00 */
[C---:B----4-:R-:W-:Y:S03]  /*3c1c0*/  HMMA.16816.F32.BF16 R24, R4.reuse, R24, R8 ;  /* 0x000000180418723c */ /* 0x050fe60000041808 */
[----:B--2---:R0:W-:Y:S04]  /*3c1d0*/  STL.64 [R1+0x5f90], R20 ;  /* 0x005f901401007387 */ /* 0x0041e80000100a00 */
[----:B0-----:R-:W2:Y:S04]  /*3c1e0*/  LDL.64 R20, [R1+0x20] ;  /* 0x0000200001147983 */ /* 0x001ea80000100a00 */
[----:B--2---:R0:W-:Y:S04]  /*3c1f0*/  STL.64 [R1+0x5fa8], R20 ;  /* 0x005fa81401007387 */ /* 0x0041e80000100a00 */
[----:B0-----:R-:W2:Y:S01]  /*3c200*/  LDL.64 R20, [R1+0x30] ;  /* 0x0000300001147983 */ /* 0x001ea20000100a00 */
[----:B------:R-:W-:Y:S02]  /*3c210*/  STL [R1+0x5f3c], R0 ;  /* 0x005f3c0001007387 */ /* 0x000fe40000100800 */
[----:B------:R-:W-:Y:S02]  /*3c220*/  STL [R1+0x5f38], R2 ;  /* 0x005f380201007387 */ /* 0x000fe40000100800 */
[----:B------:R-:W4:Y:S03]  /*3c230*/  LDL.LU.64 R8, [R1+0x5fe8] ;  /* 0x005fe80001087983 */ /* 0x000f260000300a00 */
[----:B------:R0:W-:Y:S01]  /*3c240*/  STL.64 [R1+0x3d0], R24 ;  /* 0x0003d01801007387 */ /* 0x0001e20000100a00 */
[----:B------:R-:W-:Y:S03]  /*3c250*/  STL.64 [R1+0x3d8], R26 ;  /* 0x0003d81a01007387 */ /* 0x000fe60000100a00 */
[----:B0-----:R-:W3:Y:S02]  /*3c260*/  LDL.LU.64 R24, [R1+0x5fe0] ;  /* 0x005fe00001187983 */ /* 0x001ee40000300a00 */
[----:B---3--:R-:W-:Y:S01]  /*3c270*/  HMMA.16816.F32.BF16 R12, R4, R24, R12 ;  /* 0x00000018040c723c */ /* 0x008fe2000004180c */
[----:B------:R-:W-:-:S02]  /*3c280*/  IMAD.MOV.U32 R11, RZ, RZ, R24 ;  /* 0x000000ffff0b7224 */ /* 0x000fc400078e0018 */
[----:B------:R-:W-:Y:S11]  /*3c290*/  IMAD.MOV.U32 R10, RZ, RZ, R25 ;  /* 0x000000ffff0a7224 */ /* 0x000ff600078e0019 */
[----:B------:R-:W-:Y:S09]  /*3c2a0*/  @!UPT UIADD3 URZ, URZ, URZ, URZ ;  /* 0x0000003f3f3ff290 */ /* 0x000ff2000fffe03f */
[----:B------:R0:W-:Y:S01]  /*3c2b0*/  STL.64 [R1+0x6e0], R12 ;  /* 0x0006e00c01007387 */ /* 0x0001e20000100a00 */
[----:B------:R-:W-:Y:S03]  /*3c2c0*/  STL.64 [R1+0x6e8], R14 ;  /* 0x0006e80e01007387 */ /* 0x000fe60000100a00 */
[----:B0-----:R-:W3:Y:S01]  /*3c2d0*/  LDL.LU.64 R12, [R1+0x5fd8] ;  /* 0x005fd800010c7983 */ /* 0x001ee20000300a00 */
[----:B------:R-:W2:Y:S02]  /*3c2e0*/  LDL.LU.64 R24, [R1+0x5fd0] ;  /* 0x005fd00001187983 */ /* 0x000ea40000300a00 */
[----:B------:R-:W-:Y:S02]  /*3c2f0*/  STL.64 [R1+0x5f48], R10 ;  /* 0x005f480a01007387 */ /* 0x000fe40000100a00 */
[----:B----4-:R0:W-:Y:S02]  /*3c300*/  STL.64 [R1+0x5f40], R8 ;  /* 0x005f400801007387 */ /* 0x0101e40000100a00 */
[----:B0-----:R-:W3:Y:S01]  /*3c310*/  LDL.LU.64 R8, [R1+0x1190] ;  /* 0x0011900001087983 */ /* 0x001ee20000300a00 */
[----:B------:R-:W3:Y:S01]  /*3c320*/  LDL.LU.64 R10, [R1+0x1198] ;  /* 0x00119800010a7983 */ /* 0x000ee20000300a00 */
[C---:B--2---:R-:W-:Y:S11]  /*3c330*/  HMMA.16816.F32.BF16 R16, R4.reuse, R24, R16 ;  /* 0x000000180410723c */ /* 0x044ff60000041810 */
[----:B------:R-:W-:Y:S11]  /*3c340*/  @!UPT UIADD3 URZ, URZ, URZ, URZ ;  /* 0x0000003f3f3ff290 */ /* 0x000ff6000fffe03f */
[----:B------:R-:W-:Y:S01]  /*3c350*/  @!UPT UIADD3 URZ, URZ, URZ, URZ ;  /* 0x0000003f3f3ff290 */ /* 0x000fe2000fffe03f */
[----:B------:R0:W-:Y:S01]  /*3c360*/  STL.64 [R1+0x6d0], R16 ;  /* 0x0006d01001007387 */ /* 0x0001e20000100a00 */
[----:B------:R1:W-:Y:S03]  /*3c370*/  STL.64 [R1+0x6d8], R18 ;  /* 0x0006d81201007387 */ /* 0x0003e60000100a00 */
[----:B0-----:R-:W2:Y:S01]  /*3c380*/  LDL.LU R16, [R1+0x5fc8] ;  /* 0x005fc80001107983 */ /* 0x001ea20000300800 */
[----:B---3--:R-:W-:Y:S01]  /*3c390*/  HMMA.16816.F32.BF16 R8, R4, R12, R8 ;  /* 0x0000000c0408723c */ /* 0x008fe20000041808 */
[----:B-1----:R-:W-:Y:S02]  /*3c3a0*/  IMAD.MOV.U32 R19, RZ, RZ, R24 ;  /* 0x000000ffff137224 */ /* 0x002fe400078e0018 */
[----:B------:R-:W-:Y:S02]  /*3c3b0*/  IMAD.MOV.U32 R18, RZ, RZ, R25 ;  /* 0x000000ffff127224 */ /* 0x000fe400078e0019 */
[----:B------:R-:W3:Y:S01]  /*3c3c0*/  LDL.LU.64 R24, [R1+0x5fc0] ;  /* 0x005fc00001187983 */ /* 0x000ee20000300a00 */
[----:B------:R-:W-:Y:S02]  /*3c3d0*/  STL [R1+0x5f60], R19 ;  /* 0x005f601301007387 */ /* 0x000fe40000100800 */
[----:B------:R-:W-:Y:S01]  /*3c3e0*/  STL [R1+0x5f8c], R18 ;  /* 0x005f8c1201007387 */ /* 0x000fe20000100800 */
[----:B--2---:R0:W-:Y:S11]  /*3c3f0*/  STL [R1+0x5f88], R16 ;  /* 0x005f881001007387 */ /* 0x0041f60000100800 */
[----:B------:R-:W-:Y:S03]  /*3c400*/  @!UPT UIADD3 URZ, URZ, URZ, URZ ;  /* 0x0000003f3f3ff290 */ /* 0x000fe6000fffe03f */
[----:B------:R-:W-:Y:S02]  /*3c410*/  STL.64 [R1+0x6c0], R8 ;  /* 0x0006c00801007387 */ /* 0x000fe40000100a00 */
[----:B------:R-:W-:Y:S01]  /*3c420*/  STL.64 [R1+0x6c8], R10 ;  /* 0x0006c80a01007387 */ /* 0x000fe20000100a00 */
        /* <DEDUP_REMOVED lines=10> */
[----:B------:R-:W-:-:S02]  /*3c4d0*/  IMAD.MOV.U32 R27, RZ, RZ, R12 ;  /* 0x000000ffff1b7224 */ /* 0x000fc400078e000c */
[----:B------:R-:W-:Y:S01]  /*3c4e0*/  IMAD.MOV.U32 R26, RZ, RZ, R13 ;  /* 0x000000ffff1a7224 */ /* 0x000fe200078e000d */
[----:B------:R-:W4:Y:S01]  /*3c4f0*/  LDL.LU.64 R8, [R1+0x1150] ;  /* 0x0011500001087983 */ /* 0x000f220000300a00 */
[----:B------:R-:W4:Y:S03]  /*3c500*/  LDL.LU.64 R10, [R1+0x1158] ;  /* 0x00115800010a7983 */ /* 0x000f260000300a00 */
[----:B------:R-:W-:Y:S01]  /*3c510*/  STL.64 [R1+0x5f70], R26 ;  /* 0x005f701a01007387 */ /* 0x000fe20000100a00 */
[----:B---3--:R0:W-:Y:S02]  /*3c520*/  STL.64 [R1+0x5f68], R24 ;  /* 0x005f681801007387 */ /* 0x0081e40000100a00 */
[----:B------:R-:W-:Y:S02]  /*3c530*/  IMAD.MOV.U32 R29, RZ, RZ, R20 ;  /* 0x000000ffff1d7224 */ /* 0x000fe400078e0014 */
[----:B------:R-:W-:Y:S01]  /*3c540*/  IMAD.MOV.U32 R28, RZ, RZ, R21 ;  /* 0x000000ffff1c7224 */ /* 0x000fe200078e0015 */
[----:B0-----:R-:W3:Y:S01]  /*3c550*/  LDL.LU.64 R24, [R1+0x1140] ;  /* 0x0011400001187983 */ /* 0x001ee20000300a00 */
[----:B------:R-:W3:Y:S02]  /*3c560*/  LDL.LU.64 R26, [R1+0x1148] ;  /* 0x00114800011a7983 */ /* 0x000ee40000300a00 */
[----:B------:R-:W3:Y:S02]  /*3c570*/  LDL.LU.64 R12, [R1+0x1130] ;  /* 0x00113000010c7983 */ /* 0x000ee40000300a00 */
[----:B------:R-:W3:Y:S01]  /*3c580*/  LDL.LU.64 R14, [R1+0x1138] ;  /* 0x00113800010e7983 */ /* 0x000ee20000300a00 */
[C---:B--2---:R-:W-:Y:S11]  /*3c590*/  HMMA.16816.F32.BF16 R16, R4.reuse, R20, R16 ;  /* 0x000000140410723c */ /* 0x044ff60000041810 */
[----:B------:R-:W-:Y:S11]  /*3c5a0*/  @!UPT UIADD3 URZ, URZ, URZ, URZ ;  /* 0x0000003f3f3ff290 */ /* 0x000ff6000fffe03f */
[----:B------:R-:W-:Y:S01]  /*3c5b0*/  @!UPT UIADD3 URZ, URZ, URZ, URZ ;  /* 0x0000003f3f3ff290 */ /* 0x000fe2000fffe03f */
[----:B------:R-:W-:Y:S01]  /*3c5c0*/  STL.64 [R1+0x6b0], R16 ;  /* 0x0006b01001007387 */ /* 0x000fe20000100a00 */
[----:B------:R0:W-:Y:S03]  /*3c5d0*/  STL.64 [R1+0x6b8], R18 ;  /* 0x0006b81201007387 */ /* 0x0001e60000100a00 */
[----:B0-----:R-:W2:Y:S01]  /*3c5e0*/  LDL.LU.64 R18, [R1+0x5fb8] ;  /* 0x005fb80001127983 */ /* 0x001ea20000300a00 */
[----:B------:R-:W2:Y:S02]  /*3c5f0*/  LDL.LU.64 R16, [R1+0x5fb0] ;  /* 0x005fb00001107983 */ /* 0x000ea40000300a00 */
        /* <DEDUP_REMOVED lines=14> */
[----:B------:R1:W-:Y:S02]  /*3c6e0*/  STL.64 [R1+0x698], R18 ;  /* 0x0006981201007387 */ /* 0x0003e40000100a00 */
[----:B0-----:R-:W-:Y:S01]  /*3c6f0*/  IMAD.MOV.U32 R17, RZ, RZ, R20 ;  /* 0x000000ffff117224 */ /* 0x001fe200078e0014 */
[----:B-1----:R-:W2:Y:S01]  /*3c700*/  LDL.LU R18, [R1+0x5f8c] ;  /* 0x005f8c0001127983 */ /* 0x002ea20000300800 */
[----:B------:R-:W2:Y:S02]  /*3c710*/  LDL.LU R16, [R1+0x5f88] ;  /* 0x005f880001107983 */ /* 0x000ea40000300800 */
[----:B------:R-:W-:Y:S02]  /*3c720*/  IMAD.MOV.U32 R19, RZ, RZ, R21 ;  /* 0x000000ffff137224 */ /* 0x000fe400078e0015 */
[----:B------:R-:W4:Y:S02]  /*3c730*/  LDL.LU.64 R20, [R1+0x5f80] ;  /* 0x005f800001147983 */ /* 0x000f240000300a00 */
[C---:B----4-:R-:W-:Y:S11]  /*3c740*/  HMMA.16816.F32.BF16 R8, R4.reuse, R20, R8 ;  /* 0x000000140408723c */ /* 0x050ff60000041808 */
[----:B------:R-:W-:Y:S11]  /*3c750*/  @!UPT UIADD3 URZ, URZ, URZ, URZ ;  /* 0x0000003f3f3ff290 */ /* 0x000ff6000fffe03f */
[----:B------:R-:W-:Y:S01]  /*3c760*/  @!UPT UIADD3 URZ, URZ, URZ, URZ ;  /* 0x0000003f3f3ff290 */ /* 0x000fe2000fffe03f */
[----:B------:R-:W-:Y:S01]  /*3c770*/  STL.64 [R1+0x680], R8 ;  /* 0x0006800801007387 */ /* 0x000fe20000100a00 */
[----:B------:R0:W-:Y:S02]  /*3c780*/  STL.64 [R1+0x688], R10 ;  /* 0x0006880a01007387 */ /* 0x0001e40000100a00 */
[----:B0-----:R-:W-:Y:S02]  /*3c790*/  IMAD.MOV.U32 R11, RZ, RZ, R20 ;  /* 0x000000ffff0b7224 */ /* 0x001fe400078e0014 */
[----:B------:R-:W-:Y:S02]  /*3c7a0*/  IMAD.MOV.U32 R10, RZ, RZ, R21 ;  /* 0x000000ffff0a7224 */ /* 0x000fe400078e0015 */
        /* <DEDUP_REMOVED lines=8> */
[----:B------:R-:W-:Y:S02]  /*3c830*/  IMAD.MOV.U32 R9, RZ, RZ, R20 ;  /* 0x000000ffff097224 */ /* 0x000fe400078e0014 */
[----:B------:R-:W-:Y:S02]  /*3c840*/  IMAD.MOV.U32 R8, RZ, RZ, R21 ;  /* 0x000000ffff087224 */ /* 0x000fe400078e0015 */
[----:B------:R-:W-:Y:S01]  /*3c850*/  LDSM.16.MT88.4 R20, [R3+0x10080] ;  /* 0x010080000314783b */ /* 0x000fe20000004200 */
[----:B----4-:R-:W-:Y:S07]  /*3c860*/  HMMA.16816.F32.BF16 R12, R4, R24, R12 ;  /* 0x00000018040c723c */ /* 0x010fee000004180c */
[----:B------:R-:W-:-:S02]  /*3c870*/  IMAD.MOV.U32 R6, RZ, RZ, R11 ;  /* 0x000000ffff067224 */ /* 0x000fc400078e000b */
[----:B------:R-:W-:Y:S11]  /*3c880*/  IMAD.MOV.U32 R7, RZ, RZ, R10 ;  /* 0x000000ffff077224 */ /* 0x000ff600078e000a */
[----:B------:R-:W-:Y:S03]  /*3c890*/  @!UPT UIADD3 URZ, URZ, URZ, URZ ;  /* 0x0000003f3f3ff290 */ /* 0x000fe6000fffe03f */
[----:B------:R0:W-:Y:S01]  /*3c8a0*/  STL.64 [R1+0x3c0], R12 ;  /* 0x0003c00c01007387 */ /* 0x0001e20000100a00 */
[----:B------:R1:W-:Y:S03]  /*3c8b0*/  STL.64 [R1+0x3c8], R14 ;  /* 0x0003c80e01007387 */ /* 0x0003e60000100a00 */
[----:B0-----:R-:W2:Y:S01]  /*3c8c0*/  LDL.LU.64 R12, [R1+0x1590] ;  /* 0x00159000010c7983 */ /* 0x001ea20000300a00 */
[----:B-1----:R-:W2:Y:S02]  /*3c8d0*/  LDL.LU.64 R14, [R1+0x1598] ;  /* 0x00159800010e7983 */ /* 0x002ea40000300a00 */
[----:B------:R0:W-:Y:S02]  /*3c8e0*/  STL.64 [R1+0x5e40], R24 ;  /* 0x005e401801007387 */ /* 0x0001e40000100a00 */
[----:B0-----:R-:W-:Y:S02]  /*3c8f0*/  IMAD.MOV.U32 R24, RZ, RZ, R9 ;  /* 0x000000ffff187224 */ /* 0x001fe400078e0009 */
[----:B------:R-:W-:-:S02]  /*3c900*/  IMAD.MOV.U32 R25, RZ, RZ, R8 ;  /* 0x000000ffff197224 */ /* 0x000fc400078e0008 */
[----:B------:R-:W4:Y:S01]  /*3c910*/  LDL.LU.64 R8, [R1+0x1540] ;  /* 0x0015400001087983 */ /* 0x000f220000300a00 */
[----:B------:R-:W4:Y:S02]  /*3c920*/  LDL.LU.64 R10, [R1+0x1548] ;  /* 0x00154800010a7983 */ /* 0x000f240000300a00 */
[----:B------:R0:W-:Y:S02]  /*3c930*/  STL.64 [R1+0x5e58], R24 ;  /* 0x005e581801007387 */ /* 0x0001e40000100a00 */
[----:B0-----:R-:W-:Y:S02]  /*3c940*/  IMAD.MOV.U32 R24, RZ, RZ, R6 ;  /* 0x000000ffff187224 */ /* 0x001fe400078e0006 */
[----:B------:R-:W-:Y:S02]  /*3c950*/  IMAD.MOV.U32 R25, RZ, RZ, R7 ;  /* 0x000000ffff197224 */ /* 0x000fe400078e0007 */
[----:B------:R-:W0:Y:S04]  /*3c960*/  LDSM.16.MT88.4 R4, [R3+0x10100] ;  /* 0x010100000304783b */ /* 0x000e280000004200 */
[----:B------:R1:W-:Y:S02]  /*3c970*/  STL.64 [R1+0x5e70], R24 ;  /* 0x005e701801007387 */ /* 0x0003e40000100a00 */
[----:B-1----:R-:W-:-:S02]  /*3c980*/  IMAD.MOV.U32 R24, RZ, RZ, R17 ;  /* 0x000000ffff187224 */ /* 0x002fc400078e0011 */
[----:B------:R-:W2:Y:S01]  /*3c990*/  LDL.LU R17, [R1+0x5f64] ;  /* 0x005f640001117983 */ /* 0x000ea20000300800 */
[----:B------:R-:W-:Y:S02]  /*3c9a0*/  IMAD.MOV.U32 R25, RZ, RZ, R19 ;  /* 0x000000ffff197224 */ /* 0x000fe400078e0013 */
[----:B------:R-:W3:Y:S03]  /*3c9b0*/  LDL.LU R19, [R1+0x5f60] ;  /* 0x005f600001137983 */ /* 0x000ee60000300800 */
[----:B------:R-:W-:Y:S04]  /*3c9c0*/  STL.64 [R1+0x5e88], R24 ;  /* 0x005e881801007387 */ /* 0x000fe80000100a00 */
[----:B0-----:R-:W-:Y:S01]  /*3c9d0*/  STL.64 [R1+0x5e50], R6 ;  /* 0x005e500601007387 */ /* 0x001fe20000100a00 */
[----:B------:R0:W-:Y:S03]  /*3c9e0*/  STL.64 [R1+0x5e48], R4 ;  /* 0x005e480401007387 */ /* 0x0001e60000100a00 */
[----:B0-----:R-:W3:Y:S01]  /*3c9f0*/  LDL.64 R4, [R1+0xa0] ;  /* 0x0000a00001047983 */ /* 0x001ee20000100a00 */
[C---:B--2---:R-:W-:Y:S03]  /*3ca00*/  HMMA.16816.F32.BF16 R12, R20.reuse, R16, R12 ;  /* 0x00000010140c723c */ /* 0x044fe6000004180c */
[----:B---3--:R0:W-:Y:S04]  /*3ca10*/  STL.64 [R1+0x5f30], R4 ;  /* 0x005f300401007387 */ /* 0x0081e80000100a00 */
        /* <DEDUP_REMOVED lines=16> */
[----:B------:R-:W-:Y:S01]  /*3cb20*/  IMAD.MOV.U32 R25, RZ, RZ, R2 ;  /* 0x000000ffff197224 */ /* 0x000fe200078e0002 */
[----:B------:R-:W4:Y:S01]  /*3cb30*/  LDL.LU R0, [R1+0x5f3c] ;  /* 0x005f3c0001007983 */ /* 0x000f220000300800 */
[----:B------:R-:W4:Y:S03]  /*3cb40*/  LDL.LU R2, [R1+0x5f38] ;  /* 0x005f380001027983 */ /* 0x000f260000300800 */
[----:B------:R-:W-:Y:S01]  /*3cb50*/  STL.64 [R1+0x5ea0], R24 ;  /* 0x005ea01801007387 */ /* 0x000fe20000100a00 */
[----:B---3--:R-:W-:Y:S02]  /*3cb60*/  STL.64 [R1+0x5e30], R14 ;  /* 0x005e300e01007387 */ /* 0x008fe40000100a00 */
[----:B------:R0:W-:Y:S02]  /*3cb70*/  STL.64 [R1+0x5e28], R12 ;  /* 0x005e280c01007387 */ /* 0x0001e40000100a00 */
        /* <DEDUP_REMOVED lines=9> */
[----:B------:R-:W-:-:S05]  /*3cc10*/  IMAD.MOV.U32 R25, RZ, RZ, R28 ;  /* 0x000000ffff197224 */ /* 0x000fca00078e001c */
        /* <DEDUP_REMOVED lines=13> */
[----:B------:R-:W2:Y:S01]  /*3ccf0*/  LDL.LU.64 R16, [R1+0x13f0] ;  /* 0x0013f00001107983 */ /* 0x000ea20000300a00 */
[----:B------:R-:W3:Y:S01]  /*3cd00*/  LDL.LU.64 R18, [R1+0x13f8] ;  /* 0x0013f80001127983 */ /* 0x000ee20000300a00 */
[----:B----4-:R-:W-:Y:S02]  /*3cd10*/  IMAD.MOV.U32 R24, RZ, RZ, R11 ;  /* 0x000000ffff187224 */ /* 0x010fe400078e000b */
[----:B------:R-:W-:Y:S01]  /*3cd20*/  IMAD.MOV.U32 R25, RZ, RZ, R10 ;  /* 0x000000ffff197224 */ /* 0x000fe200078e000a */
[----:B---3--:R-:W-:Y:S01]  /*3cd30*/  STL.64 [R1+0x5f18], R18 ;  /* 0x005f181201007387 */ /* 0x008fe20000100a00 */
[----:B--2---:R0:W-:Y:S02]  /*3cd40*/  STL.64 [R1+0x5f10], R16 ;  /* 0x005f101001007387 */ /* 0x0041e40000100a00 */
[----:B------:R-:W2:Y:S02]  /*3cd50*/  LDL.LU.64 R8, [R1+0x1410] ;  /* 0x0014100001087983 */ /* 0x000ea40000300a00 */
[----:B------:R-:W2:Y:S02]  /*3cd60*/  LDL.LU.64 R10, [R1+0x1418] ;  /* 0x00141800010a7983 */ /* 0x000ea40000300a00 */
[----:B0-----:R-:W-:-:S02]  /*3cd70*/  IMAD.MOV.U32 R16, RZ, RZ, R2 ;  /* 0x000000ffff107224 */ /* 0x001fc400078e0002 */
[----:B------:R-:W-:-:S05]  /*3cd80*/  IMAD.MOV.U32 R17, RZ, RZ, R0 ;  /* 0x000000ffff117224 */ /* 0x000fca00078e0000 */
[----:B------:R0:W-:Y:S04]  /*3cd90*/  STL.64 [R1+0x5f28], R16 ;  /* 0x005f281001007387 */ /* 0x0001e80000100a00 */
[----:B0-----:R-:W2:Y:S01]  /*3cda0*/  LDL.64 R16, [R1+0x90] ;  /* 0x0000900001107983 */ /* 0x001ea20000100a00 */
[----:B------:R0:W-:Y:S03]  /*3cdb0*/  STL.64 [R1+0x5f00], R24 ;  /* 0x005f001801007387 */ /* 0x0001e60000100a00 */
[----:B0-----:R-:W3:Y:S01]  /*3cdc0*/  LDL.LU.64 R24, [R1+0x70] ;  /* 0x0000700001187983 */ /* 0x001ee20000300a00 */
[----:B------:R-:W-:Y:S02]  /*3cdd0*/  IMAD.MOV.U32 R29, RZ, RZ, R4 ;  /* 0x000000ffff1d7224 */ /* 0x000fe400078e0004 */
[----:B------:R-:W-:Y:S01]  /*3cde0*/  IMAD.MOV.U32 R28, RZ, RZ, R5 ;  /* 0x000000ffff1c7224 */ /* 0x000fe200078e0005 */
        /* <DEDUP_REMOVED lines=35> */
[----:B------:R-:W4:Y:S04]  /*3d020*/  LDL.LU.64 R14, [R1+0x1118] ;  /* 0x00111800010e7983 */ /* 0x000f280000300a00 */
        /* <DEDUP_REMOVED lines=71> */
[----:B------:R-:W3:Y:S01]  /*3d4a0*/  LDL.LU.64 R6, [R1+0x5e50] ;  /* 0x005e500001067983 */ /* 0x000ee20000300a00 */
[----:B------:R-:W3:Y:S11]  /*3d4b0*/  LDL.LU.64 R4, [R1+0x5e48] ;  /* 0x005e480001047983 */ /* 0x000ef60000300a00 */
[----:B------:R-:W-:Y:S09]  /*3d4c0*/  @!UPT UIADD3 URZ, URZ, URZ, URZ ;  /* 0x0000003f3f3ff290 */ /* 0x000ff2000fffe03f */
[----:B------:R0:W-:Y:S01]  /*3d4d0*/  STL.64 [R1+0x4f0], R24 ;  /* 0x0004f01801007387 */ /* 0x0001e20000100a00 */
[----:B------:R-:W-:Y:S03]  /*3d4e0*/  STL.64 [R1+0x4f8], R26 ;  /* 0x0004f81a01007387 */ /* 0x000fe60000100a00 */
[----:B0-----:R-:W4:Y:S02]  /*3d4f0*/  LDL.LU.64 R24, [R1+0x5e40] ;  /* 0x005e400001187983 */ /* 0x001f240000300a00 */
[----:B----4-:R-:W-:Y:S01]  /*3d500*/  HMMA.16816.F32.BF16 R12, R20, R24, R12 ;  /* 0x00000018140c723c */ /* 0x010fe2000004180c */
[----:B------:R-:W-:Y:S02]  /*3d510*/  IMAD.MOV.U32 R2, RZ, RZ, R24 ;  /* 0x000000ffff027224 */ /* 0x000fe400078e0018 */
[----:B------:R-:W-:Y:S11]  /*3d520*/  IMAD.MOV.U32 R0, RZ, RZ, R25 ;  /* 0x000000ffff007224 */ /* 0x000ff600078e0019 */
[----:B------:R-:W-:Y:S09]  /*3d530*/  @!UPT UIADD3 URZ, URZ, URZ, URZ ;  /* 0x0000003f3f3ff290 */ /* 0x000ff2000fffe03f */
[----:B------:R0:W-:Y:S01]  /*3d540*/  STL.64 [R1+0x340], R12 ;  /* 0x0003400c01007387 */ /* 0x0001e20000100a00 */
[----:B------:R1:W-:Y:S03]  /*3d550*/  STL.64 [R1+0x348], R14 ;  /* 0x0003480e01007387 */ /* 0x0003e60000100a00 */
[----:B0-----:R-:W3:Y:S01]  /*3d560*/  LDL.LU.64 R12, [R1+0x1010] ;  /* 0x00101000010c7983 */ /* 0x001ee20000300a00 */
[----:B-1----:R-:W3:Y:S02]  /*3d570*/  LDL.LU.64 R14, [R1+0x1018] ;  /* 0x00101800010e7983 */ /* 0x002ee40000300a00 */
[----:B------:R-:W2:Y:S02]  /*3d580*/  LDL.LU.64 R24, [R1+0xfb0] ;  /* 0x000fb00001187983 */ /* 0x000ea40000300a00 */
[----:B------:R-:W4:Y:S02]  /*3d590*/  LDL.LU.64 R26, [R1+0xfb8] ;  /* 0x000fb800011a7983 */ /* 0x000f240000300a00 */
[----:B------:R-:W-:-:S02]  /*3d5a0*/  IMAD.MOV.U32 R20, RZ, RZ, R19 ;  /* 0x000000ffff147224 */ /* 0x000fc400078e0013 */
[----:B------:R-:W-:Y:S01]  /*3d5b0*/  IMAD.MOV.U32 R21, RZ, RZ, R18 ;  /* 0x000000ffff157224 */ /* 0x000fe200078e0012 */
[----:B----4-:R-:W-:Y:S01]  /*3d5c0*/  STL.64 [R1+0x5df0], R26 ;  /* 0x005df01a01007387 */ /* 0x010fe20000100a00 */
[----:B--2---:R0:W-:Y:S02]  /*3d5d0*/  STL.64 [R1+0x5de8], R24 ;  /* 0x005de81801007387 */ /* 0x0041e40000100a00 */
[----:B0-----:R-:W-:Y:S02]  /*3d5e0*/  IMAD.MOV.U32 R24, RZ, RZ, R9 ;  /* 0x000000ffff187224 */ /* 0x001fe400078e0009 */
[----:B------:R-:W-:Y:S02]  /*3d5f0*/  IMAD.MOV.U32 R25, RZ, RZ, R8 ;  /* 0x000000ffff197224 */ /* 0x000fe400078e0008 */
[----:B------:R-:W2:Y:S01]  /*3d600*/  LDL.LU.64 R8, [R1+0x1000] ;  /* 0x0010000001087983 */ /* 0x000ea20000300a00 */
[----:B------:R-:W2:Y:S02]  /*3d610*/  LDL.LU.64 R10, [R1+0x1008] ;  /* 0x00100800010a7983 */ /* 0x000ea40000300a00 */
[----:B------:R0:W-:Y:S02]  /*3d620*/  STL.64 [R1+0x5e00], R24 ;  /* 0x005e001801007387 */ /* 0x0001e40000100a00 */
[----:B0-----:R-:W-:-:S02]  /*3d630*/  IMAD.MOV.U32 R24, RZ, RZ, R29 ;  /* 0x000000ffff187224 */ /* 0x001fc400078e001d */
[----:B------:R-:W-:Y:S01]  /*3d640*/  IMAD.MOV.U32 R25, RZ, RZ, R28 ;  /* 0x000000ffff197224 */ /* 0x000fe200078e001c */
[----:B------:R-:W4:Y:S04]  /*3d650*/  LDL.LU R29, [R1+0x5e38] ;  /* 0x005e3800011d7983 */ /* 0x000f280000300800 */
[----:B------:R0:W-:Y:S04]  /*3d660*/  STL.64 [R1+0x5e18], R24 ;  /* 0x005e181801007387 */ /* 0x0001e80000100a00 */
[----:B0-----:R-:W2:Y:S01]  /*3d670*/  LDL.LU.64 R24, [R1+0xff0] ;  /* 0x000ff00001187983 */ /* 0x001ea20000300a00 */
[----:B------:R-:W2:Y:S02]  /*3d680*/  LDL.LU.64 R26, [R1+0xff8] ;  /* 0x000ff800011a7983 */ /* 0x000ea40000300a00 */
[----:B------:R0:W-:Y:S02]  /*3d690*/  STL.64 [R1+0x5df8], R20 ;  /* 0x005df81401007387 */ /* 0x0001e40000100a00 */
[----:B0-----:R-:W2:Y:S01]  /*3d6a0*/  LDL.LU.64 R20, [R1+0xfd0] ;  /* 0x000fd00001147983 */ /* 0x001ea20000300a00 */
[----:B------:R-:W2:Y:S01]  /*3d6b0*/  LDL.LU.64 R22, [R1+0xfd8] ;  /* 0x000fd80001167983 */ /* 0x000ea20000300a00 */
[C---:B---3--:R-:W-:Y:S02]  /*3d6c0*/  HMMA.16816.F32.BF16 R12, R4.reuse, R16, R12 ;  /* 0x00000010040c723c */ /* 0x048fe4000004180c */
[----:B--2---:R-:W-:Y:S01]  /*3d6d0*/  STL.64 [R1+0x5e10], R22 ;  /* 0x005e101601007387 */ /* 0x004fe20000100a00 */
[----:B------:R0:W-:Y:S03]  /*3d6e0*/  STL.64 [R1+0x5e08], R20 ;  /* 0x005e081401007387 */ /* 0x0001e60000100a00 */
[----:B0-----:R-:W2:Y:S01]  /*3d6f0*/  LDL.LU.64 R20, [R1+0xfe0] ;  /* 0x000fe00001147983 */ /* 0x001ea20000300a00 */
[----:B------:R-:W2:Y:S11]  /*3d700*/  LDL.LU.64 R22, [R1+0xfe8] ;  /* 0x000fe80001167983 */ /* 0x000eb60000300a00 */
[----:B------:R-:W-:Y:S05]  /*3d710*/  @!UPT UIADD3 URZ, URZ, URZ, URZ ;  /* 0x0000003f3f3ff290 */ /* 0x000fea000fffe03f */
[----:B------:R-:W-:Y:S02]  /*3d720*/  STL.64 [R1+0x2c0], R12 ;  /* 0x0002c00c01007387 */ /* 0x000fe40000100a00 */
[----:B------:R0:W-:Y:S02]  /*3d730*/  STL.64 [R1+0x2c8], R14 ;  /* 0x0002c80e01007387 */ /* 0x0001e40000100a00 */
[----:B0-----:R-:W3:Y:S01]  /*3d740*/  LDL.LU.64 R14, [R1+0x5e30] ;  /* 0x005e3000010e7983 */ /* 0x001ee20000300a00 */
[----:B------:R-:W2:Y:S02]  /*3d750*/  LDL.LU.64 R12, [R1+0x5e28] ;  /* 0x005e2800010c7983 */ /* 0x000ea40000300a00 */
[C---:B--2---:R-:W-:Y:S11]  /*3d760*/  HMMA.16816.F32.BF16 R8, R4.reuse, R12, R8 ;  /* 0x0000000c0408723c */ /* 0x044ff60000041808 */
[----:B------:R-:W-:Y:S11]  /*3d770*/  @!UPT UIADD3 URZ, URZ, URZ, URZ ;  /* 0x0000003f3f3ff290 */ /* 0x000ff6000fffe03f */
[----:B------:R-:W-:Y:S01]  /*3d780*/  @!UPT UIADD3 URZ, URZ, URZ, URZ ;  /* 0x0000003f3f3ff290 */ /* 0x000fe2000fffe03f */
[----:B------:R0:W-:Y:S01]  /*3d790*/  STL.64 [R1+0x2b0], R8 ;  /* 0x0002b00801007387 */ /* 0x0001e20000100a00 */
[----:B------:R-:W-:Y:S03]  /*3d7a0*/  STL.64 [R1+0x2b8], R10 ;  /* 0x0002b80a01007387 */ /* 0x000fe60000100a00 */
[----:B0-----:R-:W2:Y:S01]  /*3d7b0*/  LDL.LU.64 R8, [R1+0x5e20] ;  /* 0x005e200001087983 */ /* 0x001ea20000300a00 */
[----:B---3--:R-:W-:Y:S02]  /*3d7c0*/  STL.64 [R1+0x5d50], R14 ;  /* 0x005d500e01007387 */ /* 0x008fe40000100a00 */
[----:B------:R0:W-:Y:S02]  /*3d7d0*/  STL.64 [R1+0x5d48], R12 ;  /* 0x005d480c01007387 */ /* 0x0001e40000100a00 */
[----:B0-----:R-:W3:Y:S01]  /*3d7e0*/  LDL.LU.64 R12, [R1+0x80] ;  /* 0x00008000010c7983 */ /* 0x001ee20000300a00 */
[C---:B--2---:R-:W-:Y:S11]  /*3d7f0*/  HMMA.16816.F32.BF16 R24, R4.reuse, R8, R24 ;  /* 0x000000080418723c */ /* 0x044ff60000041818 */
[----:B------:R-:W-:Y:S11]  /*3d800*/  @!UPT UIADD3 URZ, URZ, URZ, URZ ;  /* 0x0000003f3f3ff290 */ /* 0x000ff6000fffe03f */
[----:B------:R-:W-:Y:S01]  /*3d810*/  @!UPT UIADD3 URZ, URZ, URZ, URZ ;  /* 0x0000003f3f3ff290 */ /* 0x000fe2000fffe03f */
[----:B------:R0:W-:Y:S01]  /*3d820*/  STL.64 [R1+0x2a0], R24 ;  /* 0x0002a01801007387 */ /* 0x0001e20000100a00 */
[----:B------:R-:W-:Y:S03]  /*3d830*/  STL.64 [R1+0x2a8], R26 ;  /* 0x0002a81a01007387 */ /* 0x000fe60000100a00 */
[----:B0-----:R-:W2:Y:S01]  /*3d840*/  LDL.LU.64 R24, [R1+0x5e18] ;  /* 0x005e180001187983 */ /* 0x001ea20000300a00 */
[----:B------:R0:W-:Y:S03]  /*3d850*/  STL.64 [R1+0x5d98], R8 ;  /* 0x005d980801007387 */ /* 0x0001e60000100a00 */
[----:B0-----:R-:W3:Y:S01]  /*3d860*/  LDL.LU.64 R8, [R1+0xfc0] ;  /* 0x000fc00001087983 */ /* 0x001ee20000300a00 */
[----:B------:R-:W3:Y:S01]  /*3d870*/  LDL.LU.64 R10, [R1+0xfc8] ;  /* 0x000fc800010a7983 */ /* 0x000ee20000300a00 */
[C---:B--2---:R-:W-:Y:S02]  /*3d880*/  HMMA.16816.F32.BF16 R24, R4.reuse, R24, R20 ;  /* 0x000000180418723c */ /* 0x044fe40000041814 */
[----:B------:R-:W2:Y:S01]  /*3d890*/  LDL.LU.64 R22, [R1+0x5e10] ;  /* 0x005e100001167983 */ /* 0x000ea20000300a00 */
[----:B------:R-:W2:Y:S11]  /*3d8a0*/  LDL.LU.64 R20, [R1+0x5e08] ;  /* 0x005e080001147983 */ /* 0x000eb60000300a00 */
[----:B------:R-:W-:Y:S09]  /*3d8b0*/  @!UPT UIADD3 URZ, URZ, URZ, URZ ;  /* 0x0000003f3f3ff290 */ /* 0x000ff2000fffe03f */
[----:B------:R0:W-:Y:S01]  /*3d8c0*/  STL.64 [R1+0x290], R24 ;  /* 0x0002901801007387 */ /* 0x0001e20000100a00 */
[----:B------:R2:W-:Y:S03]  /*3d8d0*/  STL.64 [R1+0x298], R26 ;  /* 0x0002981a01007387 */ /* 0x0005e60000100a00 */
[----:B0-----:R-:W2:Y:S01]  /*3d8e0*/  LDL.LU.64 R24, [R1+0x5e00] ;  /* 0x005e000001187983 */ /* 0x001ea20000300a00 */
[----:B---3--:R-:W-:Y:S01]  /*3d8f0*/  HMMA.16816.F32.BF16 R8, R4, R12, R8 ;  /* 0x0000000c0408723c */ /* 0x008fe20000041808 */
[----:B------:R-:W-:Y:S02]  /*3d900*/  IMAD.MOV.U32 R18, RZ, RZ, R12 ;  /* 0x000000ffff127224 */ /* 0x000fe400078e000c */
[----:B------:R-:W-:-:S05]  /*3d910*/  IMAD.MOV.U32 R19, RZ, RZ, R13 ;  /* 0x000000ffff137224 */ /* 0x000fca00078e000d */
[C---:B--2---:R-:W-:Y:S01]  /*3d920*/  HMMA.16816.F32.BF16 R24, R4.reuse, R24, R20 ;  /* 0x000000180418723c */ /* 0x044fe20000041814 */
[----:B------:R-:W2:Y:S11]  /*3d930*/  LDL.LU.64 R20, [R1+0x5df8] ;  /* 0x005df80001147983 */ /* 0x000eb60000300a00 */
[----:B------:R-:W-:Y:S11]  /*3d940*/  @!UPT UIADD3 URZ, URZ, URZ, URZ ;  /* 0x0000003f3f3ff290 */ /* 0x000ff6000fffe03f */
[----:B------:R-:W-:Y:S01]  /*3d950*/  STL.64 [R1+0x280], R24 ;  /* 0x0002801801007387 */ /* 0x000fe20000100a00 */
[----:B------:R0:W-:Y:S03]  /*3d960*/  STL.64 [R1+0x288], R26 ;  /* 0x0002881a01007387 */ /* 0x0001e60000100a00 */
[----:B0-----:R-:W2:Y:S01]  /*3d970*/  LDL.LU.64 R26, [R1+0x5df0] ;  /* 0x005df000011a7983 */ /* 0x001ea20000300a00 */
[----:B------:R-:W2:Y:S02]  /*3d980*/  LDL.LU.64 R24, [R1+0x5de8] ;  /* 0x005de80001187983 */ /* 0x000ea40000300a00 */
[----:B------:R0:W-:Y:S02]  /*3d990*/  STL.64 [R1+0x270], R8 ;  /* 0x0002700801007387 */ /* 0x0001e40000100a00 */
[----:B------:R-:W-:Y:S01]  /*3d9a0*/  STL.64 [R1+0x278], R10 ;  /* 0x0002780a01007387 */ /* 0x000fe20000100a00 */
[----:B------:R-:W-:Y:S01]  /*3d9b0*/  STL.64 [R1+0x5d68], R18 ;  /* 0x005d681201007387 */ /* 0x000fe20000100a00 */
[----:B------:R-:W-:Y:S03]  /*3d9c0*/  STL.64 [R1+0x5d60], R16 ;  /* 0x005d601001007387 */ /* 0x000fe60000100a00 */
[----:B0-----:R-:W3:Y:S01]  /*3d9d0*/  LDL.LU.64 R8, [R1+0x30] ;  /* 0x0000300001087983 */ /* 0x001ee20000300a00 */
[----:B--2---:R-:W-:Y:S03]  /*3d9e0*/  HMMA.16816.F32.BF16 R12, R4, R20, R24 ;  /* 0x00000014040c723c */ /* 0x004fe60000041818 */
[----:B------:R-:W0:Y:S04]  /*3d9f0*/  LDSM.16.MT88.4 R24, [R3+0x10180] ;  /* 0x010180000318783b */ /* 0x000e280000004200 */
[----:B---3--:R-:W-:Y:S11]  /*3da00*/  STL.64 [R1+0x5db8], R8 ;  /* 0x005db80801007387 */ /* 0x008ff60000100a00 */
[----:B------:R-:W-:Y:S05]  /*3da10*/  @!UPT UIADD3 URZ, URZ, URZ, URZ ;  /* 0x0000003f3f3ff290 */ /* 0x000fea000fffe03f */
[----:B------:R-:W-:Y:S01]  /*3da20*/  STL.64 [R1+0x260], R12 ;  /* 0x0002600c01007387 */ /* 0x000fe20000100a00 */
[----:B------:R-:W-:Y:S02]  /*3da30*/  STL.64 [R1+0x268], R14 ;  /* 0x0002680e01007387 */ /* 0x000fe40000100a00 */
[----:B------:R-:W-:Y:S02]  /*3da40*/  STL [R1+0x5d0c], R20 ;  /* 0x005d0c1401007387 */ /* 0x000fe40000100800 */
[----:B------:R1:W-:Y:S02]  /*3da50*/  STL [R1+0x5d08], R21 ;  /* 0x005d081501007387 */ /* 0x0003e40000100800 */
[----:B-1----:R-:W2:Y:S01]  /*3da60*/  LDL.LU.64 R20, [R1+0x1350] ;  /* 0x0013500001147983 */ /* 0x002ea20000300a00 */
[----:B------:R-:W2:Y:S03]  /*3da70*/  LDL.LU.64 R22, [R1+0x1358] ;  /* 0x0013580001167983 */ /* 0x000ea60000300a00 */
[----:B0-----:R-:W-:Y:S01]  /*3da80*/  STL.64 [R1+0x5d78], R26 ;  /* 0x005d781a01007387 */ /* 0x001fe20000100a00 */
[----:B------:R-:W-:Y:S02]  /*3da90*/  STL.64 [R1+0x5d70], R24 ;  /* 0x005d701801007387 */ /* 0x000fe40000100a00 */
[----:B------:R-:W3:Y:S02]  /*3daa0*/  LDL.LU.64 R8, [R1+0x1330] ;  /* 0x0013300001087983 */ /* 0x000ee40000300a00 */
[----:B------:R-:W2:Y:S02]  /*3dab0*/  LDL.LU.64 R10, [R1+0x1338] ;  /* 0x00133800010a7983 */ /* 0x000ea40000300a00 */
[----:B--2---:R-:W-:Y:S01]  /*3dac0*/  STL.64 [R1+0x5dc8], R10 ;  /* 0x005dc80a01007387 */ /* 0x004fe20000100a00 */
[----:B---3--:R0:W-:Y:S03]  /*3dad0*/  STL.64 [R1+0x5dc0], R8 ;  /* 0x005dc00801007387 */ /* 0x0081e60000100a00 */
[----:B0-----:R-:W2:Y:S04]  /*3dae0*/  LDL.LU.64 R8, [R1+0x50] ;  /* 0x0000500001087983 */ /* 0x001ea80000300a00 */
[----:B--2---:R0:W-:Y:S04]  /*3daf0*/  STL.64 [R1+0x5de0], R8 ;  /* 0x005de00801007387 */ /* 0x0041e80000100a00 */
[----:B0-----:R-:W2:Y:S01]  /*3db00*/  LDL.LU.64 R8, [R1+0x60] ;  /* 0x0000600001087983 */ /* 0x001ea20000300a00 */
[----:B------:R-:W3:Y:S02]  /*3db10*/  LDL.LU.64 R24, [R1+0x1320] ;  /* 0x0013200001187983 */ /* 0x000ee40000300a00 */
[----:B------:R-:W2:Y:S02]  /*3db20*/  LDL.LU.64 R26, [R1+0x1328] ;  /* 0x00132800011a7983 */ /* 0x000ea40000300a00 */
[----:B--2---:R-:W-:Y:S01]  /*3db30*/  STL.64 [R1+0x5dd8], R26 ;  /* 0x005dd81a01007387 */ /* 0x004fe20000100a00 */
[----:B---3--:R0:W-:Y:S03]  /*3db40*/  STL.64 [R1+0x5dd0], R24 ;  /* 0x005dd01801007387 */ /* 0x0081e60000100a00 */
[----:B0-----:R-:W2:Y:S01]  /*3db50*/  LDL.LU.64 R24, [R1+0x1340] ;  /* 0x0013400001187983 */ /* 0x001ea20000300a00 */
[----:B------:R-:W2:Y:S02]  /*3db60*/  LDL.LU.64 R26, [R1+0x1348] ;  /* 0x00134800011a7983 */ /* 0x000ea40000300a00 */
[----:B------:R-:W3:Y:S02]  /*3db70*/  LDL.LU.64 R12, [R1] ;  /* 0x00000000010c7983 */ /* 0x000ee40000300a00 */
[----:B------:R-:W-:-:S02]  /*3db80*/  IMAD.MOV.U32 R16, RZ, RZ, R2 ;  /* 0x000000ffff107224 */ /* 0x000fc400078e0002 */
[----:B------:R-:W-:Y:S01]  /*3db90*/  IMAD.MOV.U32 R17, RZ, RZ, R0 ;  /* 0x000000ffff117224 */ /* 0x000fe200078e0000 */
[----:B---3--:R0:W-:Y:S04]  /*3dba0*/  STL.64 [R1+0x5da0], R12 ;  /* 0x005da00c01007387 */ /* 0x0081e80000100a00 */
[----:B0-----:R-:W3:Y:S01]  /*3dbb0*/  LDL.LU.64 R12, [R1+0x10] ;  /* 0x00001000010c7983 */ /* 0x001ee20000300a00 */
[----:B------:R-:W-:Y:S03]  /*3dbc0*/  HMMA.16816.F32.BF16 R20, R4, R8, R20 ;  /* 0x000000080414723c */ /* 0x000fe60000041814 */
[----:B---3--:R0:W-:Y:S04]  /*3dbd0*/  STL.64 [R1+0x5db0], R12 ;  /* 0x005db00c01007387 */ /* 0x0081e80000100a00 */
[----:B0-----:R-:W3:Y:S01]  /*3dbe0*/  LDL.LU.64 R12, [R1+0x20] ;  /* 0x00002000010c7983 */ /* 0x001ee20000300a00 */
[----:B------:R0:W-:Y:S03]  /*3dbf0*/  STL.64 [R1+0x5d80], R16 ;  /* 0x005d801001007387 */ /* 0x0001e60000100a00 */
[----:B0-----:R-:W2:Y:S04]  /*3dc00*/  LDL.LU.64 R16, [R1+0xc0] ;  /* 0x0000c00001107983 */ /* 0x001ea80000300a00 */
[----:B--2---:R0:W-:Y:S04]  /*3dc10*/  STL.64 [R1+0x5da8], R16 ;  /* 0x005da81001007387 */ /* 0x0041e80000100a00 */
[----:B0-----:R-:W2:Y:S04]  /*3dc20*/  LDL.LU.64 R16, [R1+0x40] ;  /* 0x0000400001107983 */ /* 0x001ea80000300a00 */
[----:B------:R-:W-:Y:S02]  /*3dc30*/  STL.64 [R1+0x250], R20 ;  /* 0x0002501401007387 */ /* 0x000fe40000100a00 */
[----:B------:R0:W-:Y:S02]  /*3dc40*/  STL.64 [R1+0x258], R22 ;  /* 0x0002581601007387 */ /* 0x0001e40000100a00 */
[----:B0-----:R-:W-:-:S02]  /*3dc50*/  IMAD.MOV.U32 R23, RZ, RZ, R8 ;  /* 0x000000ffff177224 */ /* 0x001fc400078e0008 */
[----:B------:R-:W-:Y:S02]  /*3dc60*/  IMAD.MOV.U32 R22, RZ, RZ, R9 ;  /* 0x000000ffff167224 */ /* 0x000fe400078e0009 */
[----:B------:R-:W2:Y:S02]  /*3dc70*/  LDL.LU.64 R8, [R1+0x5de0] ;  /* 0x005de00001087983 */ /* 0x000ea40000300a00 */
        /* <DEDUP_REMOVED lines=9> */
[----:B------:R-:W2:Y:S01]  /*3dd10*/  LDL.LU.64 R8, [R1+0x5dc0] ;  /* 0x005dc00001087983 */ /* 0x000ea20000300a00 */
[----:B------:R-:W-:Y:S01]  /*3dd20*/  STL [R1+0x5d34], R0 ;  /* 0x005d340001007387 */ /* 0x000fe20000100800 */
[----:B------:R-:W-:Y:S01]  /*3dd30*/  STL [R1+0x5d30], R2 ;  /* 0x005d300201007387 */ /* 0x000fe20000100800 */
[C---:B--2---:R-:W-:Y:S11]  /*3dd40*/  HMMA.16816.F32.BF16 R8, R4.reuse, R16, R8 ;  /* 0x000000100408723c */ /* 0x044ff60000041808 */
[----:B------:R-:W-:Y:S11]  /*3dd50*/  @!UPT UIADD3 URZ, URZ, URZ, URZ ;  /* 0x0000003f3f3ff290 */ /* 0x000ff6000fffe03f */
[----:B------:R-:W-:Y:S01]  /*3dd60*/  @!UPT UIADD3 URZ, URZ, URZ, URZ ;  /* 0x0000003f3f3ff290 */ /* 0x000fe2000fffe03f */
[----:B------:R0:W-:Y:S01]  /*3dd70*/  STL.64 [R1+0x230], R8 ;  /* 0x0002300801007387 */ /* 0x0001e20000100a00 */
[----:B------:R1:W-:Y:S03]  /*3dd80*/  STL.64 [R1+0x238], R10 ;  /* 0x0002380a01007387 */ /* 0x0003e60000100a00 */
[----:B0-----:R-:W2:Y:S01]  /*3dd90*/  LDL.LU.64 R8, [R1+0x5db8] ;  /* 0x005db80001087983 */ /* 0x001ea20000300a00 */
[----:B------:R-:W-:Y:S02]  /*3dda0*/  IMAD.MOV.U32 R3, RZ, RZ, R17 ;  /* 0x000000ffff037224 */ /* 0x000fe400078e0011 */
[----:B------:R-:W-:Y:S02]  /*3ddb0*/  IMAD.MOV.U32 R28, RZ, RZ, R16 ;  /* 0x000000ffff1c7224 */ /* 0x000fe400078e0010 */
[----:B------:R-:W3:Y:S01]  /*3ddc0*/  LDL.LU.64 R16, [R1+0x1300] ;  /* 0x0013000001107983 */ /* 0x000ee20000300a00 */
[----:B------:R-:W3:Y:S02]  /*3ddd0*/  LDL.LU.64 R18, [R1+0x1308] ;  /* 0x0013080001127983 */ /* 0x000ee40000300a00 */
[----:B------:R-:W-:Y:S02]  /*3dde0*/  STL [R1+0x5d44], R3 ;  /* 0x005d440301007387 */ /* 0x000fe40000100800 */
[----:B------:R-:W-:Y:S01]  /*3ddf0*/  STL [R1+0x5d40], R28 ;  /* 0x005d401c01007387 */ /* 0x000fe20000100800 */
[----:B--2---:R-:W-:Y:S01]  /*3de00*/  HMMA.16816.F32.BF16 R24, R4, R8, R24 ;  /* 0x000000080418723c */ /* 0x004fe20000041818 */
[----:B------:R-:W-:-:S02]  /*3de10*/  IMAD.MOV.U32 R20, RZ, RZ, R8 ;  /* 0x000000ffff147224 */ /* 0x000fc400078e0008 */
[----:B------:R-:W-:Y:S11]  /*3de20*/  IMAD.MOV.U32 R21, RZ, RZ, R9 ;  /* 0x000000ffff157224 */ /* 0x000ff600078e0009 */
[----:B------:R-:W-:Y:S09]  /*3de30*/  @!UPT UIADD3 URZ, URZ, URZ, URZ ;  /* 0x0000003f3f3ff290 */ /* 0x000ff2000fffe03f */
[----:B------:R0:W-:Y:S01]  /*3de40*/  STL.64 [R1+0x220], R24 ;  /* 0x0002201801007387 */ /* 0x0001e20000100a00 */
[----:B------:R2:W-:Y:S02]  /*3de50*/  STL.64 [R1+0x228], R26 ;  /* 0x0002281a01007387 */ /* 0x0005e40000100a00 */
[----:B------:R-:W3:Y:S02]  /*3de60*/  LDL.LU.64 R8, [R1+0x12f0] ;  /* 0x0012f00001087983 */ /* 0x000ee40000300a00 */
[----:B-1----:R-:W3:Y:S01]  /*3de70*/  LDL.LU.64 R10, [R1+0x12f8] ;  /* 0x0012f800010a7983 */ /* 0x002ee20000300a00 */
[----:B0-----:R-:W3:Y:S01]  /*3de80*/  LDL.LU.64 R24, [R1+0xfa0] ;  /* 0x000fa00001187983 */ /* 0x001ee20000300a00 */
[----:B--2---:R-:W2:Y:S03]  /*3de90*/  LDL.LU.64 R26, [R1+0xfa8] ;  /* 0x000fa800011a7983 */ /* 0x004ea60000300a00 */
[----:B--2---:R-:W-:Y:S01]  /*3dea0*/  STL.64 [R1+0x5d90], R26 ;  /* 0x005d901a01007387 */ /* 0x004fe20000100a00 */
[----:B---3--:R0:W-:Y:S03]  /*3deb0*/  STL.64 [R1+0x5d88], R24 ;  /* 0x005d881801007387 */ /* 0x0081e60000100a00 */
[----:B0-----:R-:W2:Y:S01]  /*3dec0*/  LDL.LU.64 R24, [R1+0x12e0] ;  /* 0x0012e00001187983 */ /* 0x001ea20000300a00 */
[----:B------:R-:W2:Y:S02]  /*3ded0*/  LDL.LU.64 R26, [R1+0x12e8] ;  /* 0x0012e800011a7983 */ /* 0x000ea40000300a00 */
        /* <DEDUP_REMOVED lines=8> */
[----:B------:R0:W-:Y:S02]  /*3df60*/  STL.64 [R1+0x218], R22 ;  /* 0x0002181601007387 */ /* 0x0001e40000100a00 */
[----:B0-----:R-:W-:Y:S02]  /*3df70*/  IMAD.MOV.U32 R23, RZ, RZ, R12 ;  /* 0x000000ffff177224 */ /* 0x001fe400078e000c */
[----:B------:R-:W-:Y:S02]  /*3df80*/  IMAD.MOV.U32 R22, RZ, RZ, R13 ;  /* 0x000000ffff167224 */ /* 0x000fe400078e000d */
[----:B------:R-:W3:Y:S02]  /*3df90*/  LDL.LU.64 R12, [R1+0x5db0] ;  /* 0x005db000010c7983 */ /* 0x000ee40000300a00 */
[----:B---3--:R-:W-:Y:S01]  /*3dfa0*/  HMMA.16816.F32.BF16 R16, R4, R12, R16 ;  /* 0x0000000c0410723c */ /* 0x008fe20000041810 */
[----:B------:R-:W-:-:S02]  /*3dfb0*/  IMAD.MOV.U32 R0, RZ, RZ, R12 ;  /* 0x000000ffff007224 */ /* 0x000fc400078e000c */
[----:B------:R-:W-:Y:S11]  /*3dfc0*/  IMAD.MOV.U32 R2, RZ, RZ, R13 ;  /* 0x000000ffff027224 */ /* 0x000ff600078e000d */
[----:B------:R-:W-:Y:S09]  /*3dfd0*/  @!UPT UIADD3 URZ, URZ, URZ, URZ ;  /* 0x0000003f3f3ff290 */ /* 0x000ff2000fffe03f */
[----:B------:R0:W-:Y:S01]  /*3dfe0*/  STL.64 [R1+0x200], R16 ;  /* 0x0002001001007387 */ /* 0x0001e20000100a00 */
[----:B------:R-:W-:Y:S03]  /*3dff0*/  STL.64 [R1+0x208], R18 ;  /* 0x0002081201007387 */ /* 0x000fe60000100a00 */
[----:B0-----:R-:W2:Y:S01]  /*3e000*/  LDL.LU.64 R16, [R1+0x5da8] ;  /* 0x005da80001107983 */ /* 0x001ea20000300a00 */
[----:B------:R-:W3:Y:S02]  /*3e010*/  LDL.LU.64 R12, [R1+0x5da0] ;  /* 0x005da000010c7983 */ /* 0x000ee40000300a00 */
[C---:B---3--:R-:W-:Y:S08]  /*3e020*/  HMMA.16816.F32.BF16 R8, R4.reuse, R12, R8 ;  /* 0x0000000c0408723c */ /* 0x048ff00000041808 */
[----:B--2---:R-:W-:Y:S01]  /*3e030*/  HMMA.16816.F32.BF16 R24, R4, R16, R24 ;  /* 0x000000100418723c */ /* 0x004fe20000041818 */
[----:B------:R-:W-:-:S02]  /*3e040*/  IMAD.MOV.U32 R3, RZ, RZ, R16 ;  /* 0x000000ffff037224 */ /* 0x000fc400078e0010 */
[----:B------:R-:W-:Y:S11]  /*3e050*/  IMAD.MOV.U32 R28, RZ, RZ, R17 ;  /* 0x000000ffff1c7224 */ /* 0x000ff600078e0011 */
[----:B------:R-:W-:Y:S01]  /*3e060*/  @!UPT UIADD3 URZ, URZ, URZ, URZ ;  /* 0x0000003f3f3ff290 */ /* 0x000fe2000fffe03f */
[----:B------:R0:W-:Y:S01]  /*3e070*/  STL.64 [R1+0x1f0], R8 ;  /* 0x0001f00801007387 */ /* 0x0001e20000100a00 */
[----:B------:R1:W-:Y:S03]  /*3e080*/  STL.64 [R1+0x1f8], R10 ;  /* 0x0001f80a01007387 */ /* 0x0003e60000100a00 */
[----:B0-----:R-:W2:Y:S01]  /*3e090*/  LDL.LU.64 R8, [R1+0x5d98] ;  /* 0x005d980001087983 */ /* 0x001ea20000300a00 */
[----:B-1----:R-:W-:Y:S02]  /*3e0a0*/  IMAD.MOV.U32 R11, RZ, RZ, R12 ;  /* 0x000000ffff0b7224 */ /* 0x002fe400078e000c */
[----:B------:R-:W-:Y:S02]  /*3e0b0*/  IMAD.MOV.U32 R10, RZ, RZ, R13 ;  /* 0x000000ffff0a7224 */ /* 0x000fe400078e000d */
[----:B------:R-:W3:Y:S01]  /*3e0c0*/  LDL.LU.64 R12, [R1+0xf80] ;  /* 0x000f8000010c7983 */ /* 0x000ee20000300a00 */
[----:B------:R-:W3:Y:S02]  /*3e0d0*/  LDL.LU.64 R14, [R1+0xf88] ;  /* 0x000f8800010e7983 */ /* 0x000ee40000300a00 */
[----:B------:R-:W-:Y:S02]  /*3e0e0*/  STL.64 [R1+0x1e0], R24 ;  /* 0x0001e01801007387 */ /* 0x000fe40000100a00 */
[----:B------:R0:W-:Y:S02]  /*3e0f0*/  STL.64 [R1+0x1e8], R26 ;  /* 0x0001e81a01007387 */ /* 0x0001e40000100a00 */
[----:B0-----:R-:W2:Y:S01]  /*3e100*/  LDL.LU.64 R26, [R1+0x5d90] ;  /* 0x005d9000011a7983 */ /* 0x001ea20000300a00 */
[----:B------:R-:W2:Y:S02]  /*3e110*/  LDL.LU.64 R24, [R1+0x5d88] ;  /* 0x005d880001187983 */ /* 0x000ea40000300a00 */
[----:B------:R-:W2:Y:S02]  /*3e120*/  LDL.LU.64 R16, [R1+0x5d80] ;  /* 0x005d800001107983 */ /* 0x000ea40000300a00 */
[----:B--2---:R-:W-:Y:S01]  /*3e130*/  HMMA.16816.F32.BF16 R4, R4, R16, R24 ;  /* 0x000000100404723c */ /* 0x004fe20000041818 */
[----:B------:R-:W3:Y:S01]  /*3e140*/  LDL.LU.64 R26, [R1+0x5d78] ;  /* 0x005d7800011a7983 */ /* 0x000ee20000300a00 */
[----:B------:R-:W3:Y:S02]  /*3e150*/  LDL.LU.64 R24, [R1+0x5d70] ;  /* 0x005d700001187983 */ /* 0x000ee40000300a00 */
[----:B------:R-:W2:Y:S02]  /*3e160*/  LDL.LU.64 R18, [R1+0x5d68] ;  /* 0x005d680001127983 */ /* 0x000ea40000300a00 */
[----:B------:R-:W3:Y:S11]  /*3e170*/  LDL.LU.64 R16, [R1+0x5d60] ;  /* 0x005d600001107983 */ /* 0x000ef60000300a00 */
[----:B------:R-:W-:Y:S06]  /*3e180*/  @!UPT UIADD3 URZ, URZ, URZ, URZ ;  /* 0x0000003f3f3ff290 */ /* 0x000fec000fffe03f */
[----:B------:R-:W-:Y:S01]  /*3e190*/  STL.64 [R1+0xe0], R4 ;  /* 0x0000e00401007387 */ /* 0x000fe20000100a00 */
[----:B------:R-:W-:Y:S02]  /*3e1a0*/  STL.64 [R1+0xe8], R6 ;  /* 0x0000e80601007387 */ /* 0x000fe40000100a00 */
[----:B----4-:R-:W0:Y:S02]  /*3e1b0*/  LDSM.16.MT88.4 R4, [R29+0x12000] ;  /* 0x012000001d04783b */ /* 0x010e240000004200 */
[----:B0-----:R-:W-:Y:S02]  /*3e1c0*/  STL.64 [R1+0x5c28], R6 ;  /* 0x005c280601007387 */ /* 0x001fe40000100a00 */
[----:B------:R2:W-:Y:S02]  /*3e1d0*/  STL.64 [R1+0x5c20], R4 ;  /* 0x005c200401007387 */ /* 0x0005e40000100a00 */
[----:B--2---:R-:W-:Y:S02]  /*3e1e0*/  IMAD.MOV.U32 R4, RZ, RZ, R18 ;  /* 0x000000ffff047224 */ /* 0x004fe400078e0012 */
[----:B------:R-:W-:Y:S01]  /*3e1f0*/  IMAD.MOV.U32 R5, RZ, RZ, R19 ;  /* 0x000000ffff057224 */ /* 0x000fe200078e0013 */
[----:B------:R-:W2:Y:S01]  /*3e200*/  LDL.LU R18, [R1+0x5d5c] ;  /* 0x005d5c0001127983 */ /* 0x000ea20000300800 */
[----:B------:R-:W2:Y:S01]  /*3e210*/  LDL.LU R19, [R1+0x5d58] ;  /* 0x005d580001137983 */ /* 0x000ea20000300800 */
[----:B---3--:R-:W-:Y:S02]  /*3e220*/  HMMA.16816.F32.BF16 R12, R24, R16, R12 ;  /* 0x00000010180c723c */ /* 0x008fe4000004180c */
[----:B------:R0:W-:Y:S05]  /*3e230*/  STL.64 [R1+0x5d20], R4 ;  /* 0x005d200401007387 */ /* 0x0001ea0000100a00 */
[----:B------:R-:W-:-:S02]  /*3e240*/  IMAD.MOV.U32 R16, RZ, RZ, R3 ;  /* 0x000000ffff107224 */ /* 0x000fc400078e0003 */
[----:B------:R-:W-:Y:S01]  /*3e250*/  IMAD.MOV.U32 R17, RZ, RZ, R28 ;  /* 0x000000ffff117224 */ /* 0x000fe200078e001c */
[----:B0-----:R-:W3:Y:S01]  /*3e260*/  LDL.LU.64 R4, [R1+0xef0] ;  /* 0x000ef00001047983 */ /* 0x001ee20000300a00 */
[----:B------:R-:W3:Y:S02]  /*3e270*/  LDL.LU.64 R6, [R1+0xef8] ;  /* 0x000ef80001067983 */ /* 0x000ee40000300a00 */
[----:B------:R-:W4:Y:S02]  /*3e280*/  LDL.LU R20, [R1+0xa0] ;  /* 0x0000a00001147983 */ /* 0x000f240000300800 */
[----:B------:R-:W4:Y:S08]  /*3e290*/  LDL.LU R21, [R1+0xa4] ;  /* 0x0000a40001157983 */ /* 0x000f300000300800 */
[----:B------:R-:W-:Y:S01]  /*3e2a0*/  STL.64 [R1+0xd0], R12 ;  /* 0x0000d00c01007387 */ /* 0x000fe20000100a00 */
[----:B------:R0:W-:Y:S03]  /*3e2b0*/  STL.64 [R1+0xd8], R14 ;  /* 0x0000d80e01007387 */ /* 0x0001e60000100a00 */
[----:B0-----:R-:W3:Y:S01]  /*3e2c0*/  LDL.LU.64 R14, [R1+0x5d50] ;  /* 0x005d5000010e7983 */ /* 0x001ee20000300a00 */
[----:B------:R-:W4:Y:S03]  /*3e2d0*/  LDL.LU.64 R12, [R1+0x5d48] ;  /* 0x005d4800010c7983 */ /* 0x000f260000300a00 */
[----:B--2---:R-:W-:Y:S01]  /*3e2e0*/  STL.64 [R1+0x5c30], R18 ;  /* 0x005c301201007387 */ /* 0x004fe20000100a00 */
[----:B------:R-:W2:Y:S02]  /*3e2f0*/  LDL.LU R3, [R1+0x5d44] ;  /* 0x005d440001037983 */ /* 0x000ea40000300800 */
[----:B------:R-:W2:Y:S02]  /*3e300*/  LDL.LU R28, [R1+0x5d40] ;  /* 0x005d4000011c7983 */ /* 0x000ea40000300800 */
[----:B------:R0:W-:Y:S02]  /*3e310*/  STL.64 [R1+0x5c48], R16 ;  /* 0x005c481001007387 */ /* 0x0001e40000100a00 */
[----:B0-----:R-:W4:Y:S01]  /*3e320*/  LDL.LU.64 R16, [R1+0xea0] ;  /* 0x000ea00001107983 */ /* 0x001f220000300a00 */
[----:B------:R-:W4:Y:S03]  /*3e330*/  LDL.LU.64 R18, [R1+0xea8] ;  /* 0x000ea80001127983 */ /* 0x000f260000300a00 */
[----:B---3--:R0:W-:Y:S01]  /*3e340*/  STL.64 [R1+0x5c18], R14 ;  /* 0x005c180e01007387 */ /* 0x0081e20000100a00 */
[C---:B----4-:R-:W-:Y:S08]  /*3e350*/  HMMA.16816.F32.BF16 R16, R24.reuse, R12, R16 ;  /* 0x0000000c1810723c */ /* 0x050ff00000041810 */
[----:B0-----:R-:W-:Y:S11]  /*3e360*/  HMMA.16816.F32.BF16 R12, R24, R8, R4 ;  /* 0x00000008180c723c */ /* 0x001ff60000041804 */
[----:B------:R-:W-:Y:S04]  /*3e370*/  @!UPT UIADD3 URZ, URZ, URZ, URZ ;  /* 0x0000003f3f3ff290 */ /* 0x000fe8000fffe03f */
[----:B------:R0:W-:Y:S01]  /*3e380*/  STL.64 [R1+0xea0], R16 ;  /* 0x000ea01001007387 */ /* 0x0001e20000100a00 */
[----:B------:R-:W-:Y:S02]  /*3e390*/  STL.64 [R1+0xea8], R18 ;  /* 0x000ea81201007387 */ /* 0x000fe40000100a00 */
[----:B------:R-:W3:Y:S02]  /*3e3a0*/  LDL.LU.64 R4, [R1+0xf70] ;  /* 0x000f700001047983 */ /* 0x000ee40000300a00 */
[----:B------:R-:W3:Y:S03]  /*3e3b0*/  LDL.LU.64 R6, [R1+0xf78] ;  /* 0x000f780001067983 */ /* 0x000ee60000300a00 */
[----:B------:R-:W-:Y:S01]  /*3e3c0*/  STL.64 [R1+0xef0], R12 ;  /* 0x000ef00c01007387 */ /* 0x000fe20000100a00 */
[----:B------:R-:W-:Y:S02]  /*3e3d0*/  STL.64 [R1+0xef8], R14 ;  /* 0x000ef80e01007387 */ /* 0x000fe40000100a00 */
[----:B0-----:R-:W-:-:S02]  /*3e3e0*/  IMAD.MOV.U32 R16, RZ, RZ, R11 ;  /* 0x000000ffff107224 */ /* 0x001fc400078e000b */
[----:B------:R-:W-:Y:S01]  /*3e3f0*/  IMAD.MOV.U32 R17, RZ, RZ, R10 ;  /* 0x000000ffff117224 */ /* 0x000fe200078e000a */
[----:B------:R-:W4:Y:S01]  /*3e400*/  LDL.LU R11, [R1+0x5d3c] ;  /* 0x005d3c00010b7983 */ /* 0x000f220000300800 */
[----:B------:R-:W2:Y:S03]  /*3e410*/  LDL.LU R10, [R1+0x5d38] ;  /* 0x005d3800010a7983 */ /* 0x000ea60000300800 */
[----:B------:R0:W-:Y:S02]  /*3e420*/  STL.64 [R1+0x5c60], R16 ;  /* 0x005c601001007387 */ /* 0x0001e40000100a00 */
[----:B0-----:R-:W-:Y:S02]  /*3e430*/  IMAD.MOV.U32 R16, RZ, RZ, R0 ;  /* 0x000000ffff107224 */ /* 0x001fe400078e0000 */
[----:B------:R-:W-:Y:S01]  /*3e440*/  IMAD.MOV.U32 R17, RZ, RZ, R2 ;  /* 0x000000ffff117224 */ /* 0x000fe200078e0002 */
[----:B------:R-:W3:Y:S01]  /*3e450*/  LDL.LU R0, [R1+0x5d34] ;  /* 0x005d340001007983 */ /* 0x000ee20000300800 */
[----:B------:R-:W3:Y:S03]  /*3e460*/  LDL.LU R2, [R1+0x5d30] ;  /* 0x005d300001027983 */ /* 0x000ee60000300800 */
[----:B------:R0:W-:Y:S01]  /*3e470*/  STL.64 [R1+0x5c78], R16 ;  /* 0x005c781001007387 */ /* 0x0001e20000100a00 */
[----:B------:R-:W3:Y:S02]  /*3e480*/  LDL.LU R12, [R1+0x1700] ;  /* 0x00170000010c7983 */ /* 0x000ee40000300800 */
[----:B------:R-:W3:Y:S02]  /*3e490*/  LDL.LU R13, [R1+0x1704] ;  /* 0x00170400010d7983 */ /* 0x000ee40000300800 */
[----:B----4-:R-:W-:-:S02]  /*3e4a0*/  IMAD.MOV.U32 R15, RZ, RZ, R11 ;  /* 0x000000ffff0f7224 */ /* 0x010fc400078e000b */
[----:B--2---:R-:W-:Y:S02]  /*3e4b0*/  IMAD.MOV.U32 R14, RZ, RZ, R10 ;  /* 0x000000ffff0e7224 */ /* 0x004fe400078e000a */
[----:B------:R-:W2:Y:S01]  /*3e4c0*/  LDL.LU R10, [R1+0x5d2c] ;  /* 0x005d2c00010a7983 */ /* 0x000ea20000300800 */
[----:B------:R-:W2:Y:S02]  /*3e4d0*/  LDL.LU R11, [R1+0x5d28] ;  /* 0x005d2800010b7983 */ /* 0x000ea40000300800 */
[----:B0-----:R-:W-:Y:S02]  /*3e4e0*/  IMAD.MOV.U32 R16, RZ, RZ, R23 ;  /* 0x000000ffff107224 */ /* 0x001fe400078e0017 */
[----:B------:R-:W-:-:S05]  /*3e4f0*/  IMAD.MOV.U32 R17, RZ, RZ, R22 ;  /* 0x000000ffff117224 */ /* 0x000fca00078e0016 */
[----:B------:R0:W-:Y:S01]  /*3e500*/  STL.64 [R1+0x5c90], R16 ;  /* 0x005c901001007387 */ /* 0x0001e20000100a00 */
[C---:B---3--:R-:W-:Y:S03]  /*3e510*/  HMMA.16816.F32.BF16 R20, R24.reuse, R20, R4 ;  /* 0x000000141814723c */ /* 0x048fe60000041804 */
[----:B0-----:R-:W3:Y:S01]  /*3e520*/  LDL.LU R16, [R1+0x90] ;  /* 0x0000900001107983 */ /* 0x001ee20000300800 */
[----:B------:R-:W3:Y:S02]  /*3e530*/  LDL.LU R17, [R1+0x94] ;  /* 0x0000940001117983 */ /* 0x000ee40000300800 */
[----:B------:R-:W-:Y:S02]  /*3e540*/  STL.64 [R1+0x5c40], R14 ;  /* 0x005c400e01007387 */ /* 0x000fe40000100a00 */
[----:B------:R0:W-:Y:S02]  /*3e550*/  STL.64 [R1+0x5c38], R12 ;  /* 0x005c380c01007387 */ /* 0x0001e40000100a00 */
[----:B0-----:R-:W4:Y:S01]  /*3e560*/  LDL.LU.64 R12, [R1+0xf50] ;  /* 0x000f5000010c7983 */ /* 0x001f220000300a00 */
[----:B------:R-:W4:Y:S03]  /*3e570*/  LDL.LU.64 R14, [R1+0xf58] ;  /* 0x000f5800010e7983 */ /* 0x000f260000300a00 */
[----:B--2---:R0:W-:Y:S01]  /*3e580*/  STL.64 [R1+0x5c10], R10 ;  /* 0x005c100a01007387 */ /* 0x0041e20000100a00 */
[----:B------:R-:W3:Y:S03]  /*3e590*/  LDL.LU.64 R8, [R1+0xf60] ;  /* 0x000f600001087983 */ /* 0x000ee60000300a00 */
[----:B0-----:R-:W3:Y:S01]  /*3e5a0*/  LDL.LU.64 R10, [R1+0xf68] ;  /* 0x000f6800010a7983 */ /* 0x001ee20000300a00 */
[----:B------:R-:W4:Y:S04]  /*3e5b0*/  LDL.LU.64 R4, [R1+0x5d20] ;  /* 0x005d200001047983 */ /* 0x000f280000300a00 */
[----:B------:R-:W-:Y:S02]  /*3e5c0*/  STL.64 [R1+0xf70], R20 ;  /* 0x000f701401007387 */ /* 0x000fe40000100a00 */
[----:B------:R0:W-:Y:S02]  /*3e5d0*/  STL.64 [R1+0xf78], R22 ;  /* 0x000f781601007387 */ /* 0x0001e40000100a00 */
[----:B0-----:R-:W2:Y:S01]  /*3e5e0*/  LDL.LU.64 R22, [R1+0x5d18] ;  /* 0x005d180001167983 */ /* 0x001ea20000300a00 */
[----:B------:R-:W2:Y:S01]  /*3e5f0*/  LDL.LU.64 R20, [R1+0x5d10] ;  /* 0x005d100001147983 */ /* 0x000ea20000300a00 */
[C---:B---3--:R-:W-:Y:S08]  /*3e600*/  HMMA.16816.F32.BF16 R8, R24.reuse, R16, R8 ;  /* 0x000000101808723c */ /* 0x048ff00000041808 */
[----:B----4-:R-:W-:Y:S01]  /*3e610*/  HMMA.16816.F32.BF16 R4, R24, R4, R12 ;  /* 0x000000041804723c */ /* 0x010fe2000004180c */
[----:B--2---:R-:W-:-:S02]  /*3e620*/  IMAD.MOV.U32 R16, RZ, RZ, R20 ;  /* 0x000000ffff107224 */ /* 0x004fc400078e0014 */
[----:B------:R-:W-:Y:S01]  /*3e630*/  IMAD.MOV.U32 R17, RZ, RZ, R21 ;  /* 0x000000ffff117224 */ /* 0x000fe200078e0015 */
[----:B------:R-:W2:Y:S11]  /*3e640*/  LDL.LU R20, [R1+0x5d0c] ;  /* 0x005d0c0001147983 */ /* 0x000eb60000300800 */
[----:B------:R-:W-:Y:S01]  /*3e650*/  STL.64 [R1+0xf60], R8 ;  /* 0x000f600801007387 */ /* 0x000fe20000100a00 */
[----:B------:R-:W-:Y:S02]  /*3e660*/  STL.64 [R1+0xf68], R10 ;  /* 0x000f680a01007387 */ /* 0x000fe40000100a00 */
[----:B------:R-:W2:Y:S02]  /*3e670*/  LDL.LU R21, [R1+0x5d08] ;  /* 0x005d080001157983 */ /* 0x000ea40000300800 */
[----:B------:R0:W-:Y:S02]  /*3e680*/  STL.64 [R1+0x5ca8], R16 ;  /* 0x005ca81001007387 */ /* 0x0001e40000100a00 */
[----:B0-----:R-:W-:-:S02]  /*3e690*/  IMAD.MOV.U32 R16, RZ, RZ, R28 ;  /* 0x000000ffff107224 */ /* 0x001fc400078e001c */
[----:B------:R-:W-:Y:S01]  /*3e6a0*/  IMAD.MOV.U32 R17, RZ, RZ, R3 ;  /* 0x000000ffff117224 */ /* 0x000fe200078e0003 */
[----:B------:R-:W3:Y:S01]  /*3e6b0*/  LDL.LU R28, [R1+0x5d04] ;  /* 0x005d0400011c7983 */ /* 0x000ee20000300800 */
[----:B------:R-:W-:Y:S02]  /*3e6c0*/  STL.64 [R1+0xfc0], R4 ;  /* 0x000fc00401007387 */ /* 0x000fe40000100a00 */
[----:B------:R-:W-:Y:S02]  /*3e6d0*/  STL.64 [R1+0xfc8], R6 ;  /* 0x000fc80601007387 */ /* 0x000fe40000100a00 */
[----:B------:R-:W4:Y:S01]  /*3e6e0*/  LDL.LU R3, [R1+0x5d00] ;  /* 0x005d000001037983 */ /* 0x000f220000300800 */
[----:B------:R0:W-:Y:S02]  /*3e6f0*/  STL.64 [R1+0x5cc0], R16 ;  /* 0x005cc01001007387 */ /* 0x0001e40000100a00 */
[----:B0-----:R-:W-:Y:S02]  /*3e700*/  IMAD.MOV.U32 R16, RZ, RZ, R2 ;  /* 0x000000ffff107224 */ /* 0x001fe400078e0002 */
[----:B------:R-:W-:Y:S01]  /*3e710*/  IMAD.MOV.U32 R17, RZ, RZ, R0 ;  /* 0x000000ffff117224 */ /* 0x000fe200078e0000 */
[----:B------:R-:W2:Y:S01]  /*3e720*/  LDL.LU R2, [R1+0x5cfc] ;  /* 0x005cfc0001027983 */ /* 0x000ea20000300800 */
[----:B------:R-:W2:Y:S03]  /*3e730*/  LDL.LU R0, [R1+0x5cf8] ;  /* 0x005cf80001007983 */ /* 0x000ea60000300800 */
[----:B------:R0:W-:Y:S02]  /*3e740*/  STL.64 [R1+0x5cd8], R16 ;  /* 0x005cd81001007387 */ /* 0x0001e40000100a00 */
[----:B0-----:R-:W-:-:S02]  /*3e750*/  IMAD.MOV.U32 R16, RZ, RZ, R23 ;  /* 0x000000ffff107224 */ /* 0x001fc400078e0017 */
[----:B------:R-:W-:-:S05]  /*3e760*/  IMAD.MOV.U32 R17, RZ, RZ, R22 ;  /* 0x000000ffff117224 */ /* 0x000fca00078e0016 */
[----:B------:R0:W-:Y:S04]  /*3e770*/  STL.64 [R1+0x5cf0], R16 ;  /* 0x005cf01001007387 */ /* 0x0001e80000100a00 */
[----:B0-----:R-:W2:Y:S01]  /*3e780*/  LDL.LU.64 R16, [R1+0xf40] ;  /* 0x000f400001107983 */ /* 0x001ea20000300a00 */
[----:B------:R-:W2:Y:S02]  /*3e790*/  LDL.LU.64 R18, [R1+0xf48] ;  /* 0x000f480001127983 */ /* 0x000ea40000300a00 */
        /* <DEDUP_REMOVED lines=29> */
[----:B0-----:R-:W2:Y:S01]  /*3e970*/  LDL.LU.64 R12, [R1+0xf30] ;  /* 0x000f3000010c7983 */ /* 0x001ea20000300a00 */
[----:B------:R-:W2:Y:S02]  /*3e980*/  LDL.LU.64 R14, [R1+0xf38] ;  /* 0x000f3800010e7983 */ /* 0x000ea40000300a00 */
[----:B------:R-:W2:Y:S02]  /*3e990*/  LDL.LU.64 R4, [R1+0xe90] ;  /* 0x000e900001047983 */ /* 0x000ea40000300a00 */
[----:B------:R-:W2:Y:S01]  /*3e9a0*/  LDL.LU.64 R6, [R1+0xe98] ;  /* 0x000e980001067983 */ /* 0x000ea20000300a00 */
[----:B------:R-:W2:Y:S01]  /*3e9b0*/  LDL.LU R8, [R1+0x16f0] ;  /* 0x0016f00001087983 */ /* 0x000ea20000300800 */
[----:B------:R-:W2:Y:S02]  /*3e9c0*/  LDL.LU R9, [R1+0x16f4] ;  /* 0x0016f40001097983 */ /* 0x000ea40000300800 */
[----:B------:R-:W2:Y:S02]  /*3e9d0*/  LDL.LU R10, [R1+0x16f8] ;  /* 0x0016f800010a7983 */ /* 0x000ea40000300800 */
[----:B------:R-:W2:Y:S01]  /*3e9e0*/  LDL.LU R11, [R1+0x16fc] ;  /* 0x0016fc00010b7983 */ /* 0x000ea20000300800 */
[----:B------:R-:W2:Y:S05]  /*3e9f0*/  LDL.LU.64 R16, [R1+0x5cf0] ;  /* 0x005cf00001107983 */ /* 0x000eaa0000300a00 */
[----:B------:R-:W-:Y:S02]  /*3ea00*/  STL.64 [R1+0xfb0], R20 ;  /* 0x000fb01401007387 */ /* 0x000fe40000100a00 */
[----:B------:R-:W-:Y:S02]  /*3ea10*/  STL.64 [R1+0xfb8], R22 ;  /* 0x000fb81601007387 */ /* 0x000fe40000100a00 */
[----:B------:R-:W0:Y:S04]  /*3ea20*/  LDSM.16.MT88.4 R20, [R29+0x12080] ;  /* 0x012080001d14783b */ /* 0x000e280000004200 */
[----:B0-----:R-:W-:Y:S01]  /*3ea30*/  STL.64 [R1+0x5b40], R22 ;  /* 0x005b401601007387 */ /* 0x001fe20000100a00 */
[----:B------:R0:W-:Y:S03]  /*3ea40*/  STL.64 [R1+0x5b38], R20 ;  /* 0x005b381401007387 */ /* 0x0001e60000100a00 */
[----:B0-----:R-:W3:Y:S01]  /*3ea50*/  LDL.LU.64 R20, [R1+0xb0] ;  /* 0x0000b00001147983 */ /* 0x001ee20000300a00 */
[----:B------:R-:W3:Y:S01]  /*3ea60*/  LDL.64 R22, [R1+0xb8] ;  /* 0x0000b80001167983 */ /* 0x000ee20000100a00 */
        /* <DEDUP_REMOVED lines=51> */
[----:B------:R-:W2:Y:S05]  /*3eda0*/  LDL.LU.64 R12, [R1+0x5c38] ;  /* 0x005c3800010c7983 */ /* 0x000eaa0000300a00 */
[----:B---3--:R-:W-:Y:S11]  /*3edb0*/  HMMA.16816.F32.BF16 R24, R24, R20, R4 ;  /* 0x000000141818723c */ /* 0x008ff60000041804 */
[----:B------:R-:W-:Y:S04]  /*3edc0*/  @!UPT UIADD3 URZ, URZ, URZ, URZ ;  /* 0x0000003f3f3ff290 */ /* 0x000fe8000fffe03f */
[----:B------:R-:W-:Y:S01]  /*3edd0*/  STL.64 [R1+0xff0], R16 ;  /* 0x000ff01001007387 */ /* 0x000fe20000100a00 */
[----:B------:R0:W-:Y:S03]  /*3ede0*/  STL.64 [R1+0xff8], R18 ;  /* 0x000ff81201007387 */ /* 0x0001e60000100a00 */
[----:B0-----:R-:W2:Y:S01]  /*3edf0*/  LDL.LU.64 R18, [R1+0x5c30] ;  /* 0x005c300001127983 */ /* 0x001ea20000300a00 */
[----:B------:R-:W2:Y:S02]  /*3ee00*/  LDL.LU.64 R6, [R1+0x5c28] ;  /* 0x005c280001067983 */ /* 0x000ea40000300a00 */
[----:B------:R-:W2:Y:S02]  /*3ee10*/  LDL.LU.64 R4, [R1+0x5c20] ;  /* 0x005c200001047983 */ /* 0x000ea40000300a00 */
[----:B------:R-:W-:Y:S01]  /*3ee20*/  STL.64 [R1+0xf10], R24 ;  /* 0x000f101801007387 */ /* 0x000fe20000100a00 */
[----:B------:R0:W-:Y:S04]  /*3ee30*/  STL.64 [R1+0xf18], R26 ;  /* 0x000f181a01007387 */ /* 0x0001e80000100a00 */
[----:B0-----:R-:W3:Y:S04]  /*3ee40*/  LDL R26, [R1+0xa8] ;  /* 0x0000a800011a7983 */ /* 0x001ee80000100800 */
[----:B------:R-:W3:Y:S01]  /*3ee50*/  LDL R27, [R1+0xac] ;  /* 0x0000ac00011b7983 */ /* 0x000ee20000100800 */
[----:B------:R0:W-:Y:S02]  /*3ee60*/  STL.64 [R1+0x5b58], R22 ;  /* 0x005b581601007387 */ /* 0x0001e40000100a00 */
[----:B------:R-:W3:Y:S02]  /*3ee70*/  LDL.LU R20, [R1+0x16d0] ;  /* 0x0016d00001147983 */ /* 0x000ee40000300800 */
[----:B------:R-:W3:Y:S01]  /*3ee80*/  LDL.LU R21, [R1+0x16d4] ;  /* 0x0016d40001157983 */ /* 0x000ee20000300800 */
[----:B0-----:R-:W3:Y:S01]  /*3ee90*/  LDL.LU R22, [R1+0x16d8] ;  /* 0x0016d80001167983 */ /* 0x001ee20000300800 */
[----:B------:R-:W-:Y:S01]  /*3eea0*/  IMAD.MOV.U32 R23, RZ, RZ, R0 ;  /* 0x000000ffff177224 */ /* 0x000fe200078e0000 */
[C---:B--2---:R-:W-:Y:S11]  /*3eeb0*/  HMMA.16816.F32.BF16 R12, R4.reuse, R18, R12 ;  /* 0x00000012040c723c */ /* 0x044ff6000004180c */
[----:B------:R-:W-:Y:S11]  /*3eec0*/  @!UPT UIADD3 URZ, URZ, URZ, URZ ;  /* 0x0000003f3f3ff290 */ /* 0x000ff6000fffe03f */
[----:B------:R-:W-:Y:S01]  /*3eed0*/  @!UPT UIADD3 URZ, URZ, URZ, URZ ;  /* 0x0000003f3f3ff290 */ /* 0x000fe2000fffe03f */
[----:B------:R-:W-:Y:S01]  /*3eee0*/  STL.64 [R1+0xfe0], R12 ;  /* 0x000fe00c01007387 */ /* 0x000fe20000100a00 */
[----:B------:R0:W-:Y:S02]  /*3eef0*/  STL [R1+0xfe8], R14 ;  /* 0x000fe80e01007387 */ /* 0x0001e40000100800 */
[----:B------:R-:W-:Y:S02]  /*3ef00*/  IMAD.MOV.U32 R0, RZ, RZ, R15 ;  /* 0x000000ffff007224 */ /* 0x000fe400078e000f */
[----:B0-----:R-:W2:Y:S01]  /*3ef10*/  LDL.LU.64 R14, [R1+0x5c18] ;  /* 0x005c1800010e7983 */ /* 0x001ea20000300a00 */
[----:B------:R0:W-:Y:S02]  /*3ef20*/  STL.64 [R1+0x5b60], R18 ;  /* 0x005b601201007387 */ /* 0x0001e40000100a00 */
[----:B------:R-:W3:Y:S02]  /*3ef30*/  LDL.LU R16, [R1+0x16e0] ;  /* 0x0016e00001107983 */ /* 0x000ee40000300800 */
[----:B------:R-:W3:Y:S01]  /*3ef40*/  LDL.LU R17, [R1+0x16e4] ;  /* 0x0016e40001117983 */ /* 0x000ee20000300800 */
[----:B0-----:R-:W3:Y:S01]  /*3ef50*/  LDL.LU R18, [R1+0x16e8] ;  /* 0x0016e80001127983 */ /* 0x001ee20000300800 */
[----:B------:R-:W3:Y:S02]  /*3ef60*/  LDL.LU R19, [R1+0x16ec] ;  /* 0x0016ec0001137983 */ /* 0x000ee40000300800 */
[----:B------:R-:W-:Y:S01]  /*3ef70*/  STL [R1+0x4ab8], R0 ;  /* 0x004ab80001007387 */ /* 0x000fe20000100800 */
[C---:B--2---:R-:W-:Y:S11]  /*3ef80*/  HMMA.16816.F32.BF16 R8, R4.reuse, R14, R8 ;  /* 0x0000000e0408723c */ /* 0x044ff60000041808 */
[----:B------:R-:W-:Y:S11]  /*3ef90*/  @!UPT UIADD3 URZ, URZ, URZ, URZ ;  /* 0x0000003f3f3ff290 */ /* 0x000ff6000fffe03f */
[----:B------:R-:W-:Y:S01]  /*3efa0*/  @!UPT UIADD3 URZ, URZ, URZ, URZ ;  /* 0x0000003f3f3ff290 */ /* 0x000fe2000fffe03f */
[----:B------:R-:W-:Y:S01]  /*3efb0*/  STL.64 [R1+0x1010], R8 ;  /* 0x0010100801007387 */ /* 0x000fe20000100a00 */
[----:B------:R0:W-:Y:S03]  /*3efc0*/  STL.64 [R1+0x1018], R10 ;  /* 0x0010180a01007387 */ /* 0x0001e60000100a00 */
[----:B0-----:R-:W3:Y:S01]  /*3efd0*/  LDL.LU.64 R10, [R1+0x5c10] ;  /* 0x005c1000010a7983 */ /* 0x001ee20000300a00 */
[----:B------:R-:W-:Y:S01]  /*3efe0*/  STL.64 [R1+0x5bf8], R14 ;  /* 0x005bf80e01007387 */ /* 0x000fe20000100a00 */
[C---:B---3--:R-:W-:Y:S11]  /*3eff0*/  HMMA.16816.F32.BF16 R16, R4.reuse, R10, R16 ;  /* 0x0000000a0410723c */ /* 0x048ff60000041810 */
[----:B------:R-:W-:Y:S11]  /*3f000*/  @!UPT UIADD3 URZ, URZ, URZ, URZ ;  /* 0x0000003f3f3ff290 */ /* 0x000ff6000fffe03f */
[----:B------:R-:W-:Y:S02]  /*3f010*/  @!UPT UIADD3 URZ, URZ, URZ, URZ ;  /* 0x0000003f3f3ff290 */ /* 0x000fe4000fffe03f */
[----:B------:R-:W-:Y:S01]  /*3f020*/  IMAD.MOV.U32 R0, RZ, RZ, R19 ;  /* 0x000000ffff007224 */ /* 0x000fe200078e0013 */
[----:B------:R0:W-:Y:S01]  /*3f030*/  STL.64 [R1+0x1030], R16 ;  /* 0x0010301001007387 */ /* 0x0001e20000100a00 */
[----:B------:R-:W-:Y:S02]  /*3f040*/  STL [R1+0x1038], R18 ;  /* 0x0010381201007387 */ /* 0x000fe40000100800 */
[----:B------:R1:W-:Y:S01]  /*3f050*/  STL.64 [R1+0x5b68], R10 ;  /* 0x005b680a01007387 */ /* 0x0003e20000100a00 */
[----:B------:R-:W-:Y:S04]  /*3f060*/  STL [R1+0x4abc], R0 ;  /* 0x004abc0001007387 */ /* 0x000fe80000100800 */
[----:B0-----:R-:W2:Y:S01]  /*3f070*/  LDL.LU R16, [R1+0x1610] ;  /* 0x0016100001107983 */ /* 0x001ea20000300800 */
[----:B-1----:R-:W-:Y:S01]  /*3f080*/  HMMA.16816.F32.BF16 R8, R4, R26, R20 ;  /* 0x0000001a0408723c */ /* 0x002fe20000041814 */
[----:B----4-:R-:W-:-:S02]  /*3f090*/  IMAD.MOV.U32 R18, RZ, RZ, R3 ;  /* 0x000000ffff127224 */ /* 0x010fc400078e0003 */
[----:B------:R-:W-:Y:S02]  /*3f0a0*/  IMAD.MOV.U32 R19, RZ, RZ, R28 ;  /* 0x000000ffff137224 */ /* 0x000fe400078e001c */
[----:B------:R-:W-:Y:S11]  /*3f0b0*/  IMAD.MOV.U32 R17, RZ, RZ, R2 ;  /* 0x000000ffff117224 */ /* 0x000ff600078e0002 */
[----:B------:R-:W-:Y:S07]  /*3f0c0*/  @!UPT UIADD3 URZ, URZ, URZ, URZ ;  /* 0x0000003f3f3ff290 */ /* 0x000fee000fffe03f */
[----:B------:R-:W-:Y:S01]  /*3f0d0*/  STL.64 [R1+0x1050], R8 ;  /* 0x0010500801007387 */ /* 0x000fe20000100a00 */
[----:B------:R-:W-:Y:S02]  /*3f0e0*/  STL.64 [R1+0x1058], R10 ;  /* 0x0010580a01007387 */ /* 0x000fe40000100a00 */
[----:B------:R-:W3:Y:S02]  /*3f0f0*/  LDL.LU R2, [R1+0x5c08] ;  /* 0x005c080001027983 */ /* 0x000ee40000300800 */
[----:B------:R-:W4:Y:S01]  /*3f100*/  LDL.LU R3, [R1+0x5c04] ;  /* 0x005c040001037983 */ /* 0x000f220000300800 */
[----:B------:R-:W3:Y:S01]  /*3f110*/  LDL.LU R28, [R1+0x5c00] ;  /* 0x005c0000011c7983 */ /* 0x000ee20000300800 */
[----:B------:R-:W-:Y:S03]  /*3f120*/  STL.64 [R1+0x5b78], R18 ;  /* 0x005b781201007387 */ /* 0x000fe60000100a00 */
[----:B--2---:R0:W-:Y:S04]  /*3f130*/  STL.64 [R1+0x5b70], R16 ;  /* 0x005b701001007387 */ /* 0x0041e80000100a00 */
[----:B0-----:R-:W2:Y:S01]  /*3f140*/  LDL.LU R16, [R1+0x1620] ;  /* 0x0016200001107983 */ /* 0x001ea20000300800 */
[----:B------:R-:W2:Y:S02]  /*3f150*/  LDL.LU R17, [R1+0x1624] ;  /* 0x0016240001117983 */ /* 0x000ea40000300800 */
[----:B------:R-:W2:Y:S02]  /*3f160*/  LDL.LU R18, [R1+0x1628] ;  /* 0x0016280001127983 */ /* 0x000ea40000300800 */
[----:B------:R-:W2:Y:S01]  /*3f170*/  LDL.LU R19, [R1+0x162c] ;  /* 0x00162c0001137983 */ /* 0x000ea20000300800 */
[----:B------:R-:W2:Y:S04]  /*3f180*/  LDL R10, [R1+0x48] ;  /* 0x00004800010a7983 */ /* 0x000ea80000100800 */
[----:B------:R-:W2:Y:S04]  /*3f190*/  LDL R11, [R1+0x4c] ;  /* 0x00004c00010b7983 */ /* 0x000ea80000100800 */
[----:B--2---:R0:W-:Y:S04]  /*3f1a0*/  STL.64 [R1+0x5ba0], R10 ;  /* 0x005ba00a01007387 */ /* 0x0041e80000100a00 */
[----:B0-----:R-:W2:Y:S04]  /*3f1b0*/  LDL R10, [R1+0x58] ;  /* 0x00005800010a7983 */ /* 0x001ea80000100800 */
[----:B------:R-:W2:Y:S04]  /*3f1c0*/  LDL R11, [R1+0x5c] ;  /* 0x00005c00010b7983 */ /* 0x000ea80000100800 */
[----:B--2---:R-:W-:Y:S01]  /*3f1d0*/  STL.64 [R1+0x5bb8], R10 ;  /* 0x005bb80a01007387 */ /* 0x004fe20000100a00 */
[----:B------:R0:W-:Y:S02]  /*3f1e0*/  STL.64 [R1+0x5b88], R18 ;  /* 0x005b881201007387 */ /* 0x0001e40000100a00 */
[----:B------:R1:W-:Y:S01]  /*3f1f0*/  STL.64 [R1+0x5b80], R16 ;  /* 0x005b801001007387 */ /* 0x0003e20000100a00 */
[----:B0-----:R-:W2:Y:S04]  /*3f200*/  LDL.64 R18, [R1+0x38] ;  /* 0x0000380001127983 */ /* 0x001ea80000100a00 */
[----:B--2---:R0:W-:Y:S01]  /*3f210*/  STL.64 [R1+0x5b98], R18 ;  /* 0x005b981201007387 */ /* 0x0041e20000100a00 */
[----:B-1----:R-:W2:Y:S02]  /*3f220*/  LDL.LU R16, [R1+0x1680] ;  /* 0x0016800001107983 */ /* 0x002ea40000300800 */
[----:B------:R-:W2:Y:S01]  /*3f230*/  LDL.LU R17, [R1+0x1684] ;  /* 0x0016840001117983 */ /* 0x000ea20000300800 */
[----:B0-----:R-:W2:Y:S01]  /*3f240*/  LDL.LU R18, [R1+0x1688] ;  /* 0x0016880001127983 */ /* 0x001ea20000300800 */
[----:B------:R-:W2:Y:S02]  /*3f250*/  LDL.LU R19, [R1+0x168c] ;  /* 0x00168c0001137983 */ /* 0x000ea40000300800 */
[----:B------:R-:W2:Y:S02]  /*3f260*/  LDL R26, [R1+0x88] ;  /* 0x00008800011a7983 */ /* 0x000ea40000100800 */
[----:B------:R-:W2:Y:S01]  /*3f270*/  LDL R27, [R1+0x8c] ;  /* 0x00008c00011b7983 */ /* 0x000ea20000100800 */
[----:B------:R-:W3:Y:S04]  /*3f280*/  LDL R10, [R1+0x68] ;  /* 0x00006800010a7983 */ /* 0x000ee80000100800 */
[----:B------:R-:W3:Y:S04]  /*3f290*/  LDL R11, [R1+0x6c] ;  /* 0x00006c00010b7983 */ /* 0x000ee80000100800 */
[----:B--2---:R0:W-:Y:S04]  /*3f2a0*/  STL.64 [R1+0x5bf0], R26 ;  /* 0x005bf01a01007387 */ /* 0x0041e80000100a00 */
[----:B0-----:R-:W2:Y:S04]  /*3f2b0*/  LDL R26, [R1+0x98] ;  /* 0x00009800011a7983 */ /* 0x001ea80000100800 */
[----:B------:R-:W2:Y:S01]  /*3f2c0*/  LDL R27, [R1+0x9c] ;  /* 0x00009c00011b7983 */ /* 0x000ea20000100800 */
[----:B------:R-:W2:Y:S02]  /*3f2d0*/  LDL.LU R12, [R1+0x16c0] ;  /* 0x0016c000010c7983 */ /* 0x000ea40000300800 */
[----:B------:R-:W2:Y:S02]  /*3f2e0*/  LDL.LU R13, [R1+0x16c4] ;  /* 0x0016c400010d7983 */ /* 0x000ea40000300800 */
[----:B------:R-:W2:Y:S01]  /*3f2f0*/  LDL.LU R14, [R1+0x16c8] ;  /* 0x0016c800010e7983 */ /* 0x000ea20000300800 */
[----:B------:R-:W2:Y:S01]  /*3f300*/  LDL.LU R15, [R1+0x16cc] ;  /* 0x0016cc00010f7983 */ /* 0x000ea20000300800 */
[----:B---3--:R-:W-:Y:S02]  /*3f310*/  STL.64 [R1+0x5bd0], R10 ;  /* 0x005bd00a01007387 */ /* 0x008fe40000100a00 */
[----:B------:R-:W-:Y:S02]  /*3f320*/  STL.64 [R1+0x5bb0], R18 ;  /* 0x005bb01201007387 */ /* 0x000fe40000100a00 */
[----:B------:R0:W-:Y:S02]  /*3f330*/  STL.64 [R1+0x5ba8], R16 ;  /* 0x005ba81001007387 */ /* 0x0001e40000100a00 */
[----:B0-----:R-:W3:Y:S01]  /*3f340*/  LDL.LU R16, [R1+0x1690] ;  /* 0x0016900001107983 */ /* 0x001ee20000300800 */
[----:B------:R-:W3:Y:S02]  /*3f350*/  LDL.LU R17, [R1+0x1694] ;  /* 0x0016940001117983 */ /* 0x000ee40000300800 */
[----:B------:R-:W2:Y:S02]  /*3f360*/  LDL.LU R18, [R1+0x1698] ;  /* 0x0016980001127983 */ /* 0x000ea40000300800 */
[----:B------:R-:W2:Y:S01]  /*3f370*/  LDL.LU R19, [R1+0x169c] ;  /* 0x00169c0001137983 */ /* 0x000ea20000300800 */
[----:B------:R-:W2:Y:S04]  /*3f380*/  LDL R10, [R1+0x78] ;  /* 0x00007800010a7983 */ /* 0x000ea80000100800 */
[----:B------:R-:W2:Y:S04]  /*3f390*/  LDL R11, [R1+0x7c] ;  /* 0x00007c00010b7983 */ /* 0x000ea80000100800 */
[----:B--2---:R0:W-:Y:S01]  /*3f3a0*/  STL.64 [R1+0x5be8], R10 ;  /* 0x005be80a01007387 */ /* 0x0041e20000100a00 */
[----:B------:R-:W2:Y:S02]  /*3f3b0*/  LDL.LU R8, [R1+0x16b0] ;  /* 0x0016b00001087983 */ /* 0x000ea40000300800 */
[----:B------:R-:W2:Y:S01]  /*3f3c0*/  LDL.LU R9, [R1+0x16b4] ;  /* 0x0016b40001097983 */ /* 0x000ea20000300800 */
[----:B0-----:R-:W2:Y:S01]  /*3f3d0*/  LDL.LU R10, [R1+0x16b8] ;  /* 0x0016b800010a7983 */ /* 0x001ea20000300800 */
[----:B------:R-:W2:Y:S02]  /*3f3e0*/  LDL.LU R11, [R1+0x16bc] ;  /* 0x0016bc00010b7983 */ /* 0x000ea40000300800 */
[----:B------:R-:W-:Y:S02]  /*3f3f0*/  STL.64 [R1+0x5bc8], R18 ;  /* 0x005bc81201007387 */ /* 0x000fe40000100a00 */
[----:B---3--:R0:W-:Y:S02]  /*3f400*/  STL.64 [R1+0x5bc0], R16 ;  /* 0x005bc01001007387 */ /* 0x0081e40000100a00 */
[----:B0-----:R-:W3:Y:S01]  /*3f410*/  LDL.LU R16, [R1+0x16a0] ;  /* 0x0016a00001107983 */ /* 0x001ee20000300800 */
[----:B------:R-:W3:Y:S02]  /*3f420*/  LDL.LU R17, [R1+0x16a4] ;  /* 0x0016a40001117983 */ /* 0x000ee40000300800 */
[----:B------:R-:W2:Y:S02]  /*3f430*/  LDL.LU R18, [R1+0x16a8] ;  /* 0x0016a80001127983 */ /* 0x000ea40000300800 */
[----:B------:R-:W2:Y:S01]  /*3f440*/  LDL.LU R19, [R1+0x16ac] ;  /* 0x0016ac0001137983 */ /* 0x000ea20000300800 */
[----:B------:R-:W-:Y:S01]  /*3f450*/  HMMA.16816.F32.BF16 R24, R4, R26, R12 ;  /* 0x0000001a0418723c */ /* 0x000fe2000004180c */
[----:B--2---:R-:W-:Y:S01]  /*3f460*/  STL.64 [R1+0x5be0], R18 ;  /* 0x005be01201007387 */ /* 0x004fe20000100a00 */
[----:B---3--:R0:W-:Y:S03]  /*3f470*/  STL.64 [R1+0x5bd8], R16 ;  /* 0x005bd81001007387 */ /* 0x0081e60000100a00 */
[----:B0-----:R-:W2:Y:S01]  /*3f480*/  LDL.LU R16, [R1+0x1710] ;  /* 0x0017100001107983 */ /* 0x001ea20000300800 */
[----:B------:R-:W2:Y:S02]  /*3f490*/  LDL.LU R17, [R1+0x1714] ;  /* 0x0017140001117983 */ /* 0x000ea40000300800 */
[----:B------:R-:W2:Y:S02]  /*3f4a0*/  LDL.LU R18, [R1+0x1718] ;  /* 0x0017180001127983 */ /* 0x000ea40000300800 */
[----:B------:R-:W2:Y:S01]  /*3f4b0*/  LDL.LU R19, [R1+0x171c] ;  /* 0x00171c0001137983 */ /* 0x000ea20000300800 */
[----:B------:R-:W3:Y:S11]  /*3f4c0*/  LDL.64 R22, [R1+0x18] ;  /* 0x0000180001167983 */ /* 0x000ef60000100a00 */
[----:B------:R-:W-:Y:S02]  /*3f4d0*/  @!UPT UIADD3 URZ, URZ, URZ, URZ ;  /* 0x0000003f3f3ff290 */ /* 0x000fe4000fffe03f */
[----:B------:R-:W-:Y:S01]  /*3f4e0*/  IMAD.MOV.U32 R13, RZ, RZ, R25 ;  /* 0x000000ffff0d7224 */ /* 0x000fe200078e0019 */
[----:B---3--:R-:W-:Y:S01]  /*3f4f0*/  STL.64 [R1+0x5b90], R22 ;  /* 0x005b901601007387 */ /* 0x008fe20000100a00 */
[----:B------:R-:W3:Y:S02]  /*3f500*/  LDL.LU R20, [R1+0x1650] ;  /* 0x0016500001147983 */ /* 0x000ee40000300800 */
[----:B------:R-:W2:Y:S02]  /*3f510*/  LDL.LU.64 R14, [R1+0x5bf8] ;  /* 0x005bf800010e7983 */ /* 0x000ea40000300a00 */
[----:B------:R0:W-:Y:S02]  /*3f520*/  STL.64 [R1+0x1078], R26 ;  /* 0x0010781a01007387 */ /* 0x0001e40000100a00 */
[----:B0-----:R-:W2:Y:S01]  /*3f530*/  LDL.LU.64 R26, [R1+0x5bf0] ;  /* 0x005bf000011a7983 */ /* 0x001ea20000300a00 */
[----:B------:R-:W-:Y:S02]  /*3f540*/  IMAD.MOV.U32 R12, RZ, RZ, R24 ;  /* 0x000000ffff0c7224 */ /* 0x000fe400078e0018 */
[----:B------:R-:W-:Y:S03]  /*3f550*/  STL [R1+0x4b10], R13 ;  /* 0x004b100d01007387 */ /* 0x000fe60000100800 */
[----:B------:R-:W-:Y:S01]  /*3f560*/  STL [R1+0x4b0c], R12 ;  /* 0x004b0c0c01007387 */ /* 0x000fe20000100800 */
[----:B------:R-:W-:-:S02]  /*3f570*/  IMAD.MOV.U32 R21, RZ, RZ, R28 ;  /* 0x000000ffff157224 */ /* 0x000fc400078e001c */
[----:B----4-:R-:W-:Y:S02]  /*3f580*/  IMAD.MOV.U32 R22, RZ, RZ, R3 ;  /* 0x000000ffff167224 */ /* 0x010fe400078e0003 */
[----:B------:R-:W-:Y:S01]  /*3f590*/  IMAD.MOV.U32 R23, RZ, RZ, R2 ;  /* 0x000000ffff177224 */ /* 0x000fe200078e0002 */
[C---:B--2---:R-:W-:Y:S01]  /*3f5a0*/  HMMA.16816.F32.BF16 R24, R4.reuse, R26, R8 ;  /* 0x0000001a0418723c */ /* 0x044fe20000041808 */
[----:B------:R-:W2:Y:S11]  /*3f5b0*/  LDL.LU.64 R10, [R1+0x5be8] ;  /* 0x005be800010a7983 */ /* 0x000eb60000300a00 */
[----:B------:R-:W-:Y:S11]  /*3f5c0*/  @!UPT UIADD3 URZ, URZ, URZ, URZ ;  /* 0x0000003f3f3ff290 */ /* 0x000ff6000fffe03f */
[----:B------:R-:W-:Y:S01]  /*3f5d0*/  STL [R1+0x1100], R24 ;  /* 0x0011001801007387 */ /* 0x000fe20000100800 */
[----:B------:R-:W-:Y:S02]  /*3f5e0*/  IMAD.MOV.U32 R28, RZ, RZ, R25 ;  /* 0x000000ffff1c7224 */ /* 0x000fe400078e0019 */
[----:B------:R-:W-:Y:S02]  /*3f5f0*/  IMAD.MOV.U32 R3, RZ, RZ, R26 ;  /* 0x000000ffff037224 */ /* 0x000fe400078e001a */
[----:B------:R-:W-:Y:S02]  /*3f600*/  IMAD.MOV.U32 R2, RZ, RZ, R27 ;  /* 0x000000ffff027224 */ /* 0x000fe400078e001b */
[----:B------:R-:W0:Y:S04]  /*3f610*/  LDSM.16.MT88.4 R24, [R29+0x12100] ;  /* 0x012100001d18783b */ /* 0x000e280000004200 */
[----:B------:R-:W-:Y:S01]  /*3f620*/  STL [R1+0x4ac8], R2 ;  /* 0x004ac80201007387 */ /* 0x000fe20000100800 */
[----:B------:R-:W-:Y:S02]  /*3f630*/  STL [R1+0x4ac4], R3 ;  /* 0x004ac40301007387 */ /* 0x000fe40000100800 */
[----:B------:R-:W-:Y:S01]  /*3f640*/  STL [R1+0x4ac0], R28 ;  /* 0x004ac01c01007387 */ /* 0x000fe20000100800 */
[----:B0-----:R0:W-:Y:S01]  /*3f650*/  STL [R1+0x59f0], R27 ;  /* 0x0059f01b01007387 */ /* 0x0011e20000100800 */
[----:B------:R1:W-:Y:S02]  /*3f660*/  STL [R1+0x5af0], R26 ;  /* 0x005af01a01007387 */ /* 0x0003e40000100800 */
[----:B------:R-:W-:Y:S01]  /*3f670*/  STL.64 [R1+0x5ae8], R24 ;  /* 0x005ae81801007387 */ /* 0x000fe20000100a00 */
[----:B0-----:R-:W4:Y:S04]  /*3f680*/  LDL R27, [R1+0x2c] ;  /* 0x00002c00011b7983 */ /* 0x001f280000100800 */
[----:B-1----:R-:W4:Y:S01]  /*3f690*/  LDL R26, [R1+0x28] ;  /* 0x00002800011a7983 */ /* 0x002f220000100800 */
[C---:B--2---:R-:W-:Y:S03]  /*3f6a0*/  HMMA.16816.F32.BF16 R8, R4.reuse, R10, R16 ;  /* 0x0000000a0408723c */ /* 0x044fe60000041810 */
[----:B------:R-:W2:Y:S01]  /*3f6b0*/  LDL.LU.64 R18, [R1+0x5be0] ;  /* 0x005be00001127983 */ /* 0x000ea20000300a00 */
[----:B------:R-:W2:Y:S11]  /*3f6c0*/  LDL.LU.64 R16, [R1+0x5bd8] ;  /* 0x005bd80001107983 */ /* 0x000eb60000300a00 */
[----:B------:R-:W-:Y:S08]  /*3f6d0*/  @!UPT UIADD3 URZ, URZ, URZ, URZ ;  /* 0x0000003f3f3ff290 */ /* 0x000ff0000fffe03f */
[----:B------:R-:W-:Y:S01]  /*3f6e0*/  STL.64 [R1+0x1590], R8 ;  /* 0x0015900801007387 */ /* 0x000fe20000100a00 */
[----:B------:R0:W-:Y:S03]  /*3f6f0*/  STL.64 [R1+0x1598], R10 ;  /* 0x0015980a01007387 */ /* 0x0001e60000100a00 */
[----:B0-----:R-:W2:Y:S02]  /*3f700*/  LDL.LU.64 R10, [R1+0x5bd0] ;  /* 0x005bd000010a7983 */ /* 0x001ea40000300a00 */
[C---:B--2---:R-:W-:Y:S02]  /*3f710*/  HMMA.16816.F32.BF16 R8, R4.reuse, R10, R16 ;  /* 0x0000000a0408723c */ /* 0x044fe40000041810 */
[----:B------:R-:W2:Y:S01]  /*3f720*/  LDL.LU.64 R18, [R1+0x5bc8] ;  /* 0x005bc80001127983 */ /* 0x000ea20000300a00 */
[----:B------:R-:W2:Y:S11]  /*3f730*/  LDL.LU.64 R16, [R1+0x5bc0] ;  /* 0x005bc00001107983 */ /* 0x000eb60000300a00 */
[----:B------:R-:W-:Y:S09]  /*3f740*/  @!UPT UIADD3 URZ, URZ, URZ, URZ ;  /* 0x0000003f3f3ff290 */ /* 0x000ff2000fffe03f */
        /* <DEDUP_REMOVED lines=11> */
[----:B------:R-:W3:Y:S11]  /*3f800*/  LDL.LU.64 R18, [R1+0x5b98] ;  /* 0x005b980001127983 */ /* 0x000ef60000300a00 */
[----:B------:R-:W-:Y:S10]  /*3f810*/  @!UPT UIADD3 URZ, URZ, URZ, URZ ;  /* 0x0000003f3f3ff290 */ /* 0x000ff4000fffe03f */
[----:B------:R0:W-:Y:S01]  /*3f820*/  STL.64 [R1+0x1630], R8 ;  /* 0x0016300801007387 */ /* 0x0001e20000100a00 */
[----:B------:R1:W-:Y:S03]  /*3f830*/  STL.64 [R1+0x1638], R10 ;  /* 0x0016380a01007387 */ /* 0x0003e60000100a00 */
[----:B0-----:R-:W2:Y:S01]  /*3f840*/  LDL.LU R8, [R1+0x1600] ;  /* 0x0016000001087983 */ /* 0x001ea20000300800 */
[----:B------:R-:W2:Y:S02]  /*3f850*/  LDL.LU R9, [R1+0x1604] ;  /* 0x0016040001097983 */ /* 0x000ea40000300800 */
[----:B-1----:R-:W2:Y:S02]  /*3f860*/  LDL.LU R10, [R1+0x1608] ;  /* 0x00160800010a7983 */ /* 0x002ea40000300800 */
[----:B------:R-:W2:Y:S01]  /*3f870*/  LDL.LU R11, [R1+0x160c] ;  /* 0x00160c00010b7983 */ /* 0x000ea20000300800 */
[----:B---3--:R-:W-:Y:S01]  /*3f880*/  HMMA.16816.F32.BF16 R20, R4, R18, R20 ;  /* 0x000000120414723c */ /* 0x008fe20000041814 */
[----:B------:R-:W-:-:S02]  /*3f890*/  IMAD.MOV.U32 R13, RZ, RZ, R18 ;  /* 0x000000ffff0d7224 */ /* 0x000fc400078e0012 */
[----:B------:R-:W-:Y:S11]  /*3f8a0*/  IMAD.MOV.U32 R12, RZ, RZ, R19 ;  /* 0x000000ffff0c7224 */ /* 0x000ff600078e0013 */
[----:B------:R-:W-:Y:S09]  /*3f8b0*/  @!UPT UIADD3 URZ, URZ, URZ, URZ ;  /* 0x0000003f3f3ff290 */ /* 0x000ff2000fffe03f */
[----:B------:R-:W-:Y:S01]  /*3f8c0*/  STL.64 [R1+0x15e0], R20 ;  /* 0x0015e01401007387 */ /* 0x000fe20000100a00 */
[----:B------:R0:W-:Y:S03]  /*3f8d0*/  STL.64 [R1+0x15e8], R22 ;  /* 0x0015e81601007387 */ /* 0x0001e60000100a00 */
[----:B0-----:R-:W3:Y:S01]  /*3f8e0*/  LDL.LU.64 R22, [R1+0x5b90] ;  /* 0x005b900001167983 */ /* 0x001ee20000300a00 */
[----:B------:R-:W4:Y:S02]  /*3f8f0*/  LDL.LU.64 R18, [R1+0x5b88] ;  /* 0x005b880001127983 */ /* 0x000f240000300a00 */
[----:B------:R-:W4:Y:S02]  /*3f900*/  LDL.LU.64 R16, [R1+0x5b80] ;  /* 0x005b800001107983 */ /* 0x000f240000300a00 */
[----:B------:R3:W-:Y:S01]  /*3f910*/  STL [R1+0x5abc], R12 ;  /* 0x005abc0c01007387 */ /* 0x0007e20000100800 */
[----:B------:R0:W-:Y:S01]  /*3f920*/  STL [R1+0x5ab8], R13 ;  /* 0x005ab80d01007387 */ /* 0x0001e20000100800 */
[----:B----4-:R-:W-:Y:S03]  /*3f930*/  HMMA.16816.F32.BF16 R24, R4, R26, R16 ;  /* 0x0000001a0418723c */ /* 0x010fe60000041810 */
[----:B------:R-:W4:Y:S01]  /*3f940*/  LDL.LU.64 R18, [R1+0x5b78] ;  /* 0x005b780001127983 */ /* 0x000f220000300a00 */
[----:B------:R-:W4:Y:S02]  /*3f950*/  LDL.LU.64 R16, [R1+0x5b70] ;  /* 0x005b700001107983 */ /* 0x000f240000300a00 */
[----:B---3--:R-:W-:-:S02]  /*3f960*/  IMAD.MOV.U32 R12, RZ, RZ, R22 ;  /* 0x000000ffff0c7224 */ /* 0x008fc400078e0016 */
[----:B0-----:R-:W-:Y:S11]  /*3f970*/  IMAD.MOV.U32 R13, RZ, RZ, R23 ;  /* 0x000000ffff0d7224 */ /* 0x001ff600078e0017 */
[----:B------:R-:W-:Y:S04]  /*3f980*/  @!UPT UIADD3 URZ, URZ, URZ, URZ ;  /* 0x0000003f3f3ff290 */ /* 0x000fe8000fffe03f */
[----:B------:R-:W-:Y:S01]  /*3f990*/  STL.64 [R1+0x15d0], R24 ;  /* 0x0015d01801007387 */ /* 0x000fe20000100a00 */
[----:B------:R-:W-:Y:S01]  /*3f9a0*/  STL.64 [R1+0x15d8], R26 ;  /* 0x0015d81a01007387 */ /* 0x000fe20000100a00 */
[C---:B----4-:R-:W-:Y:S11]  /*3f9b0*/  HMMA.16816.F32.BF16 R16, R4.reuse, R22, R16 ;  /* 0x000000160410723c */ /* 0x050ff60000041810 */
[----:B------:R-:W-:Y:S11]  /*3f9c0*/  @!UPT UIADD3 URZ, URZ, URZ, URZ ;  /* 0x0000003f3f3ff290 */ /* 0x000ff6000fffe03f */
[----:B------:R-:W-:Y:S01]  /*3f9d0*/  @!UPT UIADD3 URZ, URZ, URZ, URZ ;  /* 0x0000003f3f3ff290 */ /* 0x000fe2000fffe03f */
[----:B------:R0:W-:Y:S01]  /*3f9e0*/  STL.64 [R1+0x15c0], R16 ;  /* 0x0015c01001007387 */ /* 0x0001e20000100a00 */
[----:B------:R1:W-:Y:S02]  /*3f9f0*/  STL.64 [R1+0x15c8], R18 ;  /* 0x0015c81201007387 */ /* 0x0003e40000100a00 */
[----:B------:R-:W3:Y:S02]  /*3fa00*/  LDL R22, [R1+0xc8] ;  /* 0x0000c80001167983 */ /* 0x000ee40000100800 */
[----:B------:R-:W3:Y:S01]  /*3fa10*/  LDL R23, [R1+0xcc] ;  /* 0x0000cc0001177983 */ /* 0x000ee20000100800 */
[----:B0-----:R-:W3:Y:S01]  /*3fa20*/  LDL.LU R16, [R1+0x15f0] ;  /* 0x0015f00001107983 */ /* 0x001ee20000300800 */
[----:B------:R-:W3:Y:S02]  /*3fa30*/  LDL.LU R17, [R1+0x15f4] ;  /* 0x0015f40001117983 */ /* 0x000ee40000300800 */
[----:B-1----:R-:W3:Y:S02]  /*3fa40*/  LDL.LU R18, [R1+0x15f8] ;  /* 0x0015f80001127983 */ /* 0x002ee40000300800 */
[----:B------:R-:W3:Y:S01]  /*3fa50*/  LDL.LU R19, [R1+0x15fc] ;  /* 0x0015fc0001137983 */ /* 0x000ee20000300800 */
[----:B------:R-:W4:Y:S01]  /*3fa60*/  LDL.LU R24, [R1+0x14c0] ;  /* 0x0014c00001187983 */ /* 0x000f220000300800 */
[----:B------:R-:W4:Y:S02]  /*3fa70*/  LDL.LU R25, [R1+0x14c4] ;  /* 0x0014c40001197983 */ /* 0x000f240000300800 */
[----:B------:R-:W2:Y:S02]  /*3fa80*/  LDL.LU R26, [R1+0x14c8] ;  /* 0x0014c800011a7983 */ /* 0x000ea40000300800 */
[----:B------:R-:W2:Y:S02]  /*3fa90*/  LDL.LU R27, [R1+0x14cc] ;  /* 0x0014cc00011b7983 */ /* 0x000ea40000300800 */
[----:B--2---:R0:W-:Y:S01]  /*3faa0*/  STL.64 [R1+0x5b00], R26 ;  /* 0x005b001a01007387 */ /* 0x0041e20000100a00 */
[----:B----4-:R-:W-:Y:S03]  /*3fab0*/  STL.64 [R1+0x5af8], R24 ;  /* 0x005af81801007387 */ /* 0x010fe60000100a00 */
[----:B0-----:R-:W2:Y:S04]  /*3fac0*/  LDL.64 R26, [R1+0xa8] ;  /* 0x0000a800011a7983 */ /* 0x001ea80000100a00 */
[----:B--2---:R0:W-:Y:S04]  /*3fad0*/  STL.64 [R1+0x5b10], R26 ;  /* 0x005b101a01007387 */ /* 0x0041e80000100a00 */
[----:B0-----:R-:W2:Y:S04]  /*3fae0*/  LDL R26, [R1+0x8] ;  /* 0x00000800011a7983 */ /* 0x001ea80000100800 */
[----:B------:R-:W2:Y:S01]  /*3faf0*/  LDL R27, [R1+0xc] ;  /* 0x00000c00011b7983 */ /* 0x000ea20000100800 */
[----:B------:R0:W-:Y:S02]  /*3fb00*/  STL [R1+0x5ac0], R12 ;  /* 0x005ac00c01007387 */ /* 0x0001e40000100800 */
[----:B------:R-:W-:Y:S02]  /*3fb10*/  STL.64 [R1+0x5b50], R14 ;  /* 0x005b500e01007387 */ /* 0x000fe40000100a00 */
[----:B------:R1:W-:Y:S01]  /*3fb20*/  STL [R1+0x5b48], R13 ;  /* 0x005b480d01007387 */ /* 0x0003e20000100800 */
[----:B0-----:R-:W4:Y:S01]  /*3fb30*/  LDL.LU R12, [R1+0x1580] ;  /* 0x00158000010c7983 */ /* 0x001f220000300800 */
[----:B-1----:R-:W4:Y:S02]  /*3fb40*/  LDL.LU R13, [R1+0x1584] ;  /* 0x00158400010d7983 */ /* 0x002f240000300800 */
[----:B------:R-:W4:Y:S02]  /*3fb50*/  LDL.LU R14, [R1+0x1588] ;  /* 0x00158800010e7983 */ /* 0x000f240000300800 */
[----:B------:R-:W4:Y:S01]  /*3fb60*/  LDL.LU R15, [R1+0x158c] ;  /* 0x00158c00010f7983 */ /* 0x000f220000300800 */
[C---:B--2---:R-:W-:Y:S01]  /*3fb70*/  HMMA.16816.F32.BF16 R24, R4.reuse, R26, R8 ;  /* 0x0000001a0418723c */ /* 0x044fe20000041808 */
[----:B------:R-:W2:Y:S11]  /*3fb80*/  LDL.LU.64 R10, [R1+0x5b68] ;  /* 0x005b6800010a7983 */ /* 0x000eb60000300a00 */
[----:B------:R-:W-:Y:S11]  /*3fb90*/  @!UPT UIADD3 URZ, URZ, URZ, URZ ;  /* 0x0000003f3f3ff290 */ /* 0x000ff6000fffe03f */
[----:B------:R0:W-:Y:S01]  /*3fba0*/  STL.64 [R1+0x15b0], R24 ;  /* 0x0015b01801007387 */ /* 0x0001e20000100a00 */
[----:B------:R1:W-:Y:S03]  /*3fbb0*/  STL.64 [R1+0x15b8], R26 ;  /* 0x0015b81a01007387 */ /* 0x0003e60000100a00 */
[----:B0-----:R-:W2:Y:S01]  /*3fbc0*/  LDL.LU R24, [R1+0x14f0] ;  /* 0x0014f00001187983 */ /* 0x001ea20000300800 */
[----:B------:R-:W2:Y:S02]  /*3fbd0*/  LDL.LU R25, [R1+0x14f4] ;  /* 0x0014f40001197983 */ /* 0x000ea40000300800 */
[----:B-1----:R-:W2:Y:S02]  /*3fbe0*/  LDL.LU R26, [R1+0x14f8] ;  /* 0x0014f800011a7983 */ /* 0x002ea40000300800 */
[----:B------:R-:W2:Y:S01]  /*3fbf0*/  LDL.LU R27, [R1+0x14fc] ;  /* 0x0014fc00011b7983 */ /* 0x000ea20000300800 */
[C---:B---3--:R-:W-:Y:S01]  /*3fc00*/  HMMA.16816.F32.BF16 R20, R4.reuse, R22, R16 ;  /* 0x000000160414723c */ /* 0x048fe20000041810 */
[----:B--2---:R-:W-:Y:S01]  /*3fc10*/  STL.64 [R1+0x5b20], R26 ;  /* 0x005b201a01007387 */ /* 0x004fe20000100a00 */
[----:B------:R0:W-:Y:S03]  /*3fc20*/  STL.64 [R1+0x5b18], R24 ;  /* 0x005b181801007387 */ /* 0x0001e60000100a00 */
[----:B0-----:R-:W2:Y:S01]  /*3fc30*/  LDL.LU R24, [R1+0x1500] ;  /* 0x0015000001187983 */ /* 0x001ea20000300800 */
[----:B------:R-:W2:Y:S02]  /*3fc40*/  LDL.LU R25, [R1+0x1504] ;  /* 0x0015040001197983 */ /* 0x000ea40000300800 */
[----:B------:R-:W3:Y:S02]  /*3fc50*/  LDL.LU R26, [R1+0x1508] ;  /* 0x00150800011a7983 */ /* 0x000ee40000300800 */
[----:B------:R-:W3:Y:S11]  /*3fc60*/  LDL.LU R27, [R1+0x150c] ;  /* 0x00150c00011b7983 */ /* 0x000ef60000300800 */
[----:B------:R-:W-:Y:S03]  /*3fc70*/  @!UPT UIADD3 URZ, URZ, URZ, URZ ;  /* 0x0000003f3f3ff290 */ /* 0x000fe6000fffe03f */
[----:B------:R-:W-:Y:S02]  /*3fc80*/  IMAD.MOV.U32 R17, RZ, RZ, R22 ;  /* 0x000000ffff117224 */ /* 0x000fe400078e0016 */
[----:B------:R-:W-:Y:S01]  /*3fc90*/  IMAD.MOV.U32 R16, RZ, RZ, R23 ;  /* 0x000000ffff107224 */ /* 0x000fe200078e0017 */
[----:B---3--:R-:W-:Y:S01]  /*3fca0*/  STL.64 [R1+0x5b30], R26 ;  /* 0x005b301a01007387 */ /* 0x008fe20000100a00 */
[----:B--2---:R0:W-:Y:S03]  /*3fcb0*/  STL.64 [R1+0x5b28], R24 ;  /* 0x005b281801007387 */ /* 0x0041e60000100a00 */
[----:B0-----:R-:W2:Y:S01]  /*3fcc0*/  LDL.LU R24, [R1+0x1510] ;  /* 0x0015100001187983 */ /* 0x001ea20000300800 */
[----:B------:R-:W2:Y:S02]  /*3fcd0*/  LDL.LU R25, [R1+0x1514] ;  /* 0x0015140001197983 */ /* 0x000ea40000300800 */
[----:B------:R-:W2:Y:S02]  /*3fce0*/  LDL.LU R26, [R1+0x1518] ;  /* 0x00151800011a7983 */ /* 0x000ea40000300800 */
[----:B------:R-:W2:Y:S01]  /*3fcf0*/  LDL.LU R27, [R1+0x151c] ;  /* 0x00151c00011b7983 */ /* 0x000ea20000300800 */
[----:B------:R-:W3:Y:S01]  /*3fd00*/  LDL R9, [R1+0x2354] ;  /* 0x0023540001097983 */ /* 0x000ee20000100800 */
[----:B------:R-:W2:Y:S02]  /*3fd10*/  LDL.LU.64 R18, [R1+0x5b60] ;  /* 0x005b600001127983 */ /* 0x000ea40000300a00 */
[----:B------:R-:W-:Y:S02]  /*3fd20*/  STL.64 [R1+0x15a0], R20 ;  /* 0x0015a01401007387 */ /* 0x000fe40000100a00 */
[----:B------:R-:W4:Y:S01]  /*3fd30*/  LDL.LU.64 R22, [R1+0x5b58] ;  /* 0x005b580001167983 */ /* 0x000f220000300a00 */
[----:B------:R0:W-:Y:S01]  /*3fd40*/  STL [R1+0x4dac], R16 ;  /* 0x004dac1001007387 */ /* 0x0001e20000100800 */
[----:B------:R-:W-:Y:S01]  /*3fd50*/  STL [R1+0x4da8], R17 ;  /* 0x004da81101007387 */ /* 0x000fe20000100800 */
[----:B----4-:R-:W-:Y:S02]  /*3fd60*/  HMMA.16816.F32.BF16 R4, R4, R22, R12 ;  /* 0x000000160404723c */ /* 0x010fe4000004180c */
[----:B------:R-:W4:Y:S01]  /*3fd70*/  LDL.LU.64 R14, [R1+0x5b50] ;  /* 0x005b5000010e7983 */ /* 0x000f220000300a00 */
[----:B------:R-:W2:Y:S02]  /*3fd80*/  LDL.LU R13, [R1+0x5b48] ;  /* 0x005b4800010d7983 */ /* 0x000ea40000300800 */
[----:B0-----:R-:W-:-:S02]  /*3fd90*/  IMAD.MOV.U32 R16, RZ, RZ, R23 ;  /* 0x000000ffff107224 */ /* 0x001fc400078e0017 */
[----:B------:R-:W-:Y:S11]  /*3fda0*/  IMAD.MOV.U32 R12, RZ, RZ, R22 ;  /* 0x000000ffff0c7224 */ /* 0x000ff600078e0016 */
[----:B------:R-:W-:Y:S05]  /*3fdb0*/  @!UPT UIADD3 URZ, URZ, URZ, URZ ;  /* 0x0000003f3f3ff290 */ /* 0x000fea000fffe03f */
[----:B------:R-:W-:Y:S01]  /*3fdc0*/  STL.64 [R1+0x1580], R4 ;  /* 0x0015800401007387 */ /* 0x000fe20000100a00 */
[----:B------:R0:W-:Y:S02]  /*3fdd0*/  STL.64 [R1+0x1588], R6 ;  /* 0x0015880601007387 */ /* 0x0001e40000100a00 */
[----:B------:R-:W2:Y:S02]  /*3fde0*/  LDL.LU.64 R22, [R1+0x5b40] ;  /* 0x005b400001167983 */ /* 0x000ea40000300a00 */
[----:B------:R-:W2:Y:S01]  /*3fdf0*/  LDL.LU.64 R20, [R1+0x5b38] ;  /* 0x005b380001147983 */ /* 0x000ea20000300a00 */
[----:B0-----:R-:W2:Y:S04]  /*3fe00*/  LDL.64 R6, [R1+0x88] ;  /* 0x0000880001067983 */ /* 0x001ea80000100a00 */
[----:B--2---:R0:W-:Y:S04]  /*3fe10*/  STL.64 [R1+0x5ae0], R6 ;  /* 0x005ae00601007387 */ /* 0x0041e80000100a00 */
[----:B0-----:R-:W2:Y:S01]  /*3fe20*/  LDL.64 R6, [R1+0x98] ;  /* 0x0000980001067983 */ /* 0x001ea20000100a00 */
[C---:B------:R-:W-:Y:S03]  /*3fe30*/  HMMA.16816.F32.BF16 R24, R20.reuse, R18, R24 ;  /* 0x000000121418723c */ /* 0x040fe60000041818 */
[----:B--2---:R0:W-:Y:S01]  /*3fe40*/  STL.64 [R1+0x5b08], R6 ;  /* 0x005b080601007387 */ /* 0x0041e20000100a00 */
[----:B------:R-:W2:Y:S02]  /*3fe50*/  LDL.LU R4, [R1+0x14e0] ;  /* 0x0014e00001047983 */ /* 0x000ea40000300800 */
[----:B------:R-:W2:Y:S01]  /*3fe60*/  LDL.LU R5, [R1+0x14e4] ;  /* 0x0014e40001057983 */ /* 0x000ea20000300800 */
[----:B0-----:R-:W2:Y:S01]  /*3fe70*/  LDL.LU R6, [R1+0x14e8] ;  /* 0x0014e80001067983 */ /* 0x001ea20000300800 */
[----:B------:R-:W2:Y:S11]  /*3fe80*/  LDL.LU R7, [R1+0x14ec] ;  /* 0x0014ec0001077983 */ /* 0x000eb60000300800 */
[----:B------:R-:W-:Y:S04]  /*3fe90*/  @!UPT UIADD3 URZ, URZ, URZ, URZ ;  /* 0x0000003f3f3ff290 */ /* 0x000fe8000fffe03f */
[----:B------:R-:W-:Y:S02]  /*3fea0*/  STL.64 [R1+0x1570], R24 ;  /* 0x0015701801007387 */ /* 0x000fe40000100a00 */
[----:B------:R0:W-:Y:S02]  /*3feb0*/  STL.64 [R1+0x1578], R26 ;  /* 0x0015781a01007387 */ /* 0x0001e40000100a00 */
[----:B0-----:R-:W4:Y:S01]  /*3fec0*/  LDL.LU.64 R26, [R1+0x5b30] ;  /* 0x005b3000011a7983 */ /* 0x001f220000300a00 */
[----:B------:R-:W4:Y:S02]  /*3fed0*/  LDL.LU.64 R24, [R1+0x5b28] ;  /* 0x005b280001187983 */ /* 0x000f240000300a00 */
[C---:B----4-:R-:W-:Y:S11]  /*3fee0*/  HMMA.16816.F32.BF16 R24, R20.reuse, R14, R24 ;  /* 0x0000000e1418723c */ /* 0x050ff60000041818 */
[----:B------:R-:W-:Y:S11]  /*3fef0*/  @!UPT UIADD3 URZ, URZ, URZ, URZ ;  /* 0x0000003f3f3ff290 */ /* 0x000ff6000fffe03f */
[----:B------:R-:W-:Y:S01]  /*3ff00*/  @!UPT UIADD3 URZ, URZ, URZ, URZ ;  /* 0x0000003f3f3ff290 */ /* 0x000fe2000fffe03f */
[----:B------:R-:W-:Y:S01]  /*3ff10*/  STL.64 [R1+0x1560], R24 ;  /* 0x0015601801007387 */ /* 0x000fe20000100a00 */
[----:B------:R0:W-:Y:S03]  /*3ff20*/  STL.64 [R1+0x1568], R26 ;  /* 0x0015681a01007387 */ /* 0x0001e60000100a00 */
[----:B0-----:R-:W4:Y:S01]  /*3ff30*/  LDL.LU.64 R26, [R1+0x5b20] ;  /* 0x005b2000011a7983 */ /* 0x001f220000300a00 */
[----:B------:R-:W4:Y:S02]  /*3ff40*/  LDL.LU.64 R24, [R1+0x5b18] ;  /* 0x005b180001187983 */ /* 0x000f240000300a00 */
[----:B------:R-:W-:Y:S02]  /*3ff50*/  STL.64 [R1+0x59e8], R14 ;  /* 0x0059e80e01007387 */ /* 0x000fe40000100a00 */
[----:B------:R0:W-:Y:S02]  /*3ff60*/  STL.64 [R1+0x5ac8], R12 ;  /* 0x005ac80c01007387 */ /* 0x0001e40000100a00 */
[----:B0-----:R-:W2:Y:S01]  /*3ff70*/  LDL.LU R12, [R1+0xe70] ;  /* 0x000e7000010c7983 */ /* 0x001ea20000300800 */
[----:B------:R-:W2:Y:S02]  /*3ff80*/  LDL.LU R13, [R1+0xe74] ;  /* 0x000e7400010d7983 */ /* 0x000ea40000300800 */
[----:B------:R-:W2:Y:S02]  /*3ff90*/  LDL.LU R14, [R1+0xe78] ;  /* 0x000e7800010e7983 */ /* 0x000ea40000300800 */
[----:B------:R-:W2:Y:S01]  /*3ffa0*/  LDL.LU R15, [R1+0xe7c] ;  /* 0x000e7c00010f7983 */ /* 0x000ea20000300800 */
[C---:B----4-:R-:W-:Y:S01]  /*3ffb0*/  HMMA.16816.F32.BF16 R24, R20.reuse, R10, R24 ;  /* 0x0000000a1418723c */ /* 0x050fe20000041818 */
[----:B--2---:R-:W-:Y:S01]  /*3ffc0*/  STL.64 [R1+0x5ad8], R14 ;  /* 0x005ad80e01007387 */ /* 0x004fe20000100a00 */
[----:B------:R0:W-:Y:S03]  /*3ffd0*/  STL.64 [R1+0x5ad0], R12 ;  /* 0x005ad00c01007387 */ /* 0x0001e60000100a00 */
[----:B0-----:R-:W2:Y:S01]  /*3ffe0*/  LDL.LU R12, [R1+0xe80] ;  /* 0x000e8000010c7983 */ /* 0x001ea20000300800 */
[----:B------:R-:W2:Y:S02]  /*3fff0*/  LDL.LU R13, [R1+0xe84] ;  /* 0x000e8400010d7983 */ /* 0x000ea40000300800 */
[----:B------:R-:W2:Y:S02]  /*40000*/  LDL.LU R14, [R1+0xe88] ;  /* 0x000e8800010e7983 */ /* 0x000ea40000300800 */
[----:B------:R-:W2:Y:S11]  /*40010*/  LDL.LU R15, [R1+0xe8c] ;  /* 0x000e8c00010f7983 */ /* 0x000eb60000300800 */
[----:B------:R-:W-:Y:S02]  /*40020*/  @!UPT UIADD3 URZ, URZ, URZ, URZ ;  /* 0x0000003f3f3ff290 */ /* 0x000fe4000fffe03f */
[----:B------:R-:W-:Y:S01]  /*40030*/  STL.64 [R1+0x1550], R24 ;  /* 0x0015501801007387 */ /* 0x000fe20000100a00 */
[----:B------:R0:W-:Y:S03]  /*40040*/  STL.64 [R1+0x1558], R26 ;  /* 0x0015581a01007387 */ /* 0x0001e60000100a00 */
[----:B0-----:R-:W4:Y:S02]  /*40050*/  LDL.LU.64 R26, [R1+0x5b10] ;  /* 0x005b1000011a7983 */ /* 0x001f240000300a00 */
[C---:B----4-:R-:W-:Y:S01]  /*40060*/  HMMA.16816.F32.BF16 R4, R20.reuse, R26, R4 ;  /* 0x0000001a1404723c */ /* 0x050fe20000041804 */
[----:B------:R-:W-:Y:S11]  /*40070*/  IMAD.MOV.U32 R3, RZ, RZ, R27 ;  /* 0x000000ffff037224 */ /* 0x000ff600078e001b */
[----:B------:R-:W-:Y:S11]  /*40080*/  @!UPT UIADD3 URZ, URZ, URZ, URZ ;  /* 0x0000003f3f3ff290 */ /* 0x000ff6000fffe03f */
[----:B------:R-:W-:Y:S01]  /*40090*/  STL.64 [R1+0x1540], R4 ;  /* 0x0015400401007387 */ /* 0x000fe20000100a00 */
[----:B------:R0:W-:Y:S03]  /*400a0*/  STL.64 [R1+0x1548], R6 ;  /* 0x0015480601007387 */ /* 0x0001e60000100a00 */
[----:B0-----:R-:W4:Y:S01]  /*400b0*/  LDL.LU.64 R6, [R1+0x5b08] ;  /* 0x005b080001067983 */ /* 0x001f220000300a00 */
[----:B------:R-:W4:Y:S02]  /*400c0*/  LDL.LU.64 R26, [R1+0x5b00] ;  /* 0x005b0000011a7983 */ /* 0x000f240000300a00 */
[----:B------:R-:W4:Y:S02]  /*400d0*/  LDL.LU.64 R24, [R1+0x5af8] ;  /* 0x005af80001187983 */ /* 0x000f240000300a00 */
[C---:B----4-:R-:W-:Y:S01]  /*400e0*/  HMMA.16816.F32.BF16 R24, R20.reuse, R6, R24 ;  /* 0x000000061418723c */ /* 0x050fe20000041818 */
[----:B------:R-:W-:Y:S11]  /*400f0*/  IMAD.MOV.U32 R17, RZ, RZ, R7 ;  /* 0x000000ffff117224 */ /* 0x000ff600078e0007 */
[----:B------:R-:W-:Y:S11]  /*40100*/  @!UPT UIADD3 URZ, URZ, URZ, URZ ;  /* 0x0000003f3f3ff290 */ /* 0x000ff6000fffe03f */
[----:B------:R-:W-:Y:S01]  /*40110*/  STL.64 [R1+0x1530], R24 ;  /* 0x0015301801007387 */ /* 0x000fe20000100a00 */
[----:B------:R0:W-:Y:S03]  /*40120*/  STL.64 [R1+0x1538], R26 ;  /* 0x0015381a01007387 */ /* 0x0001e60000100a00 */
[----:B0-----:R-:W4:Y:S01]  /*40130*/  LDL.LU R26, [R1+0x5af0] ;  /* 0x005af000011a7983 */ /* 0x001f220000300800 */
[----:B------:R-:W2:Y:S02]  /*40140*/  LDL.LU.64 R24, [R1+0x5ae8] ;  /* 0x005ae80001187983 */ /* 0x000ea40000300a00 */
[----:B------:R-:W-:Y:S02]  /*40150*/  IMAD.MOV.U32 R27, RZ, RZ, R6 ;  /* 0x000000ffff1b7224 */ /* 0x000fe400078e0006 */
[----:B------:R-:W2:Y:S01]  /*40160*/  LDL.LU.64 R6, [R1+0x5ae0] ;  /* 0x005ae00001067983 */ /* 0x000ea20000300a00 */
[----:B------:R-:W-:Y:S02]  /*40170*/  STL.64 [R1+0x5a28], R18 ;  /* 0x005a281201007387 */ /* 0x000fe40000100a00 */
[----:B------:R-:W-:Y:S01]  /*40180*/  STL [R1+0x5a20], R17 ;  /* 0x005a201101007387 */ /* 0x000fe20000100800 */
[----:B--2---:R-:W-:Y:S01]  /*40190*/  HMMA.16816.F32.BF16 R12, R20, R6, R12 ;  /* 0x00000006140c723c */ /* 0x004fe2000004180c */
[----:B------:R-:W-:-:S02]  /*401a0*/  IMAD.MOV.U32 R28, RZ, RZ, R6 ;  /* 0x000000ffff1c7224 */ /* 0x000fc400078e0006 */
[----:B------:R-:W-:Y:S02]  /*401b0*/  IMAD.MOV.U32 R8, RZ, RZ, R7 ;  /* 0x000000ffff087224 */ /* 0x000fe400078e0007 */
[----:B------:R-:W0:Y:S04]  /*401c0*/  LDSM.16.MT88.4 R4, [R29+0x12180] ;  /* 0x012180001d04783b */ /* 0x000e280000004200 */
[----:B----4-:R1:W-:Y:S01]  /*401d0*/  STL.64 [R1+0x5a00], R26 ;  /* 0x005a001a01007387 */ /* 0x0103e20000100a00 */
[----:B------:R-:W-:Y:S03]  /*401e0*/  STL.64 [R1+0x59f8], R24 ;  /* 0x0059f81801007387 */ /* 0x000fe60000100a00 */
[----:B-1----:R-:W2:Y:S10]  /*401f0*/  LDL.64 R26, [R1+0x68] ;  /* 0x00006800011a7983 */ /* 0x002eb40000100a00 */
[----:B------:R-:W-:Y:S01]  /*40200*/  STL.64 [R1+0x1520], R12 ;  /* 0x0015200c01007387 */ /* 0x000fe20000100a00 */
[----:B------:R1:W-:Y:S03]  /*40210*/  STL.64 [R1+0x1528], R14 ;  /* 0x0015280e01007387 */ /* 0x0003e60000100a00 */
[----:B-1----:R-:W4:Y:S01]  /*40220*/  LDL.LU.64 R14, [R1+0x5ad8] ;  /* 0x005ad800010e7983 */ /* 0x002f220000300a00 */
[----:B------:R-:W4:Y:S02]  /*40230*/  LDL.LU.64 R12, [R1+0x5ad0] ;  /* 0x005ad000010c7983 */ /* 0x000f240000300a00 */
[----:B------:R-:W-:Y:S02]  /*40240*/  STL.64 [R1+0x59e0], R10 ;  /* 0x0059e00a01007387 */ /* 0x000fe40000100a00 */
[----:B---3--:R1:W-:Y:S02]  /*40250*/  STL.64 [R1+0x59d8], R8 ;  /* 0x0059d80801007387 */ /* 0x0083e40000100a00 */
[----:B-1----:R-:W2:Y:S01]  /*40260*/  LDL.LU R8, [R1+0xe60] ;  /* 0x000e600001087983 */ /* 0x002ea20000300800 */
[----:B------:R-:W2:Y:S02]  /*40270*/  LDL.LU R9, [R1+0xe64] ;  /* 0x000e640001097983 */ /* 0x000ea40000300800 */
[----:B------:R-:W2:Y:S02]  /*40280*/  LDL.LU R10, [R1+0xe68] ;  /* 0x000e6800010a7983 */ /* 0x000ea40000300800 */
[----:B------:R-:W2:Y:S01]  /*40290*/  LDL.LU R11, [R1+0xe6c] ;  /* 0x000e6c00010b7983 */ /* 0x000ea20000300800 */
[----:B------:R-:W-:Y:S01]  /*402a0*/  STL [R1+0x59b0], R28 ;  /* 0x0059b01c01007387 */ /* 0x000fe20000100800 */
[----:B0-----:R0:W-:Y:S02]  /*402b0*/  STL.64 [R1+0x58d8], R6 ;  /* 0x0058d80601007387 */ /* 0x0011e40000100a00 */
[----:B------:R-:W-:Y:S01]  /*402c0*/  STL.64 [R1+0x58d0], R4 ;  /* 0x0058d00401007387 */ /* 0x000fe20000100a00 */
[----:B0-----:R-:W4:Y:S01]  /*402d0*/  LDL.64 R6, [R1+0x78] ;  /* 0x0000780001067983 */ /* 0x001f220000100a00 */
[----:B------:R-:W-:Y:S01]  /*402e0*/  STL [R1+0x4db0], R29 ;  /* 0x004db01d01007387 */ /* 0x000fe20000100800 */
[C---:B----4-:R-:W-:Y:S11]  /*402f0*/  HMMA.16816.F32.BF16 R12, R20.reuse, R6, R12 ;  /* 0x00000006140c723c */ /* 0x050ff6000004180c */
[----:B------:R-:W-:Y:S11]  /*40300*/  @!UPT UIADD3 URZ, URZ, URZ, URZ ;  /* 0x0000003f3f3ff290 */ /* 0x000ff6000fffe03f */
[----:B------:R-:W-:Y:S01]  /*40310*/  @!UPT UIADD3 URZ, URZ, URZ, URZ ;  /* 0x0000003f3f3ff290 */ /* 0x000fe2000fffe03f */
[----:B------:R0:W-:Y:S01]  /*40320*/  STL.64 [R1+0x1510], R12 ;  /* 0x0015100c01007387 */ /* 0x0001e20000100a00 */
[----:B------:R-:W-:Y:S03]  /*40330*/  STL.64 [R1+0x1518], R14 ;  /* 0x0015180e01007387 */ /* 0x000fe60000100a00 */
[----:B0-----:R-:W3:Y:S01]  /*40340*/  LDL.LU.64 R12, [R1+0x5ac8] ;  /* 0x005ac800010c7983 */ /* 0x001ee20000300a00 */
[----:B--2---:R-:W-:Y:S01]  /*40350*/  HMMA.16816.F32.BF16 R8, R20, R26, R8 ;  /* 0x0000001a1408723c */ /* 0x004fe20000041808 */
[----:B------:R-:W-:Y:S02]  /*40360*/  IMAD.MOV.U32 R5, RZ, RZ, R26 ;  /* 0x000000ffff057224 */ /* 0x000fe400078e001a */
[----:B------:R-:W-:-:S04]  /*40370*/  IMAD.MOV.U32 R4, RZ, RZ, R27 ;  /* 0x000000ffff047224 */ /* 0x000fc800078e001b */
[----:B------:R-:W-:Y:S11]  /*40380*/  IMAD.MOV.U32 R27, RZ, RZ, R16 ;  /* 0x000000ffff1b7224 */ /* 0x000ff600078e0010 */
[----:B------:R-:W-:Y:S05]  /*40390*/  @!UPT UIADD3 URZ, URZ, URZ, URZ ;  /* 0x0000003f3f3ff290 */ /* 0x000fea000fffe03f */
[----:B------:R-:W-:Y:S01]  /*403a0*/  STL.64 [R1+0x1500], R8 ;  /* 0x0015000801007387 */ /* 0x000fe20000100a00 */
[----:B------:R-:W-:Y:S02]  /*403b0*/  STL.64 [R1+0x1508], R10 ;  /* 0x0015080a01007387 */ /* 0x000fe40000100a00 */
[----:B------:R-:W-:Y:S02]  /*403c0*/  STL.64 [R1+0x5ab0], R4 ;  /* 0x005ab00401007387 */ /* 0x000fe40000100a00 */
[----:B---3--:R-:W-:Y:S02]  /*403d0*/  IMAD.MOV.U32 R26, RZ, RZ, R12 ;  /* 0x000000ffff1a7224 */ /* 0x008fe400078e000c */
[----:B------:R-:W2:Y:S01]  /*403e0*/  LDL.LU R12, [R1+0x5ac0] ;  /* 0x005ac000010c7983 */ /* 0x000ea20000300800 */
[----:B------:R-:W3:Y:S02]  /*403f0*/  LDL.LU R16, [R1+0xdf0] ;  /* 0x000df00001107983 */ /* 0x000ee40000300800 */
[----:B------:R-:W3:Y:S02]  /*40400*/  LDL.LU R17, [R1+0xdf4] ;  /* 0x000df40001117983 */ /* 0x000ee40000300800 */
[----:B------:R-:W4:Y:S01]  /*40410*/  LDL.LU R18, [R1+0xdf8] ;  /* 0x000df80001127983 */ /* 0x000f220000300800 */
[----:B------:R-:W4:Y:S04]  /*40420*/  LDL.LU R19, [R1+0xdfc] ;  /* 0x000dfc0001137983 */ /* 0x000f280000300800 */
[----:B----4-:R0:W-:Y:S01]  /*40430*/  STL.64 [R1+0x5a38], R18 ;  /* 0x005a381201007387 */ /* 0x0101e20000100a00 */
[----:B---3--:R-:W-:Y:S03]  /*40440*/  STL.64 [R1+0x5a30], R16 ;  /* 0x005a301001007387 */ /* 0x008fe60000100a00 */
[----:B0-----:R-:W3:Y:S04]  /*40450*/  LDL R18, [R1+0x8] ;  /* 0x0000080001127983 */ /* 0x001ee80000100800 */
[----:B------:R-:W3:Y:S04]  /*40460*/  LDL R19, [R1+0xc] ;  /* 0x00000c0001137983 */ /* 0x000ee80000100800 */
[----:B---3--:R-:W-:Y:S01]  /*40470*/  STL.64 [R1+0x5a48], R18 ;  /* 0x005a481201007387 */ /* 0x008fe20000100a00 */
[----:B------:R0:W-:Y:S03]  /*40480*/  STL.64 [R1+0x5a18], R26 ;  /* 0x005a181a01007387 */ /* 0x0001e60000100a00 */
[----:B0-----:R-:W3:Y:S04]  /*40490*/  LDL.64 R26, [R1+0xc8] ;  /* 0x0000c800011a7983 */ /* 0x001ee80000100a00 */
[----:B---3--:R0:W-:Y:S01]  /*404a0*/  STL.64 [R1+0x5a40], R26 ;  /* 0x005a401a01007387 */ /* 0x0081e20000100a00 */
[----:B------:R-:W3:Y:S02]  /*404b0*/  LDL.LU R24, [R1+0xe00] ;  /* 0x000e000001187983 */ /* 0x000ee40000300800 */
[----:B------:R-:W3:Y:S01]  /*404c0*/  LDL.LU R25, [R1+0xe04] ;  /* 0x000e040001197983 */ /* 0x000ee20000300800 */
[----:B0-----:R-:W4:Y:S01]  /*404d0*/  LDL.LU R26, [R1+0xe08] ;  /* 0x000e0800011a7983 */ /* 0x001f220000300800 */
[----:B------:R-:W4:Y:S02]  /*404e0*/  LDL.LU R27, [R1+0xe0c] ;  /* 0x000e0c00011b7983 */ /* 0x000f240000300800 */
[----:B--2---:R-:W-:-:S02]  /*404f0*/  IMAD.MOV.U32 R18, RZ, RZ, R12 ;  /* 0x000000ffff127224 */ /* 0x004fc400078e000c */
[----:B------:R-:W-:Y:S01]  /*40500*/  IMAD.MOV.U32 R19, RZ, RZ, R13 ;  /* 0x000000ffff137224 */ /* 0x000fe200078e000d */
[----:B----4-:R-:W-:Y:S01]  /*40510*/  STL.64 [R1+0x5a58], R26 ;  /* 0x005a581a01007387 */ /* 0x010fe20000100a00 */
[----:B---3--:R0:W-:Y:S02]  /*40520*/  STL.64 [R1+0x5a50], R24 ;  /* 0x005a501801007387 */ /* 0x0081e40000100a00 */
[----:B------:R-:W2:Y:S02]  /*40530*/  LDL.LU R12, [R1+0x5abc] ;  /* 0x005abc00010c7983 */ /* 0x000ea40000300800 */
[----:B------:R-:W3:Y:S01]  /*40540*/  LDL.LU R13, [R1+0x5ab8] ;  /* 0x005ab800010d7983 */ /* 0x000ee20000300800 */
[----:B------:R1:W-:Y:S04]  /*40550*/  STL.64 [R1+0x5a60], R18 ;  /* 0x005a601201007387 */ /* 0x0003e80000100a00 */
[----:B0-----:R-:W4:Y:S01]  /*40560*/  LDL.LU R24, [R1+0xe10] ;  /* 0x000e100001187983 */ /* 0x001f220000300800 */
[----:B------:R-:W4:Y:S02]  /*40570*/  LDL.LU R25, [R1+0xe14] ;  /* 0x000e140001197983 */ /* 0x000f240000300800 */
[----:B------:R-:W2:Y:S02]  /*40580*/  LDL.LU R26, [R1+0xe18] ;  /* 0x000e1800011a7983 */ /* 0x000ea40000300800 */
[----:B------:R-:W2:Y:S02]  /*40590*/  LDL.LU R27, [R1+0xe1c] ;  /* 0x000e1c00011b7983 */ /* 0x000ea40000300800 */
[----:B--2---:R-:W-:Y:S01]  /*405a0*/  STL.64 [R1+0x5a70], R26 ;  /* 0x005a701a01007387 */ /* 0x004fe20000100a00 */
[----:B----4-:R-:W-:Y:S02]  /*405b0*/  STL.64 [R1+0x5a68], R24 ;  /* 0x005a681801007387 */ /* 0x010fe40000100a00 */
[----:B-1----:R-:W2:Y:S02]  /*405c0*/  LDL R18, [R1+0x28] ;  /* 0x0000280001127983 */ /* 0x002ea40000100800 */
[----:B------:R-:W2:Y:S02]  /*405d0*/  LDL R19, [R1+0x2c] ;  /* 0x00002c0001137983 */ /* 0x000ea40000100800 */
[----:B------:R-:W-:-:S02]  /*405e0*/  IMAD.MOV.U32 R2, RZ, RZ, R6 ;  /* 0x000000ffff027224 */ /* 0x000fc400078e0006 */
[----:B------:R-:W-:Y:S01]  /*405f0*/  IMAD.MOV.U32 R0, RZ, RZ, R7 ;  /* 0x000000ffff007224 */ /* 0x000fe200078e0007 */
[----:B--2---:R3:W-:Y:S01]  /*40600*/  STL.64 [R1+0x5a78], R18 ;  /* 0x005a781201007387 */ /* 0x0047e20000100a00 */
[----:B------:R-:W2:Y:S02]  /*40610*/  LDL.LU R4, [R1+0xe50] ;  /* 0x000e500001047983 */ /* 0x000ea40000300800 */
[----:B------:R-:W2:Y:S02]  /*40620*/  LDL.LU R5, [R1+0xe54] ;  /* 0x000e540001057983 */ /* 0x000ea40000300800 */
[----:B------:R-:W2:Y:S01]  /*40630*/  LDL.LU R6, [R1+0xe58] ;  /* 0x000e580001067983 */ /* 0x000ea20000300800 */
[----:B------:R-:W2:Y:S01]  /*40640*/  LDL.LU R7, [R1+0xe5c] ;  /* 0x000e5c0001077983 */ /* 0x000ea20000300800 */
[----:B---3--:R-:W-:Y:S02]  /*40650*/  IMAD.MOV.U32 R18, RZ, RZ, R13 ;  /* 0x000000ffff127224 */ /* 0x008fe400078e000d */
[----:B------:R-:W-:-:S05]  /*40660*/  IMAD.MOV.U32 R19, RZ, RZ, R12 ;  /* 0x000000ffff137224 */ /* 0x000fca00078e000c */
[----:B------:R0:W-:Y:S01]  /*40670*/  STL.64 [R1+0x5a90], R18 ;  /* 0x005a901201007387 */ /* 0x0001e20000100a00 */
[----:B------:R-:W3:Y:S02]  /*40680*/  LDL.LU R24, [R1+0xe20] ;  /* 0x000e200001187983 */ /* 0x000ee40000300800 */
[----:B------:R-:W3:Y:S02]  /*40690*/  LDL.LU R25, [R1+0xe24] ;  /* 0x000e240001197983 */ /* 0x000ee40000300800 */
[----:B------:R-:W4:Y:S01]  /*406a0*/  LDL.LU R26, [R1+0xe28] ;  /* 0x000e2800011a7983 */ /* 0x000f220000300800 */
[----:B------:R-:W4:Y:S04]  /*406b0*/  LDL.LU R27, [R1+0xe2c] ;  /* 0x000e2c00011b7983 */ /* 0x000f280000300800 */
[----:B0-----:R-:W2:Y:S04]  /*406c0*/  LDL.64 R18, [R1+0x48] ;  /* 0x0000480001127983 */ /* 0x001ea80000100a00 */
[----:B--2---:R0:W-:Y:S04]  /*406d0*/  STL.64 [R1+0x5aa8], R18 ;  /* 0x005aa81201007387 */ /* 0x0041e80000100a00 */
[----:B0-----:R-:W2:Y:S01]  /*406e0*/  LDL.64 R18, [R1+0x58] ;  /* 0x0000580001127983 */ /* 0x001ea20000100a00 */
[----:B----4-:R-:W-:Y:S02]  /*406f0*/  STL.64 [R1+0x5a88], R26 ;  /* 0x005a881a01007387 */ /* 0x010fe40000100a00 */
[----:B---3--:R0:W-:Y:S02]  /*40700*/  STL.64 [R1+0x5a80], R24 ;  /* 0x005a801801007387 */ /* 0x0081e40000100a00 */
[----:B0-----:R-:W3:Y:S01]  /*40710*/  LDL.LU R24, [R1+0xe30] ;  /* 0x000e300001187983 */ /* 0x001ee20000300800 */
[----:B------:R-:W3:Y:S02]  /*40720*/  LDL.LU R25, [R1+0xe34] ;  /* 0x000e340001197983 */ /* 0x000ee40000300800 */
[----:B------:R-:W4:Y:S02]  /*40730*/  LDL.LU R26, [R1+0xe38] ;  /* 0x000e3800011a7983 */ /* 0x000f240000300800 */
[----:B------:R-:W4:Y:S02]  /*40740*/  LDL.LU R27, [R1+0xe3c] ;  /* 0x000e3c00011b7983 */ /* 0x000f240000300800 */
[----:B----4-:R-:W-:Y:S01]  /*40750*/  STL.64 [R1+0x5aa0], R26 ;  /* 0x005aa01a01007387 */ /* 0x010fe20000100a00 */
[----:B---3--:R0:W-:Y:S03]  /*40760*/  STL.64 [R1+0x5a98], R24 ;  /* 0x005a981801007387 */ /* 0x0081e60000100a00 */
[----:B0-----:R-:W3:Y:S01]  /*40770*/  LDL.LU R24, [R1+0xe40] ;  /* 0x000e400001187983 */ /* 0x001ee20000300800 */
[----:B------:R-:W3:Y:S02]  /*40780*/  LDL.LU R25, [R1+0xe44] ;  /* 0x000e440001197983 */ /* 0x000ee40000300800 */
[----:B------:R-:W3:Y:S02]  /*40790*/  LDL.LU R26, [R1+0xe48] ;  /* 0x000e4800011a7983 */ /* 0x000ee40000300800 */
[----:B------:R-:W3:Y:S01]  /*407a0*/  LDL.LU R27, [R1+0xe4c] ;  /* 0x000e4c00011b7983 */ /* 0x000ee20000300800 */
[----:B------:R-:W4:Y:S01]  /*407b0*/  LDL.LU R8, [R1+0xdc0] ;  /* 0x000dc00001087983 */ /* 0x000f220000300800 */
[----:B------:R-:W4:Y:S02]  /*407c0*/  LDL.LU R9, [R1+0xdc4] ;  /* 0x000dc40001097983 */ /* 0x000f240000300800 */
[----:B------:R-:W3:Y:S02]  /*407d0*/  LDL.LU R10, [R1+0xdc8] ;  /* 0x000dc800010a7983 */ /* 0x000ee40000300800 */
[----:B------:R-:W3:Y:S01]  /*407e0*/  LDL.LU R11, [R1+0xdcc] ;  /* 0x000dcc00010b7983 */ /* 0x000ee20000300800 */
[----:B--2---:R-:W-:Y:S01]  /*407f0*/  HMMA.16816.F32.BF16 R4, R20, R18, R4 ;  /* 0x000000121404723c */ /* 0x004fe20000041804 */
[----:B---3--:R-:W-:Y:S01]  /*40800*/  STL.64 [R1+0x5a10], R10 ;  /* 0x005a100a01007387 */ /* 0x008fe20000100a00 */
[----:B----4-:R0:W-:Y:S03]  /*40810*/  STL.64 [R1+0x5a08], R8 ;  /* 0x005a080801007387 */ /* 0x0101e60000100a00 */
[----:B0-----:R-:W2:Y:S01]  /*40820*/  LDL.LU R8, [R1+0xde0] ;  /* 0x000de00001087983 */ /* 0x001ea20000300800 */
[----:B------:R-:W2:Y:S02]  /*40830*/  LDL.LU R9, [R1+0xde4] ;  /* 0x000de40001097983 */ /* 0x000ea40000300800 */
[----:B------:R-:W2:Y:S02]  /*40840*/  LDL.LU R10, [R1+0xde8] ;  /* 0x000de800010a7983 */ /* 0x000ea40000300800 */
[----:B------:R-:W2:Y:S01]  /*40850*/  LDL.LU R11, [R1+0xdec] ;  /* 0x000dec00010b7983 */ /* 0x000ea20000300800 */
[----:B------:R-:W3:Y:S01]  /*40860*/  LDL.LU R12, [R1+0xdd0] ;  /* 0x000dd000010c7983 */ /* 0x000ee20000300800 */
[----:B------:R-:W3:Y:S02]  /*40870*/  LDL.LU R13, [R1+0xdd4] ;  /* 0x000dd400010d7983 */ /* 0x000ee40000300800 */
[----:B------:R-:W3:Y:S02]  /*40880*/  LDL.LU R14, [R1+0xdd8] ;  /* 0x000dd800010e7983 */ /* 0x000ee40000300800 */
[----:B------:R-:W3:Y:S07]  /*40890*/  LDL.LU R15, [R1+0xddc] ;  /* 0x000ddc00010f7983 */ /* 0x000eee0000300800 */
[----:B------:R0:W-:Y:S01]  /*408a0*/  STL.64 [R1+0x14f0], R4 ;  /* 0x0014f00401007387 */ /* 0x0001e20000100a00 */
[----:B------:R1:W-:Y:S03]  /*408b0*/  STL.64 [R1+0x14f8], R6 ;  /* 0x0014f80601007387 */ /* 0x0003e60000100a00 */
[----:B0-----:R-:W4:Y:S01]  /*408c0*/  LDL.LU.64 R4, [R1+0x5ab0] ;  /* 0x005ab00001047983 */ /* 0x001f220000300a00 */
[----:B-1----:R-:W-:-:S02]  /*408d0*/  IMAD.MOV.U32 R7, RZ, RZ, R18 ;  /* 0x000000ffff077224 */ /* 0x002fc400078e0012 */
[----:B------:R-:W-:Y:S02]  /*408e0*/  IMAD.MOV.U32 R6, RZ, RZ, R19 ;  /* 0x000000ffff067224 */ /* 0x000fe400078e0013 */
[----:B------:R-:W2:Y:S03]  /*408f0*/  LDL.LU.64 R18, [R1+0x5aa8] ;  /* 0x005aa80001127983 */ /* 0x000ea60000300a00 */
[----:B------:R0:W-:Y:S01]  /*40900*/  STL.64 [R1+0x59c0], R6 ;  /* 0x0059c00601007387 */ /* 0x0001e20000100a00 */
[----:B----4-:R1:W-:Y:S01]  /*40910*/  STL.64 [R1+0x59b8], R4 ;  /* 0x0059b80401007387 */ /* 0x0103e20000100a00 */
[----:B0-----:R-:W4:Y:S01]  /*40920*/  LDL R6, [R1+0xa8] ;  /* 0x0000a80001067983 */ /* 0x001f220000100800 */
[----:B--2---:R-:W-:Y:S01]  /*40930*/  HMMA.16816.F32.BF16 R24, R20, R18, R24 ;  /* 0x000000121418723c */ /* 0x004fe20000041818 */
[----:B------:R-:W-:Y:S02]  /*40940*/  IMAD.MOV.U32 R7, RZ, RZ, R3 ;  /* 0x000000ffff077224 */ /* 0x000fe400078e0003 */
[----:B------:R-:W-:-:S02]  /*40950*/  IMAD.MOV.U32 R28, RZ, RZ, R18 ;  /* 0x000000ffff1c7224 */ /* 0x000fc400078e0012 */
[----:B------:R-:W-:Y:S01]  /*40960*/  IMAD.MOV.U32 R29, RZ, RZ, R19 ;  /* 0x000000ffff1d7224 */ /* 0x000fe200078e0013 */
[----:B----4-:R0:W-:Y:S01]  /*40970*/  STL.64 [R1+0x59d0], R6 ;  /* 0x0059d00601007387 */ /* 0x0101e20000100a00 */
[----:B-1----:R-:W2:Y:S02]  /*40980*/  LDL.LU R4, [R1+0xdb0] ;  /* 0x000db00001047983 */ /* 0x002ea40000300800 */
[----:B------:R-:W2:Y:S01]  /*40990*/  LDL.LU R5, [R1+0xdb4] ;  /* 0x000db40001057983 */ /* 0x000ea20000300800 */
[----:B0-----:R-:W2:Y:S01]  /*409a0*/  LDL.LU R6, [R1+0xdb8] ;  /* 0x000db80001067983 */ /* 0x001ea20000300800 */
[----:B------:R-:W2:Y:S11]  /*409b0*/  LDL.LU R7, [R1+0xdbc] ;  /* 0x000dbc0001077983 */ /* 0x000eb60000300800 */
[----:B------:R-:W-:Y:S01]  /*409c0*/  @!UPT UIADD3 URZ, URZ, URZ, URZ ;  /* 0x0000003f3f3ff290 */ /* 0x000fe2000fffe03f */
[----:B------:R-:W-:Y:S02]  /*409d0*/  STL.64 [R1+0x14e0], R24 ;  /* 0x0014e01801007387 */ /* 0x000fe40000100a00 */
[----:B------:R0:W-:Y:S02]  /*409e0*/  STL.64 [R1+0x14e8], R26 ;  /* 0x0014e81a01007387 */ /* 0x0001e40000100a00 */
[----:B0-----:R-:W4:Y:S01]  /*409f0*/  LDL.LU.64 R26, [R1+0x5aa0] ;  /* 0x005aa000011a7983 */ /* 0x001f220000300a00 */
[----:B------:R-:W4:Y:S02]  /*40a00*/  LDL.LU.64 R24, [R1+0x5a98] ;  /* 0x005a980001187983 */ /* 0x000f240000300a00 */
[----:B------:R-:W4:Y:S02]  /*40a10*/  LDL.LU.64 R18, [R1+0x5a90] ;  /* 0x005a900001127983 */ /* 0x000f240000300a00 */
[C---:B----4-:R-:W-:Y:S01]  /*40a20*/  HMMA.16816.F32.BF16 R16, R20.reuse, R18, R24 ;  /* 0x000000121410723c */ /* 0x050fe20000041818 */
[----:B------:R-:W4:Y:S01]  /*40a30*/  LDL.LU.64 R26, [R1+0x5a88] ;  /* 0x005a8800011a7983 */ /* 0x000f220000300a00 */
[----:B------:R-:W4:Y:S11]  /*40a40*/  LDL.LU.64 R24, [R1+0x5a80] ;  /* 0x005a800001187983 */ /* 0x000f360000300a00 */
[----:B------:R-:W-:Y:S10]  /*40a50*/  @!UPT UIADD3 URZ, URZ, URZ, URZ ;  /* 0x0000003f3f3ff290 */ /* 0x000ff4000fffe03f */
[----:B------:R-:W-:Y:S01]  /*40a60*/  STL.64 [R1+0x14d0], R16 ;  /* 0x0014d01001007387 */ /* 0x000fe20000100a00 */
[----:B------:R0:W-:Y:S03]  /*40a70*/  STL.64 [R1+0x14d8], R18 ;  /* 0x0014d81201007387 */ /* 0x0001e60000100a00 */
[----:B0-----:R-:W4:Y:S02]  /*40a80*/  LDL.LU.64 R18, [R1+0x5a78] ;  /* 0x005a780001127983 */ /* 0x001f240000300a00 */
[C---:B----4-:R-:W-:Y:S02]  /*40a90*/  HMMA.16816.F32.BF16 R16, R20.reuse, R18, R24 ;  /* 0x000000121410723c */ /* 0x050fe40000041818 */
[----:B------:R-:W4:Y:S01]  /*40aa0*/  LDL.LU.64 R26, [R1+0x5a70] ;  /* 0x005a7000011a7983 */ /* 0x000f220000300a00 */
[----:B------:R-:W4:Y:S11]  /*40ab0*/  LDL.LU.64 R24, [R1+0x5a68] ;  /* 0x005a680001187983 */ /* 0x000f360000300a00 */
[----:B------:R-:W-:Y:S09]  /*40ac0*/  @!UPT UIADD3 URZ, URZ, URZ, URZ ;  /* 0x0000003f3f3ff290 */ /* 0x000ff2000fffe03f */
        /* <DEDUP_REMOVED lines=11> */
[----:B------:R-:W4:Y:S11]  /*40b80*/  LDL.LU.64 R26, [R1+0x5a40] ;  /* 0x005a4000011a7983 */ /* 0x000f360000300a00 */
[----:B------:R-:W-:Y:S10]  /*40b90*/  @!UPT UIADD3 URZ, URZ, URZ, URZ ;  /* 0x0000003f3f3ff290 */ /* 0x000ff4000fffe03f */
[----:B------:R-:W-:Y:S01]  /*40ba0*/  STL.64 [R1+0x14a0], R16 ;  /* 0x0014a01001007387 */ /* 0x000fe20000100a00 */
[----:B------:R0:W-:Y:S03]  /*40bb0*/  STL.64 [R1+0x14a8], R18 ;  /* 0x0014a81201007387 */ /* 0x0001e60000100a00 */
[----:B0-----:R-:W2:Y:S01]  /*40bc0*/  LDL.LU.64 R18, [R1+0x5a38] ;  /* 0x005a380001127983 */ /* 0x001ea20000300a00 */
[----:B------:R-:W2:Y:S02]  /*40bd0*/  LDL.LU.64 R16, [R1+0x5a30] ;  /* 0x005a300001107983 */ /* 0x000ea40000300a00 */
[----:B----4-:R-:W-:Y:S01]  /*40be0*/  IMAD.MOV.U32 R3, RZ, RZ, R27 ;  /* 0x000000ffff037224 */ /* 0x010fe200078e001b */
[C---:B--2---:R-:W-:Y:S11]  /*40bf0*/  HMMA.16816.F32.BF16 R16, R20.reuse, R26, R16 ;  /* 0x0000001a1410723c */ /* 0x044ff60000041810 */
[----:B------:R-:W-:Y:S11]  /*40c00*/  @!UPT UIADD3 URZ, URZ, URZ, URZ ;  /* 0x0000003f3f3ff290 */ /* 0x000ff6000fffe03f */
[----:B------:R-:W-:Y:S01]  /*40c10*/  @!UPT UIADD3 URZ, URZ, URZ, URZ ;  /* 0x0000003f3f3ff290 */ /* 0x000fe2000fffe03f */
[----:B------:R0:W-:Y:S01]  /*40c20*/  STL.64 [R1+0x1490], R16 ;  /* 0x0014901001007387 */ /* 0x0001e20000100a00 */
[----:B------:R1:W-:Y:S02]  /*40c30*/  STL.64 [R1+0x1498], R18 ;  /* 0x0014981201007387 */ /* 0x0003e40000100a00 */
[----:B0-----:R-:W-:Y:S01]  /*40c40*/  IMAD.MOV.U32 R16, RZ, RZ, R26 ;  /* 0x000000ffff107224 */ /* 0x001fe200078e001a */
[----:B-1----:R-:W3:Y:S01]  /*40c50*/  LDL.LU.64 R18, [R1+0x5a28] ;  /* 0x005a280001127983 */ /* 0x002ee20000300a00 */
[----:B------:R-:W2:Y:S02]  /*40c60*/  LDL.LU R17, [R1+0x5a20] ;  /* 0x005a200001117983 */ /* 0x000ea40000300800 */
[----:B------:R-:W4:Y:S02]  /*40c70*/  LDL.LU.64 R26, [R1+0x5a18] ;  /* 0x005a1800011a7983 */ /* 0x000f240000300a00 */
[----:B----4-:R-:W-:Y:S01]  /*40c80*/  HMMA.16816.F32.BF16 R20, R20, R26, R8 ;  /* 0x0000001a1414723c */ /* 0x010fe20000041808 */
[----:B------:R-:W4:Y:S01]  /*40c90*/  LDL.LU.64 R10, [R1+0x5a10] ;  /* 0x005a1000010a7983 */ /* 0x000f220000300a00 */
[----:B------:R-:W4:Y:S02]  /*40ca0*/  LDL.LU.64 R8, [R1+0x5a08] ;  /* 0x005a080001087983 */ /* 0x000f240000300a00 */
[----:B------:R-:W2:Y:S02]  /*40cb0*/  LDL.LU.64 R26, [R1+0x5a00] ;  /* 0x005a0000011a7983 */ /* 0x000ea40000300a00 */
[----:B------:R-:W3:Y:S11]  /*40cc0*/  LDL.LU.64 R24, [R1+0x59f8] ;  /* 0x0059f80001187983 */ /* 0x000ef60000300a00 */
[----:B------:R-:W-:Y:S06]  /*40cd0*/  @!UPT UIADD3 URZ, URZ, URZ, URZ ;  /* 0x0000003f3f3ff290 */ /* 0x000fec000fffe03f */
[----:B------:R-:W-:Y:S01]  /*40ce0*/  STL.64 [R1+0x1320], R20 ;  /* 0x0013201401007387 */ /* 0x000fe20000100a00 */
[----:B------:R2:W-:Y:S02]  /*40cf0*/  STL.64 [R1+0x1328], R22 ;  /* 0x0013281601007387 */ /* 0x0005e40000100a00 */
[----:B--2---:R-:W-:Y:S02]  /*40d00*/  IMAD.MOV.U32 R22, RZ, RZ, R27 ;  /* 0x000000ffff167224 */ /* 0x004fe400078e001b */
[----:B------:R-:W3:Y:S01]  /*40d10*/  LDL.LU R27, [R1+0x59f0] ;  /* 0x0059f000011b7983 */ /* 0x000ee20000300800 */
[----:B------:R-:W-:-:S05]  /*40d20*/  IMAD.MOV.U32 R23, RZ, RZ, R17 ;  /* 0x000000ffff177224 */ /* 0x000fca00078e0011 */
[----:B------:R0:W-:Y:S01]  /*40d30*/  STL.64 [R1+0x59c8], R22 ;  /* 0x0059c81601007387 */ /* 0x0001e20000100a00 */
[----:B------:R-:W2:Y:S02]  /*40d40*/  LDL.LU R20, [R1+0xda0] ;  /* 0x000da00001147983 */ /* 0x000ea40000300800 */
[----:B------:R-:W2:Y:S01]  /*40d50*/  LDL.LU R21, [R1+0xda4] ;  /* 0x000da40001157983 */ /* 0x000ea20000300800 */
[----:B0-----:R-:W2:Y:S01]  /*40d60*/  LDL.LU R22, [R1+0xda8] ;  /* 0x000da80001167983 */ /* 0x001ea20000300800 */
[----:B------:R-:W2:Y:S01]  /*40d70*/  LDL.LU R23, [R1+0xdac] ;  /* 0x000dac0001177983 */ /* 0x000ea20000300800 */
[C---:B---3--:R-:W-:Y:S11]  /*40d80*/  HMMA.16816.F32.BF16 R12, R24.reuse, R18, R12 ;  /* 0x00000012180c723c */ /* 0x048ff6000004180c */
[----:B------:R-:W-:Y:S11]  /*40d90*/  @!UPT UIADD3 URZ, URZ, URZ, URZ ;  /* 0x0000003f3f3ff290 */ /* 0x000ff6000fffe03f */
[----:B------:R-:W-:Y:S01]  /*40da0*/  @!UPT UIADD3 URZ, URZ, URZ, URZ ;  /* 0x0000003f3f3ff290 */ /* 0x000fe2000fffe03f */
[----:B------:R-:W-:Y:S01]  /*40db0*/  STL.64 [R1+0x1310], R12 ;  /* 0x0013100c01007387 */ /* 0x000fe20000100a00 */
[----:B------:R0:W-:Y:S03]  /*40dc0*/  STL.64 [R1+0x1318], R14 ;  /* 0x0013180e01007387 */ /* 0x0001e60000100a00 */
[----:B0-----:R-:W4:Y:S01]  /*40dd0*/  LDL.LU.64 R14, [R1+0x59e8] ;  /* 0x0059e800010e7983 */ /* 0x001f220000300a00 */
[----:B------:R-:W-:Y:S01]  /*40de0*/  STL.64 [R1+0x58e0], R18 ;  /* 0x0058e01201007387 */ /* 0x000fe20000100a00 */
[C---:B----4-:R-:W-:Y:S11]  /*40df0*/  HMMA.16816.F32.BF16 R8, R24.reuse, R14, R8 ;  /* 0x0000000e1808723c */ /* 0x050ff60000041808 */
[----:B------:R-:W-:Y:S11]  /*40e00*/  @!UPT UIADD3 URZ, URZ, URZ, URZ ;  /* 0x0000003f3f3ff290 */ /* 0x000ff6000fffe03f */
[----:B------:R-:W-:Y:S01]  /*40e10*/  @!UPT UIADD3 URZ, URZ, URZ, URZ ;  /* 0x0000003f3f3ff290 */ /* 0x000fe2000fffe03f */
[----:B------:R-:W-:Y:S01]  /*40e20*/  STL.64 [R1+0x1300], R8 ;  /* 0x0013000801007387 */ /* 0x000fe20000100a00 */
[----:B------:R0:W-:Y:S03]  /*40e30*/  STL.64 [R1+0x1308], R10 ;  /* 0x0013080a01007387 */ /* 0x0001e60000100a00 */
[----:B0-----:R-:W3:Y:S01]  /*40e40*/  LDL.LU.64 R10, [R1+0x59e0] ;  /* 0x0059e000010a7983 */ /* 0x001ee20000300a00 */
[----:B------:R-:W4:Y:S02]  /*40e50*/  LDL.LU.64 R8, [R1+0x59d8] ;  /* 0x0059d80001087983 */ /* 0x000f240000300a00 */
[----:B------:R0:W-:Y:S02]  /*40e60*/  STL.64 [R1+0x5908], R14 ;  /* 0x0059080e01007387 */ /* 0x0001e40000100a00 */
[----:B------:R-:W2:Y:S01]  /*40e70*/  LDL.LU R12, [R1+0xd90] ;  /* 0x000d9000010c7983 */ /* 0x000ea20000300800 */
[----:B------:R-:W2:Y:S04]  /*40e80*/  LDL.LU R13, [R1+0xd94] ;  /* 0x000d9400010d7983 */ /* 0x000ea80000300800 */
[----:B0-----:R-:W2:Y:S01]  /*40e90*/  LDL.LU R14, [R1+0xd98] ;  /* 0x000d9800010e7983 */ /* 0x001ea20000300800 */
[----:B------:R-:W2:Y:S01]  /*40ea0*/  LDL.LU R15, [R1+0xd9c] ;  /* 0x000d9c00010f7983 */ /* 0x000ea20000300800 */
[C---:B---3--:R-:W-:Y:S11]  /*40eb0*/  HMMA.16816.F32.BF16 R4, R24.reuse, R10, R4 ;  /* 0x0000000a1804723c */ /* 0x048ff60000041804 */
[----:B------:R-:W-:Y:S11]  /*40ec0*/  @!UPT UIADD3 URZ, URZ, URZ, URZ ;  /* 0x0000003f3f3ff290 */ /* 0x000ff6000fffe03f */
[----:B------:R-:W-:Y:S01]  /*40ed0*/  @!UPT UIADD3 URZ, URZ, URZ, URZ ;  /* 0x0000003f3f3ff290 */ /* 0x000fe2000fffe03f */
[----:B------:R-:W-:Y:S01]  /*40ee0*/  STL.64 [R1+0x12f0], R4 ;  /* 0x0012f00401007387 */ /* 0x000fe20000100a00 */
[----:B------:R0:W-:Y:S03]  /*40ef0*/  STL.64 [R1+0x12f8], R6 ;  /* 0x0012f80601007387 */ /* 0x0001e60000100a00 */
[----:B0-----:R-:W2:Y:S01]  /*40f00*/  LDL.LU.64 R6, [R1+0x59d0] ;  /* 0x0059d00001067983 */ /* 0x001ea20000300a00 */
[----:B------:R-:W-:Y:S02]  /*40f10*/  STL.64 [R1+0x59a8], R10 ;  /* 0x0059a80a01007387 */ /* 0x000fe40000100a00 */
[----:B----4-:R-:W-:Y:S01]  /*40f20*/  STL [R1+0x59a0], R9 ;  /* 0x0059a00901007387 */ /* 0x010fe20000100800 */
[C---:B--2---:R-:W-:Y:S01]  /*40f30*/  HMMA.16816.F32.BF16 R4, R24.reuse, R6, R20 ;  /* 0x000000061804723c */ /* 0x044fe20000041814 */
[----:B------:R-:W2:Y:S11]  /*40f40*/  LDL.LU.64 R22, [R1+0x59c8] ;  /* 0x0059c80001167983 */ /* 0x000eb60000300a00 */
[----:B------:R-:W-:Y:S11]  /*40f50*/  @!UPT UIADD3 URZ, URZ, URZ, URZ ;  /* 0x0000003f3f3ff290 */ /* 0x000ff6000fffe03f */
[----:B------:R-:W-:Y:S01]  /*40f60*/  STL.64 [R1+0x12e0], R4 ;  /* 0x0012e00401007387 */ /* 0x000fe20000100a00 */
[----:B------:R0:W-:Y:S03]  /*40f70*/  STL.64 [R1+0x12e8], R6 ;  /* 0x0012e80601007387 */ /* 0x0001e60000100a00 */
[----:B0-----:R-:W3:Y:S01]  /*40f80*/  LDL.LU.64 R6, [R1+0x59c0] ;  /* 0x0059c00001067983 */ /* 0x001ee20000300a00 */
[----:B------:R-:W4:Y:S01]  /*40f90*/  LDL.LU.64 R4, [R1+0x59b8] ;  /* 0x0059b80001047983 */ /* 0x000f220000300a00 */
[----:B--2---:R-:W-:Y:S02]  /*40fa0*/  HMMA.16816.F32.BF16 R20, R24, R22, R12 ;  /* 0x000000161814723c */ /* 0x004fe4000004180c */
[----:B------:R-:W2:Y:S11]  /*40fb0*/  LDL.LU R12, [R1+0xd10] ;  /* 0x000d1000010c7983 */ /* 0x000eb60000300800 */
[----:B------:R-:W-:Y:S10]  /*40fc0*/  @!UPT UIADD3 URZ, URZ, URZ, URZ ;  /* 0x0000003f3f3ff290 */ /* 0x000ff4000fffe03f */
[----:B------:R-:W-:Y:S01]  /*40fd0*/  STL.64 [R1+0x12d0], R20 ;  /* 0x0012d01401007387 */ /* 0x000fe20000100a00 */
[----:B------:R-:W-:Y:S02]  /*40fe0*/  STL.64 [R1+0x12d8], R22 ;  /* 0x0012d81601007387 */ /* 0x000fe40000100a00 */
[----:B------:R-:W2:Y:S02]  /*40ff0*/  LDL.LU R13, [R1+0xd14] ;  /* 0x000d1400010d7983 */ /* 0x000ea40000300800 */
[----:B------:R-:W2:Y:S01]  /*41000*/  LDL.LU R14, [R1+0xd18] ;  /* 0x000d1800010e7983 */ /* 0x000ea20000300800 */
[----:B------:R-:W2:Y:S04]  /*41010*/  LDL.LU R15, [R1+0xd1c] ;  /* 0x000d1c00010f7983 */ /* 0x000ea80000300800 */
[----:B--2---:R0:W-:Y:S01]  /*41020*/  STL.64 [R1+0x5918], R14 ;  /* 0x0059180e01007387 */ /* 0x0041e20000100a00 */
[----:B------:R-:W-:Y:S03]  /*41030*/  STL.64 [R1+0x5910], R12 ;  /* 0x0059100c01007387 */ /* 0x000fe60000100a00 */
[----:B0-----:R-:W2:Y:S04]  /*41040*/  LDL.64 R14, [R1+0x28] ;  /* 0x00002800010e7983 */ /* 0x001ea80000100a00 */
[----:B--2---:R0:W-:Y:S04]  /*41050*/  STL.64 [R1+0x5928], R14 ;  /* 0x0059280e01007387 */ /* 0x0041e80000100a00 */
[----:B0-----:R-:W2:Y:S04]  /*41060*/  LDL.64 R14, [R1+0x38] ;  /* 0x00003800010e7983 */ /* 0x001ea80000100a00 */
[----:B--2---:R-:W-:Y:S01]  /*41070*/  STL.64 [R1+0x5940], R14 ;  /* 0x0059400e01007387 */ /* 0x004fe20000100a00 */
[----:B------:R-:W2:Y:S03]  /*41080*/  LDL.64 R18, [R1+0x8] ;  /* 0x0000080001127983 */ /* 0x000ea60000100a00 */
[----:B--2---:R0:W-:Y:S01]  /*41090*/  STL.64 [R1+0x5900], R18 ;  /* 0x0059001201007387 */ /* 0x0041e20000100a00 */
[----:B------:R1:W-:Y:S03]  /*410a0*/  STL [R1+0x58f8], R16 ;  /* 0x0058f81001007387 */ /* 0x0003e60000100800 */
[----:B0-----:R-:W2:Y:S01]  /*410b0*/  LDL.64 R18, [R1+0x18] ;  /* 0x0000180001127983 */ /* 0x001ea20000100a00 */
[----:B------:R-:W-:-:S02]  /*410c0*/  IMAD.MOV.U32 R14, RZ, RZ, R28 ;  /* 0x000000ffff0e7224 */ /* 0x000fc400078e001c */
[----:B------:R-:W-:Y:S01]  /*410d0*/  IMAD.MOV.U32 R15, RZ, RZ, R29 ;  /* 0x000000ffff0f7224 */ /* 0x000fe200078e001d */
[----:B--2---:R0:W-:Y:S01]  /*410e0*/  STL.64 [R1+0x5920], R18 ;  /* 0x0059201201007387 */ /* 0x0041e20000100a00 */
[----:B-1----:R-:W2:Y:S02]  /*410f0*/  LDL.LU R16, [R1+0xd20] ;  /* 0x000d200001107983 */ /* 0x002ea40000300800 */
[----:B------:R-:W2:Y:S01]  /*41100*/  LDL.LU R17, [R1+0xd24] ;  /* 0x000d240001117983 */ /* 0x000ea20000300800 */
[----:B0-----:R-:W2:Y:S01]  /*41110*/  LDL.LU R18, [R1+0xd28] ;  /* 0x000d280001127983 */ /* 0x001ea20000300800 */
[----:B------:R-:W2:Y:S02]  /*41120*/  LDL.LU R19, [R1+0xd2c] ;  /* 0x000d2c0001137983 */ /* 0x000ea40000300800 */
[----:B------:R-:W4:Y:S02]  /*41130*/  LDL.LU R28, [R1+0x59b0] ;  /* 0x0059b000011c7983 */ /* 0x000f240000300800 */
[----:B------:R3:W-:Y:S02]  /*41140*/  STL.64 [R1+0x5958], R14 ;  /* 0x0059580e01007387 */ /* 0x0007e40000100a00 */
[----:B---3--:R-:W-:-:S02]  /*41150*/  IMAD.MOV.U32 R14, RZ, RZ, R7 ;  /* 0x000000ffff0e7224 */ /* 0x008fc400078e0007 */
[----:B------:R-:W-:-:S05]  /*41160*/  IMAD.MOV.U32 R15, RZ, RZ, R6 ;  /* 0x000000ffff0f7224 */ /* 0x000fca00078e0006 */
[----:B------:R-:W-:Y:S04]  /*41170*/  STL.64 [R1+0x5970], R14 ;  /* 0x0059700e01007387 */ /* 0x000fe80000100a00 */
[----:B--2---:R-:W-:Y:S01]  /*41180*/  STL.64 [R1+0x5938], R18 ;  /* 0x0059381201007387 */ /* 0x004fe20000100a00 */
[----:B------:R0:W-:Y:S03]  /*41190*/  STL.64 [R1+0x5930], R16 ;  /* 0x0059301001007387 */ /* 0x0001e60000100a00 */
[----:B0-----:R-:W2:Y:S01]  /*411a0*/  LDL.LU R16, [R1+0xd30] ;  /* 0x000d300001107983 */ /* 0x001ea20000300800 */
[----:B------:R-:W2:Y:S02]  /*411b0*/  LDL.LU R17, [R1+0xd34] ;  /* 0x000d340001117983 */ /* 0x000ea40000300800 */
[----:B------:R-:W3:Y:S02]  /*411c0*/  LDL.LU R18, [R1+0xd38] ;  /* 0x000d380001127983 */ /* 0x000ee40000300800 */
[----:B------:R-:W3:Y:S02]  /*411d0*/  LDL.LU R19, [R1+0xd3c] ;  /* 0x000d3c0001137983 */ /* 0x000ee40000300800 */
[----:B----4-:R-:W-:-:S02]  /*411e0*/  IMAD.MOV.U32 R14, RZ, RZ, R5 ;  /* 0x000000ffff0e7224 */ /* 0x010fc400078e0005 */
[----:B------:R-:W-:-:S05]  /*411f0*/  IMAD.MOV.U32 R15, RZ, RZ, R4 ;  /* 0x000000ffff0f7224 */ /* 0x000fca00078e0004 */
[----:B------:R-:W-:Y:S04]  /*41200*/  STL.64 [R1+0x5988], R14 ;  /* 0x0059880e01007387 */ /* 0x000fe80000100a00 */
[----:B---3--:R-:W-:Y:S01]  /*41210*/  STL.64 [R1+0x5950], R18 ;  /* 0x0059501201007387 */ /* 0x008fe20000100a00 */
[----:B--2---:R0:W-:Y:S03]  /*41220*/  STL.64 [R1+0x5948], R16 ;  /* 0x0059481001007387 */ /* 0x0041e60000100a00 */
[----:B0-----:R-:W2:Y:S01]  /*41230*/  LDL.LU R16, [R1+0xd40] ;  /* 0x000d400001107983 */ /* 0x001ea20000300800 */
[----:B------:R-:W2:Y:S02]  /*41240*/  LDL.LU R17, [R1+0xd44] ;  /* 0x000d440001117983 */ /* 0x000ea40000300800 */
[----:B------:R-:W3:Y:S02]  /*41250*/  LDL.LU R18, [R1+0xd48] ;  /* 0x000d480001127983 */ /* 0x000ee40000300800 */
[----:B------:R-:W3:Y:S02]  /*41260*/  LDL.LU R19, [R1+0xd4c] ;  /* 0x000d4c0001137983 */ /* 0x000ee40000300800 */
[----:B------:R-:W-:-:S02]  /*41270*/  IMAD.MOV.U32 R23, RZ, RZ, R8 ;  /* 0x000000ffff177224 */ /* 0x000fc400078e0008 */
[----:B------:R-:W4:Y:S01]  /*41280*/  LDL.LU R8, [R1+0xd80] ;  /* 0x000d800001087983 */ /* 0x000f220000300800 */
[----:B------:R-:W4:Y:S02]  /*41290*/  LDL.LU R9, [R1+0xd84] ;  /* 0x000d840001097983 */ /* 0x000f240000300800 */
[----:B------:R-:W4:Y:S02]  /*412a0*/  LDL.LU R10, [R1+0xd88] ;  /* 0x000d8800010a7983 */ /* 0x000f240000300800 */
[----:B------:R-:W4:Y:S01]  /*412b0*/  LDL.LU R11, [R1+0xd8c] ;  /* 0x000d8c00010b7983 */ /* 0x000f220000300800 */
[----:B---3--:R-:W-:Y:S01]  /*412c0*/  STL.64 [R1+0x5968], R18 ;  /* 0x0059681201007387 */ /* 0x008fe20000100a00 */
[----:B--2---:R0:W-:Y:S03]  /*412d0*/  STL.64 [R1+0x5960], R16 ;  /* 0x0059601001007387 */ /* 0x0041e60000100a00 */
[----:B0-----:R-:W2:Y:S01]  /*412e0*/  LDL.LU R16, [R1+0xd50] ;  /* 0x000d500001107983 */ /* 0x001ea20000300800 */
[----:B------:R-:W2:Y:S02]  /*412f0*/  LDL.LU R17, [R1+0xd54] ;  /* 0x000d540001117983 */ /* 0x000ea40000300800 */
[----:B------:R-:W3:Y:S02]  /*41300*/  LDL.LU R18, [R1+0xd58] ;  /* 0x000d580001127983 */ /* 0x000ee40000300800 */
[----:B------:R-:W3:Y:S02]  /*41310*/  LDL.LU R19, [R1+0xd5c] ;  /* 0x000d5c0001137983 */ /* 0x000ee40000300800 */
        /* <DEDUP_REMOVED lines=10> */
[----:B------:R-:W2:Y:S02]  /*413c0*/  LDL.LU R18, [R1+0xd78] ;  /* 0x000d780001127983 */ /* 0x000ea40000300800 */
[----:B------:R-:W2:Y:S01]  /*413d0*/  LDL.LU R19, [R1+0xd7c] ;  /* 0x000d7c0001137983 */ /* 0x000ea20000300800 */
[----:B------:R-:W3:Y:S01]  /*413e0*/  LDL.LU R4, [R1+0xcf0] ;  /* 0x000cf00001047983 */ /* 0x000ee20000300800 */
[----:B------:R-:W3:Y:S02]  /*413f0*/  LDL.LU R5, [R1+0xcf4] ;  /* 0x000cf40001057983 */ /* 0x000ee40000300800 */
[----:B------:R-:W2:Y:S02]  /*41400*/  LDL.LU R6, [R1+0xcf8] ;  /* 0x000cf80001067983 */ /* 0x000ea40000300800 */
[----:B------:R-:W2:Y:S02]  /*41410*/  LDL.LU R7, [R1+0xcfc] ;  /* 0x000cfc0001077983 */ /* 0x000ea40000300800 */
[----:B------:R-:W-:-:S07]  /*41420*/  IMAD.MOV.U32 R22, RZ, RZ, R28 ;  /* 0x000000ffff167224 */ /* 0x000fce00078e001c */
[----:B----4-:R-:W-:Y:S01]  /*41430*/  HMMA.16816.F32.BF16 R20, R24, R22, R8 ;  /* 0x000000161814723c */ /* 0x010fe20000041808 */
[----:B--2---:R-:W-:Y:S01]  /*41440*/  STL.64 [R1+0x58f0], R6 ;  /* 0x0058f00601007387 */ /* 0x004fe20000100a00 */
[----:B---3--:R0:W-:Y:S03]  /*41450*/  STL.64 [R1+0x58e8], R4 ;  /* 0x0058e80401007387 */ /* 0x0081e60000100a00 */
[----:B0-----:R-:W2:Y:S01]  /*41460*/  LDL.LU R4, [R1+0xd00] ;  /* 0x000d000001047983 */ /* 0x001ea20000300800 */
[----:B------:R-:W2:Y:S02]  /*41470*/  LDL.LU R5, [R1+0xd04] ;  /* 0x000d040001057983 */ /* 0x000ea40000300800 */
[----:B------:R-:W2:Y:S02]  /*41480*/  LDL.LU R6, [R1+0xd08] ;  /* 0x000d080001067983 */ /* 0x000ea40000300800 */
[----:B------:R-:W2:Y:S01]  /*41490*/  LDL.LU R7, [R1+0xd0c] ;  /* 0x000d0c0001077983 */ /* 0x000ea20000300800 */
[----:B------:R-:W3:Y:S01]  /*414a0*/  LDL.LU.64 R10, [R1+0x59a8] ;  /* 0x0059a800010a7983 */ /* 0x000ee20000300a00 */
[----:B------:R-:W4:Y:S11]  /*414b0*/  LDL.LU R9, [R1+0x59a0] ;  /* 0x0059a00001097983 */ /* 0x000f360000300800 */
[----:B------:R-:W-:Y:S02]  /*414c0*/  STL.64 [R1+0x12c0], R20 ;  /* 0x0012c01401007387 */ /* 0x000fe40000100a00 */
[----:B------:R-:W-:Y:S02]  /*414d0*/  STL.64 [R1+0x12c8], R22 ;  /* 0x0012c81601007387 */ /* 0x000fe40000100a00 */
[----:B------:R-:W-:-:S02]  /*414e0*/  IMAD.MOV.U32 R14, RZ, RZ, R2 ;  /* 0x000000ffff0e7224 */ /* 0x000fc400078e0002 */
[----:B------:R-:W-:-:S07]  /*414f0*/  IMAD.MOV.U32 R15, RZ, RZ, R0 ;  /* 0x000000ffff0f7224 */ /* 0x000fce00078e0000 */
[C---:B------:R-:W-:Y:S01]  /*41500*/  HMMA.16816.F32.BF16 R12, R24.reuse, R14, R16 ;  /* 0x0000000e180c723c */ /* 0x040fe20000041810 */
[----:B----4-:R-:W0:Y:S04]  /*41510*/  LDSM.16.MT88.4 R20, [R9+0x12000] ;  /* 0x012000000914783b */ /* 0x010e280000004200 */
[----:B---3--:R-:W-:Y:S01]  /*41520*/  STL.64 [R1+0x58b8], R10 ;  /* 0x0058b80a01007387 */ /* 0x008fe20000100a00 */
[----:B------:R1:W-:Y:S02]  /*41530*/  STL [R1+0x58b0], R9 ;  /* 0x0058b00901007387 */ /* 0x0003e40000100800 */
[----:B------:R-:W3:Y:S01]  /*41540*/  LDL.LU R8, [R1+0xce0] ;  /* 0x000ce00001087983 */ /* 0x000ee20000300800 */
[----:B-1----:R-:W3:Y:S01]  /*41550*/  LDL.LU R9, [R1+0xce4] ;  /* 0x000ce40001097983 */ /* 0x002ee20000300800 */
[----:B------:R-:W3:Y:S02]  /*41560*/  LDL.LU R10, [R1+0xce8] ;  /* 0x000ce800010a7983 */ /* 0x000ee40000300800 */
[----:B------:R-:W3:Y:S01]  /*41570*/  LDL.LU R11, [R1+0xcec] ;  /* 0x000cec00010b7983 */ /* 0x000ee20000300800 */
[----:B0-----:R0:W-:Y:S01]  /*41580*/  STL.64 [R1+0x57a8], R22 ;  /* 0x0057a81601007387 */ /* 0x0011e20000100a00 */
[----:B------:R-:W-:Y:S03]  /*41590*/  STL.64 [R1+0x57a0], R20 ;  /* 0x0057a01401007387 */ /* 0x000fe60000100a00 */
[----:B0-----:R-:W3:Y:S01]  /*415a0*/  LDL.64 R22, [R1+0xb8] ;  /* 0x0000b80001167983 */ /* 0x001ee20000100a00 */
[----:B------:R-:W4:Y:S02]  /*415b0*/  LDL.LU.64 R18, [R1+0x5998] ;  /* 0x0059980001127983 */ /* 0x000f240000300a00 */
[----:B------:R-:W4:Y:S03]  /*415c0*/  LDL.LU.64 R16, [R1+0x5990] ;  /* 0x0059900001107983 */ /* 0x000f260000300a00 */
[----:B------:R-:W-:Y:S01]  /*415d0*/  STL.64 [R1+0x12b0], R12 ;  /* 0x0012b00c01007387 */ /* 0x000fe20000100a00 */
[----:B------:R0:W-:Y:S04]  /*415e0*/  STL.64 [R1+0x12b8], R14 ;  /* 0x0012b80e01007387 */ /* 0x0001e80000100a00 */
        /* <DEDUP_REMOVED lines=22> */
[C---:B----4-:R-:W-:Y:S01]  /*41750*/  HMMA.16816.F32.BF16 R16, R24.reuse, R14, R16 ;  /* 0x0000000e1810723c */ /* 0x050fe20000041810 */
[----:B------:R-:W-:Y:S02]  /*41760*/  IMAD.MOV.U32 R2, RZ, RZ, R14 ;  /* 0x000000ffff027224 */ /* 0x000fe400078e000e */
[----:B------:R-:W-:Y:S11]  /*41770*/  IMAD.MOV.U32 R0, RZ, RZ, R15 ;  /* 0x000000ffff007224 */ /* 0x000ff600078e000f */
[----:B------:R-:W-:Y:S09]  /*41780*/  @!UPT UIADD3 URZ, URZ, URZ, URZ ;  /* 0x0000003f3f3ff290 */ /* 0x000ff2000fffe03f */
        /* <DEDUP_REMOVED lines=13> */
[C---:B----4-:R-:W-:Y:S11]  /*41860*/  HMMA.16816.F32.BF16 R12, R24.reuse, R18, R12 ;  /* 0x00000012180c723c */ /* 0x050ff6000004180c */
[----:B------:R-:W-:Y:S11]  /*41870*/  @!UPT UIADD3 URZ, URZ, URZ, URZ ;  /* 0x0000003f3f3ff290 */ /* 0x000ff6000fffe03f */
[----:B------:R-:W-:Y:S01]  /*41880*/  @!UPT UIADD3 URZ, URZ, URZ, URZ ;  /* 0x0000003f3f3ff290 */ /* 0x000fe2000fffe03f */
[----:B------:R0:W-:Y:S01]  /*41890*/  STL.64 [R1+0x1250], R12 ;  /* 0x0012500c01007387 */ /* 0x0001e20000100a00 */
[----:B------:R1:W-:Y:S02]  /*418a0*/  STL.64 [R1+0x1258], R14 ;  /* 0x0012580e01007387 */ /* 0x0003e40000100a00 */
[----:B0-----:R-:W-:Y:S01]  /*418b0*/  IMAD.MOV.U32 R13, RZ, RZ, R18 ;  /* 0x000000ffff0d7224 */ /* 0x001fe200078e0012 */
[----:B-1----:R-:W4:Y:S01]  /*418c0*/  LDL.LU.64 R14, [R1+0x5908] ;  /* 0x00590800010e7983 */ /* 0x002f220000300a00 */
[----:B------:R-:W-:Y:S02]  /*418d0*/  IMAD.MOV.U32 R12, RZ, RZ, R19 ;  /* 0x000000ffff0c7224 */ /* 0x000fe400078e0013 */
[----:B------:R-:W2:Y:S02]  /*418e0*/  LDL.LU.64 R18, [R1+0x5900] ;  /* 0x0059000001127983 */ /* 0x000ea40000300a00 */
[----:B------:R-:W3:Y:S01]  /*418f0*/  LDL.LU R16, [R1+0x58f8] ;  /* 0x0058f80001107983 */ /* 0x000ee20000300800 */
[----:B--2---:R-:W-:Y:S01]  /*41900*/  HMMA.16816.F32.BF16 R4, R24, R18, R4 ;  /* 0x000000121804723c */ /* 0x004fe20000041804 */
[----:B----4-:R-:W-:Y:S01]  /*41910*/  STL.64 [R1+0x58c8], R14 ;  /* 0x0058c80e01007387 */ /* 0x010fe20000100a00 */
[----:B------:R-:W-:Y:S11]  /*41920*/  STL.64 [R1+0x58c0], R12 ;  /* 0x0058c00c01007387 */ /* 0x000ff60000100a00 */
[----:B------:R-:W-:Y:S10]  /*41930*/  @!UPT UIADD3 URZ, URZ, URZ, URZ ;  /* 0x0000003f3f3ff290 */ /* 0x000ff4000fffe03f */
[----:B------:R-:W-:Y:S01]  /*41940*/  STL.64 [R1+0x1240], R4 ;  /* 0x0012400401007387 */ /* 0x000fe20000100a00 */
[----:B------:R0:W-:Y:S03]  /*41950*/  STL.64 [R1+0x1248], R6 ;  /* 0x0012480601007387 */ /* 0x0001e60000100a00 */
[----:B0-----:R-:W2:Y:S01]  /*41960*/  LDL.LU.64 R6, [R1+0x58f0] ;  /* 0x0058f00001067983 */ /* 0x001ea20000300a00 */
[----:B------:R-:W2:Y:S02]  /*41970*/  LDL.LU.64 R4, [R1+0x58e8] ;  /* 0x0058e80001047983 */ /* 0x000ea40000300a00 */
[----:B---3--:R-:W-:Y:S02]  /*41980*/  IMAD.MOV.U32 R14, RZ, RZ, R16 ;  /* 0x000000ffff0e7224 */ /* 0x008fe400078e0010 */
[----:B------:R-:W-:Y:S02]  /*41990*/  IMAD.MOV.U32 R15, RZ, RZ, R3 ;  /* 0x000000ffff0f7224 */ /* 0x000fe400078e0003 */
[----:B------:R-:W-:-:S02]  /*419a0*/  IMAD.MOV.U32 R21, RZ, RZ, R18 ;  /* 0x000000ffff157224 */ /* 0x000fc400078e0012 */
[----:B------:R-:W-:Y:S02]  /*419b0*/  IMAD.MOV.U32 R20, RZ, RZ, R19 ;  /* 0x000000ffff147224 */ /* 0x000fe400078e0013 */
[----:B------:R-:W3:Y:S01]  /*419c0*/  LDL.LU.64 R18, [R1+0x58e0] ;  /* 0x0058e00001127983 */ /* 0x000ee20000300a00 */
[C---:B--2---:R-:W-:Y:S03]  /*419d0*/  HMMA.16816.F32.BF16 R12, R24.reuse, R14, R4 ;  /* 0x0000000e180c723c */ /* 0x044fe60000041804 */
[----:B------:R-:W3:Y:S01]  /*419e0*/  LDL.LU.64 R6, [R1+0x58d8] ;  /* 0x0058d80001067983 */ /* 0x000ee20000300a00 */
[----:B------:R-:W3:Y:S11]  /*419f0*/  LDL.LU.64 R4, [R1+0x58d0] ;  /* 0x0058d00001047983 */ /* 0x000ef60000300a00 */
[----:B------:R-:W-:Y:S08]  /*41a00*/  @!UPT UIADD3 URZ, URZ, URZ, URZ ;  /* 0x0000003f3f3ff290 */ /* 0x000ff0000fffe03f */
[----:B------:R-:W-:Y:S01]  /*41a10*/  STL.64 [R1+0x1230], R12 ;  /* 0x0012300c01007387 */ /* 0x000fe20000100a00 */
[----:B------:R0:W-:Y:S02]  /*41a20*/  STL.64 [R1+0x1238], R14 ;  /* 0x0012380e01007387 */ /* 0x0001e40000100a00 */
[----:B0-----:R-:W-:Y:S01]  /*41a30*/  HMMA.16816.F32.BF16 R12, R24, R22, R8 ;  /* 0x00000016180c723c */ /* 0x001fe20000041808 */
[----:B------:R-:W2:Y:S11]  /*41a40*/  LDL.LU R8, [R1+0xcc0] ;  /* 0x000cc00001087983 */ /* 0x000eb60000300800 */
[----:B------:R-:W-:Y:S11]  /*41a50*/  @!UPT UIADD3 URZ, URZ, URZ, URZ ;  /* 0x0000003f3f3ff290 */ /* 0x000ff6000fffe03f */
[----:B------:R0:W-:Y:S01]  /*41a60*/  STL.64 [R1+0x1220], R12 ;  /* 0x0012200c01007387 */ /* 0x0001e20000100a00 */
[----:B------:R1:W-:Y:S02]  /*41a70*/  STL.64 [R1+0x1228], R14 ;  /* 0x0012280e01007387 */ /* 0x0003e40000100a00 */
[----:B------:R-:W2:Y:S02]  /*41a80*/  LDL.LU R9, [R1+0xcc4] ;  /* 0x000cc40001097983 */ /* 0x000ea40000300800 */
[----:B------:R-:W2:Y:S01]  /*41a90*/  LDL.LU R10, [R1+0xcc8] ;  /* 0x000cc800010a7983 */ /* 0x000ea20000300800 */
[----:B------:R-:W2:Y:S04]  /*41aa0*/  LDL.LU R11, [R1+0xccc] ;  /* 0x000ccc00010b7983 */ /* 0x000ea80000300800 */
[----:B0-----:R-:W3:Y:S01]  /*41ab0*/  LDL.LU R12, [R1+0xcd0] ;  /* 0x000cd000010c7983 */ /* 0x001ee20000300800 */
[----:B------:R-:W3:Y:S02]  /*41ac0*/  LDL.LU R13, [R1+0xcd4] ;  /* 0x000cd400010d7983 */ /* 0x000ee40000300800 */
[----:B-1----:R-:W3:Y:S02]  /*41ad0*/  LDL.LU R14, [R1+0xcd8] ;  /* 0x000cd800010e7983 */ /* 0x002ee40000300800 */
[----:B------:R-:W3:Y:S01]  /*41ae0*/  LDL.LU R15, [R1+0xcdc] ;  /* 0x000cdc00010f7983 */ /* 0x000ee20000300800 */
[----:B------:R-:W4:Y:S04]  /*41af0*/  LDL.64 R26, [R1+0x88] ;  /* 0x00008800011a7983 */ /* 0x000f280000100a00 */
[----:B----4-:R0:W-:Y:S04]  /*41b00*/  STL.64 [R1+0x5878], R26 ;  /* 0x0058781a01007387 */ /* 0x0101e80000100a00 */
[----:B0-----:R-:W4:Y:S04]  /*41b10*/  LDL.64 R26, [R1+0x98] ;  /* 0x00009800011a7983 */ /* 0x001f280000100a00 */
[----:B----4-:R0:W-:Y:S04]  /*41b20*/  STL.64 [R1+0x5890], R26 ;  /* 0x0058901a01007387 */ /* 0x0101e80000100a00 */
[----:B0-----:R-:W4:Y:S04]  /*41b30*/  LDL.64 R26, [R1+0xa8] ;  /* 0x0000a800011a7983 */ /* 0x001f280000100a00 */
[----:B----4-:R0:W-:Y:S01]  /*41b40*/  STL.64 [R1+0x58a8], R26 ;  /* 0x0058a81a01007387 */ /* 0x0101e20000100a00 */
[----:B------:R-:W4:Y:S02]  /*41b50*/  LDL.LU R24, [R1+0xcb0] ;  /* 0x000cb00001187983 */ /* 0x000f240000300800 */
[----:B------:R-:W4:Y:S01]  /*41b60*/  LDL.LU R25, [R1+0xcb4] ;  /* 0x000cb40001197983 */ /* 0x000f220000300800 */
[----:B0-----:R-:W4:Y:S01]  /*41b70*/  LDL.LU R26, [R1+0xcb8] ;  /* 0x000cb800011a7983 */ /* 0x001f220000300800 */
[----:B------:R-:W4:Y:S02]  /*41b80*/  LDL.LU R27, [R1+0xcbc] ;  /* 0x000cbc00011b7983 */ /* 0x000f240000300800 */
[----:B------:R0:W-:Y:S02]  /*41b90*/  STL.64 [R1+0x57c0], R22 ;  /* 0x0057c01601007387 */ /* 0x0001e40000100a00 */
[----:B------:R1:W-:Y:S01]  /*41ba0*/  STL.64 [R1+0x5858], R20 ;  /* 0x0058581401007387 */ /* 0x0003e20000100a00 */
[----:B0-----:R-:W2:Y:S04]  /*41bb0*/  LDL.64 R22, [R1+0x78] ;  /* 0x0000780001167983 */ /* 0x001ea80000100a00 */
[----:B--2---:R0:W-:Y:S01]  /*41bc0*/  STL.64 [R1+0x5870], R22 ;  /* 0x0058701601007387 */ /* 0x0041e20000100a00 */
[----:B-1----:R-:W2:Y:S02]  /*41bd0*/  LDL.LU R20, [R1+0xc80] ;  /* 0x000c800001147983 */ /* 0x002ea40000300800 */
[----:B------:R-:W2:Y:S01]  /*41be0*/  LDL.LU R21, [R1+0xc84] ;  /* 0x000c840001157983 */ /* 0x000ea20000300800 */
[----:B0-----:R-:W2:Y:S01]  /*41bf0*/  LDL.LU R22, [R1+0xc88] ;  /* 0x000c880001167983 */ /* 0x001ea20000300800 */
[----:B------:R-:W2:Y:S01]  /*41c00*/  LDL.LU R23, [R1+0xc8c] ;  /* 0x000c8c0001177983 */ /* 0x000ea20000300800 */
[C---:B---3--:R-:W-:Y:S02]  /*41c10*/  HMMA.16816.F32.BF16 R12, R4.reuse, R18, R12 ;  /* 0x00000012040c723c */ /* 0x048fe4000004180c */
[----:B--2---:R-:W-:Y:S01]  /*41c20*/  STL.64 [R1+0x5888], R22 ;  /* 0x0058881601007387 */ /* 0x004fe20000100a00 */
[----:B------:R0:W-:Y:S03]  /*41c30*/  STL.64 [R1+0x5880], R20 ;  /* 0x0058801401007387 */ /* 0x0001e60000100a00 */
        /* <DEDUP_REMOVED lines=10> */
[----:B------:R-:W-:Y:S01]  /*41ce0*/  STL.64 [R1+0x1480], R12 ;  /* 0x0014800c01007387 */ /* 0x000fe20000100a00 */
[----:B------:R0:W-:Y:S03]  /*41cf0*/  STL.64 [R1+0x1488], R14 ;  /* 0x0014880e01007387 */ /* 0x0001e60000100a00 */
[----:B0-----:R-:W3:Y:S01]  /*41d00*/  LDL.LU.64 R14, [R1+0x58c8] ;  /* 0x0058c800010e7983 */ /* 0x001ee20000300a00 */
[----:B------:R-:W2:Y:S01]  /*41d10*/  LDL.LU.64 R12, [R1+0x58c0] ;  /* 0x0058c000010c7983 */ /* 0x000ea20000300a00 */
[C---:B---3--:R-:W-:Y:S11]  /*41d20*/  HMMA.16816.F32.BF16 R8, R4.reuse, R14, R8 ;  /* 0x0000000e0408723c */ /* 0x048ff60000041808 */
[----:B------:R-:W-:Y:S11]  /*41d30*/  @!UPT UIADD3 URZ, URZ, URZ, URZ ;  /* 0x0000003f3f3ff290 */ /* 0x000ff6000fffe03f */
[----:B------:R-:W-:Y:S01]  /*41d40*/  @!UPT UIADD3 URZ, URZ, URZ, URZ ;  /* 0x0000003f3f3ff290 */ /* 0x000fe2000fffe03f */
[----:B------:R-:W-:Y:S01]  /*41d50*/  STL.64 [R1+0x1470], R8 ;  /* 0x0014700801007387 */ /* 0x000fe20000100a00 */
[----:B------:R0:W-:Y:S03]  /*41d60*/  STL.64 [R1+0x1478], R10 ;  /* 0x0014780a01007387 */ /* 0x0001e60000100a00 */
[----:B0-----:R-:W4:Y:S01]  /*41d70*/  LDL.LU.64 R10, [R1+0x58b8] ;  /* 0x0058b800010a7983 */ /* 0x001f220000300a00 */
[----:B------:R-:W3:Y:S02]  /*41d80*/  LDL.LU R9, [R1+0x58b0] ;  /* 0x0058b00001097983 */ /* 0x000ee40000300800 */
[----:B------:R-:W-:Y:S01]  /*41d90*/  STL.64 [R1+0x5838], R14 ;  /* 0x0058380e01007387 */ /* 0x000fe20000100a00 */
[C---:B----4-:R-:W-:Y:S11]  /*41da0*/  HMMA.16816.F32.BF16 R24, R4.reuse, R10, R24 ;  /* 0x0000000a0418723c */ /* 0x050ff60000041818 */
[----:B------:R-:W-:Y:S11]  /*41db0*/  @!UPT UIADD3 URZ, URZ, URZ, URZ ;  /* 0x0000003f3f3ff290 */ /* 0x000ff6000fffe03f */
[----:B------:R-:W-:Y:S01]  /*41dc0*/  @!UPT UIADD3 URZ, URZ, URZ, URZ ;  /* 0x0000003f3f3ff290 */ /* 0x000fe2000fffe03f */
[----:B------:R-:W-:Y:S01]  /*41dd0*/  STL.64 [R1+0x1460], R24 ;  /* 0x0014601801007387 */ /* 0x000fe20000100a00 */
[----:B------:R0:W-:Y:S03]  /*41de0*/  STL.64 [R1+0x1468], R26 ;  /* 0x0014681a01007387 */ /* 0x0001e60000100a00 */
        /* <DEDUP_REMOVED lines=19> */
[----:B------:R-:W-:Y:S01]  /*41f20*/  STL [R1+0x5868], R14 ;  /* 0x0058680e01007387 */ /* 0x000fe20000100800 */
[----:B------:R0:W-:Y:S04]  /*41f30*/  STL.64 [R1+0x5860], R12 ;  /* 0x0058600c01007387 */ /* 0x0001e80000100a00 */
[----:B0-----:R-:W4:Y:S01]  /*41f40*/  LDL.LU R12, [R1+0xc70] ;  /* 0x000c7000010c7983 */ /* 0x001f220000300800 */
[----:B------:R-:W4:Y:S02]  /*41f50*/  LDL.LU R13, [R1+0xc74] ;  /* 0x000c7400010d7983 */ /* 0x000f240000300800 */
[----:B------:R-:W4:Y:S02]  /*41f60*/  LDL.LU R14, [R1+0xc78] ;  /* 0x000c7800010e7983 */ /* 0x000f240000300800 */
[----:B------:R-:W4:Y:S01]  /*41f70*/  LDL.LU R15, [R1+0xc7c] ;  /* 0x000c7c00010f7983 */ /* 0x000f220000300800 */
[----:B--2---:R-:W-:Y:S01]  /*41f80*/  HMMA.16816.F32.BF16 R20, R4, R26, R20 ;  /* 0x0000001a0414723c */ /* 0x004fe20000041814 */
[----:B------:R-:W-:-:S02]  /*41f90*/  IMAD.MOV.U32 R17, RZ, RZ, R26 ;  /* 0x000000ffff117224 */ /* 0x000fc400078e001a */
[----:B------:R-:W-:Y:S02]  /*41fa0*/  IMAD.MOV.U32 R16, RZ, RZ, R27 ;  /* 0x000000ffff107224 */ /* 0x000fe400078e001b */
[----:B---3--:R-:W0:Y:S11]  /*41fb0*/  LDSM.16.MT88.4 R24, [R9+0x12080] ;  /* 0x012080000918783b */ /* 0x008e360000004200 */
[----:B------:R-:W-:Y:S07]  /*41fc0*/  @!UPT UIADD3 URZ, URZ, URZ, URZ ;  /* 0x0000003f3f3ff290 */ /* 0x000fee000fffe03f */
[----:B------:R-:W-:Y:S01]  /*41fd0*/  STL.64 [R1+0x1430], R20 ;  /* 0x0014301401007387 */ /* 0x000fe20000100a00 */
[----:B------:R1:W-:Y:S03]  /*41fe0*/  STL.64 [R1+0x1438], R22 ;  /* 0x0014381601007387 */ /* 0x0003e60000100a00 */
[----:B-1----:R-:W4:Y:S01]  /*41ff0*/  LDL.LU.64 R22, [R1+0x5870] ;  /* 0x0058700001167983 */ /* 0x002f220000300a00 */
[----:B------:R-:W-:Y:S02]  /*42000*/  STL.64 [R1+0x57b8], R18 ;  /* 0x0057b81201007387 */ /* 0x000fe40000100a00 */
[----:B------:R1:W-:Y:S02]  /*42010*/  STL.64 [R1+0x57b0], R16 ;  /* 0x0057b01001007387 */ /* 0x0003e40000100a00 */
[----:B-1----:R-:W2:Y:S01]  /*42020*/  LDL.LU R16, [R1+0xc60] ;  /* 0x000c600001107983 */ /* 0x002ea20000300800 */
[----:B------:R-:W2:Y:S02]  /*42030*/  LDL.LU R17, [R1+0xc64] ;  /* 0x000c640001117983 */ /* 0x000ea40000300800 */
[----:B------:R-:W2:Y:S02]  /*42040*/  LDL.LU R18, [R1+0xc68] ;  /* 0x000c680001127983 */ /* 0x000ea40000300800 */
[----:B------:R-:W2:Y:S01]  /*42050*/  LDL.LU R19, [R1+0xc6c] ;  /* 0x000c6c0001137983 */ /* 0x000ea20000300800 */
[----:B------:R-:W-:Y:S01]  /*42060*/  STL.64 [R1+0x57d0], R10 ;  /* 0x0057d00a01007387 */ /* 0x000fe20000100a00 */
[----:B------:R-:W-:Y:S02]  /*42070*/  STL [R1+0x57c8], R9 ;  /* 0x0057c80901007387 */ /* 0x000fe40000100800 */
[----:B0-----:R0:W-:Y:S02]  /*42080*/  STL.64 [R1+0x56a8], R26 ;  /* 0x0056a81a01007387 */ /* 0x0011e40000100a00 */
[----:B------:R1:W-:Y:S01]  /*42090*/  STL.64 [R1+0x56a0], R24 ;  /* 0x0056a01801007387 */ /* 0x0003e20000100a00 */
[----:B0-----:R-:W2:Y:S01]  /*420a0*/  LDL.64 R26, [R1+0x68] ;  /* 0x00006800011a7983 */ /* 0x001ea20000100a00 */
[----:B----4-:R-:W-:Y:S01]  /*420b0*/  HMMA.16816.F32.BF16 R12, R4, R22, R12 ;  /* 0x00000016040c723c */ /* 0x010fe2000004180c */
[----:B-1----:R-:W-:-:S02]  /*420c0*/  IMAD.MOV.U32 R25, RZ, RZ, R22 ;  /* 0x000000ffff197224 */ /* 0x002fc400078e0016 */
[----:B------:R-:W-:-:S05]  /*420d0*/  IMAD.MOV.U32 R24, RZ, RZ, R23 ;  /* 0x000000ffff187224 */ /* 0x000fca00078e0017 */
[----:B--2---:R-:W-:Y:S11]  /*420e0*/  HMMA.16816.F32.BF16 R16, R4, R26, R16 ;  /* 0x0000001a0410723c */ /* 0x004ff60000041810 */
[----:B------:R-:W-:Y:S04]  /*420f0*/  @!UPT UIADD3 URZ, URZ, URZ, URZ ;  /* 0x0000003f3f3ff290 */ /* 0x000fe8000fffe03f */
[----:B------:R-:W-:Y:S01]  /*42100*/  STL.64 [R1+0x1420], R12 ;  /* 0x0014200c01007387 */ /* 0x000fe20000100a00 */
[----:B------:R0:W-:Y:S03]  /*42110*/  STL.64 [R1+0x1428], R14 ;  /* 0x0014280e01007387 */ /* 0x0001e60000100a00 */
[----:B0-----:R-:W2:Y:S01]  /*42120*/  LDL.LU R14, [R1+0x5868] ;  /* 0x00586800010e7983 */ /* 0x001ea20000300800 */
[----:B------:R-:W3:Y:S02]  /*42130*/  LDL.LU.64 R12, [R1+0x5860] ;  /* 0x00586000010c7983 */ /* 0x000ee40000300a00 */
[----:B------:R-:W4:Y:S02]  /*42140*/  LDL.LU.64 R20, [R1+0x5858] ;  /* 0x0058580001147983 */ /* 0x000f240000300a00 */
[----:B------:R-:W-:Y:S01]  /*42150*/  STL.64 [R1+0x5740], R26 ;  /* 0x0057401a01007387 */ /* 0x000fe20000100a00 */
[----:B------:R0:W-:Y:S04]  /*42160*/  STL.64 [R1+0x5738], R24 ;  /* 0x0057381801007387 */ /* 0x0001e80000100a00 */
[----:B------:R-:W-:Y:S01]  /*42170*/  STL.64 [R1+0x1410], R16 ;  /* 0x0014101001007387 */ /* 0x000fe20000100a00 */
[----:B------:R-:W-:Y:S03]  /*42180*/  STL.64 [R1+0x1418], R18 ;  /* 0x0014181201007387 */ /* 0x000fe60000100a00 */
[----:B0-----:R-:W2:Y:S01]  /*42190*/  LDL.LU R24, [R1+0xb80] ;  /* 0x000b800001187983 */ /* 0x001ea20000300800 */
[----:B------:R-:W2:Y:S02]  /*421a0*/  LDL.LU R25, [R1+0xb84] ;  /* 0x000b840001197983 */ /* 0x000ea40000300800 */
[----:B------:R-:W2:Y:S02]  /*421b0*/  LDL.LU R26, [R1+0xb88] ;  /* 0x000b8800011a7983 */ /* 0x000ea40000300800 */
[----:B------:R-:W2:Y:S02]  /*421c0*/  LDL.LU R27, [R1+0xb8c] ;  /* 0x000b8c00011b7983 */ /* 0x000ea40000300800 */
[----:B--2---:R0:W-:Y:S01]  /*421d0*/  STL.64 [R1+0x5750], R26 ;  /* 0x0057501a01007387 */ /* 0x0041e20000100a00 */
[----:B------:R-:W-:Y:S02]  /*421e0*/  STL.64 [R1+0x5748], R24 ;  /* 0x0057481801007387 */ /* 0x000fe40000100a00 */
[----:B0-----:R-:W-:-:S02]  /*421f0*/  IMAD.MOV.U32 R27, RZ, RZ, R8 ;  /* 0x000000ffff1b7224 */ /* 0x001fc400078e0008 */
[----:B------:R-:W2:Y:S01]  /*42200*/  LDL.LU R8, [R1+0xbf0] ;  /* 0x000bf00001087983 */ /* 0x000ea20000300800 */
[----:B------:R-:W2:Y:S02]  /*42210*/  LDL.LU R9, [R1+0xbf4] ;  /* 0x000bf40001097983 */ /* 0x000ea40000300800 */
[----:B------:R-:W2:Y:S02]  /*42220*/  LDL.LU R10, [R1+0xbf8] ;  /* 0x000bf800010a7983 */ /* 0x000ea40000300800 */
[----:B------:R-:W2:Y:S02]  /*42230*/  LDL.LU R11, [R1+0xbfc] ;  /* 0x000bfc00010b7983 */ /* 0x000ea40000300800 */
[----:B--2---:R4:W-:Y:S01]  /*42240*/  STL.64 [R1+0x57e0], R10 ;  /* 0x0057e00a01007387 */ /* 0x0049e20000100a00 */
[----:B------:R-:W-:Y:S02]  /*42250*/  STL.64 [R1+0x57d8], R8 ;  /* 0x0057d80801007387 */ /* 0x000fe40000100a00 */
[----:B----4-:R-:W-:-:S02]  /*42260*/  IMAD.MOV.U32 R10, RZ, RZ, R21 ;  /* 0x000000ffff0a7224 */ /* 0x010fc400078e0015 */
[----:B------:R-:W-:-:S05]  /*42270*/  IMAD.MOV.U32 R11, RZ, RZ, R20 ;  /* 0x000000ffff0b7224 */ /* 0x000fca00078e0014 */
[----:B------:R-:W-:Y:S01]  /*42280*/  STL.64 [R1+0x57f0], R10 ;  /* 0x0057f00a01007387 */ /* 0x000fe20000100a00 */
[----:B------:R-:W2:Y:S03]  /*42290*/  LDL.64 R22, [R1+0xc8] ;  /* 0x0000c80001167983 */ /* 0x000ea60000100a00 */
[----:B--2---:R0:W-:Y:S01]  /*422a0*/  STL.64 [R1+0x57e8], R22 ;  /* 0x0057e81601007387 */ /* 0x0041e20000100a00 */
[----:B------:R-:W2:Y:S02]  /*422b0*/  LDL.LU R20, [R1+0xc00] ;  /* 0x000c000001147983 */ /* 0x000ea40000300800 */
[----:B------:R-:W2:Y:S01]  /*422c0*/  LDL.LU R21, [R1+0xc04] ;  /* 0x000c040001157983 */ /* 0x000ea20000300800 */
[----:B0-----:R-:W4:Y:S01]  /*422d0*/  LDL.LU R22, [R1+0xc08] ;  /* 0x000c080001167983 */ /* 0x001f220000300800 */
[----:B------:R-:W4:Y:S02]  /*422e0*/  LDL.LU R23, [R1+0xc0c] ;  /* 0x000c0c0001177983 */ /* 0x000f240000300800 */
[----:B---3--:R-:W-:-:S02]  /*422f0*/  IMAD.MOV.U32 R11, RZ, RZ, R12 ;  /* 0x000000ffff0b7224 */ /* 0x008fc400078e000c */
[----:B------:R-:W-:Y:S02]  /*42300*/  IMAD.MOV.U32 R10, RZ, RZ, R13 ;  /* 0x000000ffff0a7224 */ /* 0x000fe400078e000d */
[----:B------:R-:W-:Y:S01]  /*42310*/  IMAD.MOV.U32 R26, RZ, RZ, R14 ;  /* 0x000000ffff1a7224 */ /* 0x000fe200078e000e */
[----:B----4-:R-:W-:Y:S01]  /*42320*/  STL.64 [R1+0x5800], R22 ;  /* 0x0058001601007387 */ /* 0x010fe20000100a00 */
[----:B--2---:R-:W-:Y:S02]  /*42330*/  STL.64 [R1+0x57f8], R20 ;  /* 0x0057f81401007387 */ /* 0x004fe40000100a00 */
[----:B------:R-:W2:Y:S02]  /*42340*/  LDL.LU R12, [R1+0xc40] ;  /* 0x000c4000010c7983 */ /* 0x000ea40000300800 */
[----:B------:R-:W2:Y:S01]  /*42350*/  LDL.LU R13, [R1+0xc44] ;  /* 0x000c4400010d7983 */ /* 0x000ea20000300800 */
[----:B------:R-:W3:Y:S01]  /*42360*/  LDL.LU R14, [R1+0xc48] ;  /* 0x000c4800010e7983 */ /* 0x000ee20000300800 */
[----:B------:R-:W3:Y:S03]  /*42370*/  LDL.LU R15, [R1+0xc4c] ;  /* 0x000c4c00010f7983 */ /* 0x000ee60000300800 */
[----:B---3--:R0:W-:Y:S01]  /*42380*/  STL.64 [R1+0x5848], R14 ;  /* 0x0058480e01007387 */ /* 0x0081e20000100a00 */
[----:B--2---:R-:W-:Y:S03]  /*42390*/  STL.64 [R1+0x5840], R12 ;  /* 0x0058400c01007387 */ /* 0x004fe60000100a00 */
[----:B0-----:R-:W2:Y:S04]  /*423a0*/  LDL R14, [R1+0x58] ;  /* 0x00005800010e7983 */ /* 0x001ea80000100800 */
[----:B------:R-:W2:Y:S01]  /*423b0*/  LDL R15, [R1+0x5c] ;  /* 0x00005c00010f7983 */ /* 0x000ea20000100800 */
[----:B------:R0:W-:Y:S03]  /*423c0*/  STL.64 [R1+0x5808], R10 ;  /* 0x0058080a01007387 */ /* 0x0001e60000100a00 */
[----:B0-----:R-:W3:Y:S01]  /*423d0*/  LDL R10, [R1+0x28] ;  /* 0x00002800010a7983 */ /* 0x001ee20000100800 */
[----:B------:R-:W-:-:S05]  /*423e0*/  IMAD.MOV.U32 R11, RZ, RZ, R29 ;  /* 0x000000ffff0b7224 */ /* 0x000fca00078e001d */
[----:B---3--:R0:W-:Y:S01]  /*423f0*/  STL.64 [R1+0x5820], R10 ;  /* 0x0058200a01007387 */ /* 0x0081e20000100a00 */
[----:B------:R-:W3:Y:S02]  /*42400*/  LDL.LU R8, [R1+0xc30] ;  /* 0x000c300001087983 */ /* 0x000ee40000300800 */
[----:B------:R-:W3:Y:S01]  /*42410*/  LDL.LU R9, [R1+0xc34] ;  /* 0x000c340001097983 */ /* 0x000ee20000300800 */
[----:B0-----:R-:W4:Y:S01]  /*42420*/  LDL.LU R10, [R1+0xc38] ;  /* 0x000c3800010a7983 */ /* 0x001f220000300800 */
[----:B------:R-:W4:Y:S03]  /*42430*/  LDL.LU R11, [R1+0xc3c] ;  /* 0x000c3c00010b7983 */ /* 0x000f260000300800 */
[----:B----4-:R0:W-:Y:S01]  /*42440*/  STL.64 [R1+0x5830], R10 ;  /* 0x0058300a01007387 */ /* 0x0101e20000100a00 */
[----:B---3--:R1:W-:Y:S03]  /*42450*/  STL.64 [R1+0x5828], R8 ;  /* 0x0058280801007387 */ /* 0x0083e60000100a00 */
[----:B0-----:R-:W3:Y:S04]  /*42460*/  LDL.64 R10, [R1+0x48] ;  /* 0x00004800010a7983 */ /* 0x001ee80000100a00 */
[----:B---3--:R0:W-:Y:S01]  /*42470*/  STL.64 [R1+0x5850], R10 ;  /* 0x0058500a01007387 */ /* 0x0081e20000100a00 */
[----:B-1----:R-:W2:Y:S02]  /*42480*/  LDL.LU R8, [R1+0xc50] ;  /* 0x000c500001087983 */ /* 0x002ea40000300800 */
[----:B------:R-:W2:Y:S01]  /*42490*/  LDL.LU R9, [R1+0xc54] ;  /* 0x000c540001097983 */ /* 0x000ea20000300800 */
[----:B0-----:R-:W2:Y:S01]  /*424a0*/  LDL.LU R10, [R1+0xc58] ;  /* 0x000c5800010a7983 */ /* 0x001ea20000300800 */
[----:B------:R-:W2:Y:S02]  /*424b0*/  LDL.LU R11, [R1+0xc5c] ;  /* 0x000c5c00010b7983 */ /* 0x000ea40000300800 */
[----:B------:R-:W3:Y:S02]  /*424c0*/  LDL.LU R20, [R1+0xc10] ;  /* 0x000c100001147983 */ /* 0x000ee40000300800 */
[----:B------:R-:W3:Y:S01]  /*424d0*/  LDL.LU R21, [R1+0xc14] ;  /* 0x000c140001157983 */ /* 0x000ee20000300800 */
[----:B------:R-:W4:Y:S01]  /*424e0*/  LDL.LU R22, [R1+0xc18] ;  /* 0x000c180001167983 */ /* 0x000f220000300800 */
[----:B------:R-:W4:Y:S01]  /*424f0*/  LDL.LU R23, [R1+0xc1c] ;  /* 0x000c1c0001177983 */ /* 0x000f220000300800 */
[----:B--2---:R-:W-:Y:S02]  /*42500*/  HMMA.16816.F32.BF16 R12, R4, R14, R8 ;  /* 0x0000000e040c723c */ /* 0x004fe40000041808 */
[----:B----4-:R-:W-:Y:S01]  /*42510*/  STL.64 [R1+0x5818], R22 ;  /* 0x0058181601007387 */ /* 0x010fe20000100a00 */
[----:B---3--:R0:W-:Y:S03]  /*42520*/  STL.64 [R1+0x5810], R20 ;  /* 0x0058101401007387 */ /* 0x0081e60000100a00 */
[----:B0-----:R-:W2:Y:S01]  /*42530*/  LDL.LU R20, [R1+0xc20] ;  /* 0x000c200001147983 */ /* 0x001ea20000300800 */
[----:B------:R-:W2:Y:S02]  /*42540*/  LDL.LU R21, [R1+0xc24] ;  /* 0x000c240001157983 */ /* 0x000ea40000300800 */
[----:B------:R-:W2:Y:S02]  /*42550*/  LDL.LU R22, [R1+0xc28] ;  /* 0x000c280001167983 */ /* 0x000ea40000300800 */
[----:B------:R-:W2:Y:S01]  /*42560*/  LDL.LU R23, [R1+0xc2c] ;  /* 0x000c2c0001177983 */ /* 0x000ea20000300800 */
[----:B------:R-:W3:Y:S01]  /*42570*/  LDL.LU R16, [R1+0xbe0] ;  /* 0x000be00001107983 */ /* 0x000ee20000300800 */
[----:B------:R-:W3:Y:S02]  /*42580*/  LDL.LU R17, [R1+0xbe4] ;  /* 0x000be40001117983 */ /* 0x000ee40000300800 */
[----:B------:R-:W3:Y:S02]  /*42590*/  LDL.LU R18, [R1+0xbe8] ;  /* 0x000be80001127983 */ /* 0x000ee40000300800 */
[----:B------:R-:W3:Y:S01]  /*425a0*/  LDL.LU R19, [R1+0xbec] ;  /* 0x000bec0001137983 */ /* 0x000ee20000300800 */
[----:B------:R0:W-:Y:S02]  /*425b0*/  STL.64 [R1+0x5760], R26 ;  /* 0x0057601a01007387 */ /* 0x0001e40000100a00 */
[----:B0-----:R-:W-:-:S02]  /*425c0*/  IMAD.MOV.U32 R26, RZ, RZ, R28 ;  /* 0x000000ffff1a7224 */ /* 0x001fc400078e001c */
[----:B------:R-:W-:-:S05]  /*425d0*/  IMAD.MOV.U32 R27, RZ, RZ, R3 ;  /* 0x000000ffff1b7224 */ /* 0x000fca00078e0003 */
[----:B------:R-:W-:Y:S01]  /*425e0*/  STL.64 [R1+0x5778], R26 ;  /* 0x0057781a01007387 */ /* 0x000fe20000100a00 */
[----:B------:R-:W4:Y:S02]  /*425f0*/  LDL.LU.64 R10, [R1+0x5850] ;  /* 0x00585000010a7983 */ /* 0x000f240000300a00 */
[----:B------:R-:W-:Y:S02]  /*42600*/  STL.64 [R1+0x1400], R12 ;  /* 0x0014000c01007387 */ /* 0x000fe40000100a00 */
[----:B------:R0:W-:Y:S02]  /*42610*/  STL.64 [R1+0x1408], R14 ;  /* 0x0014080e01007387 */ /* 0x0001e40000100a00 */
[----:B0-----:R-:W4:Y:S01]  /*42620*/  LDL.LU.64 R14, [R1+0x5848] ;  /* 0x00584800010e7983 */ /* 0x001f220000300a00 */
[----:B------:R-:W4:Y:S02]  /*42630*/  LDL.LU.64 R12, [R1+0x5840] ;  /* 0x00584000010c7983 */ /* 0x000f240000300a00 */
[----:B----4-:R-:W-:Y:S01]  /*42640*/  HMMA.16816.F32.BF16 R12, R4, R10, R12 ;  /* 0x0000000a040c723c */ /* 0x010fe2000004180c */
[----:B------:R-:W-:Y:S11]  /*42650*/  IMAD.MOV.U32 R3, RZ, RZ, R11 ;  /* 0x000000ffff037224 */ /* 0x000ff600078e000b */
[----:B------:R-:W-:Y:S11]  /*42660*/  @!UPT UIADD3 URZ, URZ, URZ, URZ ;  /* 0x0000003f3f3ff290 */ /* 0x000ff6000fffe03f */
[----:B------:R0:W-:Y:S01]  /*42670*/  STL.64 [R1+0x13f0], R12 ;  /* 0x0013f00c01007387 */ /* 0x0001e20000100a00 */
[----:B------:R1:W-:Y:S02]  /*42680*/  STL.64 [R1+0x13f8], R14 ;  /* 0x0013f80e01007387 */ /* 0x0003e40000100a00 */
[----:B0-----:R-:W-:Y:S01]  /*42690*/  IMAD.MOV.U32 R12, RZ, RZ, R10 ;  /* 0x000000ffff0c7224 */ /* 0x001fe200078e000a */
[----:B-1----:R-:W4:Y:S01]  /*426a0*/  LDL.LU.64 R14, [R1+0x5838] ;  /* 0x00583800010e7983 */ /* 0x002f220000300a00 */
[----:B------:R-:W2:Y:S02]  /*426b0*/  LDL.LU.64 R10, [R1+0x5830] ;  /* 0x00583000010a7983 */ /* 0x000ea40000300a00 */
[----:B------:R-:W2:Y:S02]  /*426c0*/  LDL.LU.64 R8, [R1+0x5828] ;  /* 0x0058280001087983 */ /* 0x000ea40000300a00 */
[----:B------:R-:W-:Y:S02]  /*426d0*/  IMAD.MOV.U32 R26, RZ, RZ, R2 ;  /* 0x000000ffff1a7224 */ /* 0x000fe400078e0002 */
[----:B------:R-:W-:-:S07]  /*426e0*/  IMAD.MOV.U32 R27, RZ, RZ, R0 ;  /* 0x000000ffff1b7224 */ /* 0x000fce00078e0000 */
        /* <DEDUP_REMOVED lines=8> */
[----:B------:R-:W2:Y:S02]  /*42770*/  LDL.LU R27, [R1+0xbbc] ;  /* 0x000bbc00011b7983 */ /* 0x000ea40000300800 */
[----:B--2---:R-:W-:Y:S01]  /*42780*/  STL.64 [R1+0x5788], R26 ;  /* 0x0057881a01007387 */ /* 0x004fe20000100a00 */
[----:B------:R0:W-:Y:S03]  /*42790*/  STL.64 [R1+0x5780], R24 ;  /* 0x0057801801007387 */ /* 0x0001e60000100a00 */
[----:B0-----:R-:W2:Y:S01]  /*427a0*/  LDL.LU R24, [R1+0xbc0] ;  /* 0x000bc00001187983 */ /* 0x001ea20000300800 */
[----:B------:R-:W2:Y:S02]  /*427b0*/  LDL.LU R25, [R1+0xbc4] ;  /* 0x000bc40001197983 */ /* 0x000ea40000300800 */
[----:B------:R-:W2:Y:S02]  /*427c0*/  LDL.LU R26, [R1+0xbc8] ;  /* 0x000bc800011a7983 */ /* 0x000ea40000300800 */
[----:B------:R-:W2:Y:S01]  /*427d0*/  LDL.LU R27, [R1+0xbcc] ;  /* 0x000bcc00011b7983 */ /* 0x000ea20000300800 */
[C---:B------:R-:W-:Y:S01]  /*427e0*/  HMMA.16816.F32.BF16 R8, R4.reuse, R10, R20 ;  /* 0x0000000a0408723c */ /* 0x040fe20000041814 */
[----:B--2---:R-:W-:Y:S01]  /*427f0*/  STL.64 [R1+0x5798], R26 ;  /* 0x0057981a01007387 */ /* 0x004fe20000100a00 */
[----:B------:R0:W-:Y:S03]  /*42800*/  STL.64 [R1+0x5790], R24 ;  /* 0x0057901801007387 */ /* 0x0001e60000100a00 */
[----:B0-----:R-:W2:Y:S01]  /*42810*/  LDL.LU R24, [R1+0xbd0] ;  /* 0x000bd00001187983 */ /* 0x001ea20000300800 */
[----:B------:R-:W2:Y:S02]  /*42820*/  LDL.LU R25, [R1+0xbd4] ;  /* 0x000bd40001197983 */ /* 0x000ea40000300800 */
[----:B------:R-:W2:Y:S02]  /*42830*/  LDL.LU R26, [R1+0xbd8] ;  /* 0x000bd800011a7983 */ /* 0x000ea40000300800 */
[----:B------:R-:W2:Y:S01]  /*42840*/  LDL.LU R27, [R1+0xbdc] ;  /* 0x000bdc00011b7983 */ /* 0x000ea20000300800 */
[----:B------:R-:W2:Y:S01]  /*42850*/  LDL.LU.64 R22, [R1+0x5818] ;  /* 0x0058180001167983 */ /* 0x000ea20000300a00 */
[----:B------:R-:W2:Y:S11]  /*42860*/  LDL.LU.64 R20, [R1+0x5810] ;  /* 0x0058100001147983 */ /* 0x000eb60000300a00 */
[----:B------:R-:W-:Y:S02]  /*42870*/  STL.64 [R1+0x13d0], R8 ;  /* 0x0013d00801007387 */ /* 0x000fe40000100a00 */
[----:B------:R0:W-:Y:S02]  /*42880*/  STL.64 [R1+0x13d8], R10 ;  /* 0x0013d80a01007387 */ /* 0x0001e40000100a00 */
        /* <DEDUP_REMOVED lines=9> */
[----:B------:R-:W2:Y:S11]  /*42920*/  LDL.LU.64 R22, [R1+0x57e8] ;  /* 0x0057e80001167983 */ /* 0x000eb60000300a00 */
[----:B------:R-:W-:Y:S10]  /*42930*/  @!UPT UIADD3 URZ, URZ, URZ, URZ ;  /* 0x0000003f3f3ff290 */ /* 0x000ff4000fffe03f */
[----:B------:R-:W-:Y:S01]  /*42940*/  STL.64 [R1+0x13b0], R8 ;  /* 0x0013b00801007387 */ /* 0x000fe20000100a00 */
[----:B------:R0:W-:Y:S03]  /*42950*/  STL.64 [R1+0x13b8], R10 ;  /* 0x0013b80a01007387 */ /* 0x0001e60000100a00 */
[----:B0-----:R-:W3:Y:S01]  /*42960*/  LDL.LU.64 R10, [R1+0x57e0] ;  /* 0x0057e000010a7983 */ /* 0x001ee20000300a00 */
[----:B------:R-:W3:Y:S02]  /*42970*/  LDL.LU.64 R8, [R1+0x57d8] ;  /* 0x0057d80001087983 */ /* 0x000ee40000300a00 */
[----:B--2---:R-:W-:Y:S02]  /*42980*/  IMAD.MOV.U32 R2, RZ, RZ, R22 ;  /* 0x000000ffff027224 */ /* 0x004fe400078e0016 */
[----:B------:R-:W-:Y:S01]  /*42990*/  IMAD.MOV.U32 R0, RZ, RZ, R23 ;  /* 0x000000ffff007224 */ /* 0x000fe200078e0017 */
[C---:B---3--:R-:W-:Y:S11]  /*429a0*/  HMMA.16816.F32.BF16 R8, R4.reuse, R22, R8 ;  /* 0x000000160408723c */ /* 0x048ff60000041808 */
[----:B------:R-:W-:Y:S11]  /*429b0*/  @!UPT UIADD3 URZ, URZ, URZ, URZ ;  /* 0x0000003f3f3ff290 */ /* 0x000ff6000fffe03f */
[----:B------:R-:W-:Y:S01]  /*429c0*/  @!UPT UIADD3 URZ, URZ, URZ, URZ ;  /* 0x0000003f3f3ff290 */ /* 0x000fe2000fffe03f */
[----:B------:R-:W-:Y:S01]  /*429d0*/  STL.64 [R1+0x13a0], R8 ;  /* 0x0013a00801007387 */ /* 0x000fe20000100a00 */
[----:B------:R0:W-:Y:S03]  /*429e0*/  STL.64 [R1+0x13a8], R10 ;  /* 0x0013a80a01007387 */ /* 0x0001e60000100a00 */
[----:B0-----:R-:W2:Y:S01]  /*429f0*/  LDL.LU.64 R10, [R1+0x57d0] ;  /* 0x0057d000010a7983 */ /* 0x001ea20000300a00 */
[----:B------:R-:W3:Y:S02]  /*42a00*/  LDL.LU R9, [R1+0x57c8] ;  /* 0x0057c80001097983 */ /* 0x000ee40000300800 */
[----:B------:R-:W2:Y:S02]  /*42a10*/  LDL.LU.64 R22, [R1+0x57c0] ;  /* 0x0057c00001167983 */ /* 0x000ea40000300a00 */
[----:B--2---:R-:W-:Y:S01]  /*42a20*/  HMMA.16816.F32.BF16 R4, R4, R22, R16 ;  /* 0x000000160404723c */ /* 0x004fe20000041810 */
[----:B------:R-:W2:Y:S01]  /*42a30*/  LDL.LU.64 R18, [R1+0x57b8] ;  /* 0x0057b80001127983 */ /* 0x000ea20000300a00 */
[----:B------:R-:W2:Y:S02]  /*42a40*/  LDL.LU.64 R16, [R1+0x57b0] ;  /* 0x0057b00001107983 */ /* 0x000ea40000300a00 */
[----:B------:R-:W-:-:S02]  /*42a50*/  IMAD.MOV.U32 R13, RZ, RZ, R22 ;  /* 0x000000ffff0d7224 */ /* 0x000fc400078e0016 */
[----:B------:R-:W-:Y:S11]  /*42a60*/  IMAD.MOV.U32 R8, RZ, RZ, R23 ;  /* 0x000000ffff087224 */ /* 0x000ff600078e0017 */
[----:B------:R-:W-:Y:S06]  /*42a70*/  @!UPT UIADD3 URZ, URZ, URZ, URZ ;  /* 0x0000003f3f3ff290 */ /* 0x000fec000fffe03f */
[----:B------:R-:W-:Y:S01]  /*42a80*/  STL.64 [R1+0x1210], R4 ;  /* 0x0012100401007387 */ /* 0x000fe20000100a00 */
[----:B------:R2:W-:Y:S02]  /*42a90*/  STL.64 [R1+0x1218], R6 ;  /* 0x0012180601007387 */ /* 0x0005e40000100a00 */
[----:B------:R-:W3:Y:S02]  /*42aa0*/  LDL.LU.64 R22, [R1+0x57a8] ;  /* 0x0057a80001167983 */ /* 0x000ee40000300a00 */
[----:B------:R-:W3:Y:S02]  /*42ab0*/  LDL.LU.64 R20, [R1+0x57a0] ;  /* 0x0057a00001147983 */ /* 0x000ee40000300a00 */
[----:B--2---:R-:W-:Y:S02]  /*42ac0*/  IMAD.MOV.U32 R6, RZ, RZ, R17 ;  /* 0x000000ffff067224 */ /* 0x004fe400078e0011 */
[----:B------:R-:W-:-:S05]  /*42ad0*/  IMAD.MOV.U32 R7, RZ, RZ, R16 ;  /* 0x000000ffff077224 */ /* 0x000fca00078e0010 */
[----:B------:R0:W-:Y:S01]  /*42ae0*/  STL.64 [R1+0x5758], R6 ;  /* 0x0057580601007387 */ /* 0x0001e20000100a00 */
[----:B------:R-:W2:Y:S02]  /*42af0*/  LDL.LU R4, [R1+0xb90] ;  /* 0x000b900001047983 */ /* 0x000ea40000300800 */
        /* <DEDUP_REMOVED lines=8> */
[----:B------:R-:W2:Y:S02]  /*42b80*/  LDL.LU R6, [R1+0xba8] ;  /* 0x000ba80001067983 */ /* 0x000ea40000300800 */
[----:B------:R-:W2:Y:S11]  /*42b90*/  LDL.LU R7, [R1+0xbac] ;  /* 0x000bac0001077983 */ /* 0x000eb60000300800 */
[----:B------:R-:W-:Y:S01]  /*42ba0*/  @!UPT UIADD3 URZ, URZ, URZ, URZ ;  /* 0x0000003f3f3ff290 */ /* 0x000fe2000fffe03f */
[----:B------:R-:W-:Y:S01]  /*42bb0*/  STL.64 [R1+0x1390], R24 ;  /* 0x0013901801007387 */ /* 0x000fe20000100a00 */
[----:B------:R0:W-:Y:S03]  /*42bc0*/  STL.64 [R1+0x1398], R26 ;  /* 0x0013981a01007387 */ /* 0x0001e60000100a00 */
[----:B0-----:R-:W4:Y:S01]  /*42bd0*/  LDL.LU.64 R26, [R1+0x5798] ;  /* 0x00579800011a7983 */ /* 0x001f220000300a00 */
[----:B------:R-:W4:Y:S02]  /*42be0*/  LDL.LU.64 R24, [R1+0x5790] ;  /* 0x0057900001187983 */ /* 0x000f240000300a00 */
[----:B------:R0:W-:Y:S02]  /*42bf0*/  STL.64 [R1+0x5730], R18 ;  /* 0x0057301201007387 */ /* 0x0001e40000100a00 */
[----:B------:R-:W3:Y:S01]  /*42c00*/  LDL.LU R16, [R1+0xb60] ;  /* 0x000b600001107983 */ /* 0x000ee20000300800 */
[----:B------:R-:W3:Y:S04]  /*42c10*/  LDL.LU R17, [R1+0xb64] ;  /* 0x000b640001117983 */ /* 0x000ee80000300800 */
[----:B0-----:R-:W3:Y:S01]  /*42c20*/  LDL.LU R18, [R1+0xb68] ;  /* 0x000b680001127983 */ /* 0x001ee20000300800 */
[----:B------:R-:W3:Y:S01]  /*42c30*/  LDL.LU R19, [R1+0xb6c] ;  /* 0x000b6c0001137983 */ /* 0x000ee20000300800 */
[C---:B----4-:R-:W-:Y:S11]  /*42c40*/  HMMA.16816.F32.BF16 R24, R20.reuse, R14, R24 ;  /* 0x0000000e1418723c */ /* 0x050ff60000041818 */
[----:B------:R-:W-:Y:S11]  /*42c50*/  @!UPT UIADD3 URZ, URZ, URZ, URZ ;  /* 0x0000003f3f3ff290 */ /* 0x000ff6000fffe03f */
[----:B------:R-:W-:Y:S01]  /*42c60*/  @!UPT UIADD3 URZ, URZ, URZ, URZ ;  /* 0x0000003f3f3ff290 */ /* 0x000fe2000fffe03f */
[----:B------:R-:W-:Y:S01]  /*42c70*/  STL.64 [R1+0x1380], R24 ;  /* 0x0013801801007387 */ /* 0x000fe20000100a00 */
[----:B------:R0:W-:Y:S03]  /*42c80*/  STL.64 [R1+0x1388], R26 ;  /* 0x0013881a01007387 */ /* 0x0001e60000100a00 */
[----:B0-----:R-:W4:Y:S01]  /*42c90*/  LDL.LU.64 R26, [R1+0x5788] ;  /* 0x00578800011a7983 */ /* 0x001f220000300a00 */
[----:B------:R-:W4:Y:S02]  /*42ca0*/  LDL.LU.64 R24, [R1+0x5780] ;  /* 0x0057800001187983 */ /* 0x000f240000300a00 */
[----:B------:R-:W-:Y:S01]  /*42cb0*/  STL.64 [R1+0x5698], R14 ;  /* 0x0056980e01007387 */ /* 0x000fe20000100a00 */
[C---:B----4-:R-:W-:Y:S11]  /*42cc0*/  HMMA.16816.F32.BF16 R24, R20.reuse, R10, R24 ;  /* 0x0000000a1418723c */ /* 0x050ff60000041818 */
[----:B------:R-:W-:Y:S11]  /*42cd0*/  @!UPT UIADD3 URZ, URZ, URZ, URZ ;  /* 0x0000003f3f3ff290 */ /* 0x000ff6000fffe03f */
[----:B------:R-:W-:Y:S01]  /*42ce0*/  @!UPT UIADD3 URZ, URZ, URZ, URZ ;  /* 0x0000003f3f3ff290 */ /* 0x000fe2000fffe03f */
        /* <DEDUP_REMOVED lines=15> */
[----:B0-----:R-:W2:Y:S01]  /*42de0*/  LDL.LU.64 R26, [R1+0x5750] ;  /* 0x00575000011a7983 */ /* 0x001ea20000300a00 */
[----:B------:R-:W2:Y:S02]  /*42df0*/  LDL.LU.64 R24, [R1+0x5748] ;  /* 0x0057480001187983 */ /* 0x000ea40000300a00 */
[----:B--2---:R-:W-:Y:S01]  /*42e00*/  HMMA.16816.F32.BF16 R4, R20, R6, R24 ;  /* 0x000000061404723c */ /* 0x004fe20000041818 */
[----:B------:R-:W2:Y:S01]  /*42e10*/  LDL.LU.64 R26, [R1+0x5740] ;  /* 0x00574000011a7983 */ /* 0x000ea20000300a00 */
[----:B------:R-:W4:Y:S11]  /*42e20*/  LDL.LU.64 R24, [R1+0x5738] ;  /* 0x0057380001187983 */ /* 0x000f360000300a00 */
[----:B------:R-:W-:Y:S10]  /*42e30*/  @!UPT UIADD3 URZ, URZ, URZ, URZ ;  /* 0x0000003f3f3ff290 */ /* 0x000ff4000fffe03f */
[----:B------:R-:W-:Y:S01]  /*42e40*/  STL.64 [R1+0x1340], R4 ;  /* 0x0013400401007387 */ /* 0x000fe20000100a00 */
[----:B------:R-:W-:Y:S02]  /*42e50*/  STL.64 [R1+0x1348], R6 ;  /* 0x0013480601007387 */ /* 0x000fe40000100a00 */
[----:B------:R-:W0:Y:S04]  /*42e60*/  LDSM.16.MT88.4 R4, [R9+0x12100] ;  /* 0x012100000904783b */ /* 0x000e280000004200 */
[----:B------:R-:W-:Y:S01]  /*42e70*/  STL.64 [R1+0x5690], R10 ;  /* 0x0056900a01007387 */ /* 0x000fe20000100a00 */
[----:B------:R-:W-:Y:S04]  /*42e80*/  STL [R1+0x5688], R9 ;  /* 0x0056880901007387 */ /* 0x000fe80000100800 */
[----:B0-----:R0:W-:Y:S01]  /*42e90*/  STL.64 [R1+0x5580], R6 ;  /* 0x0055800601007387 */ /* 0x0011e20000100a00 */
[----:B------:R1:W-:Y:S02]  /*42ea0*/  STL.64 [R1+0x5578], R4 ;  /* 0x0055780401007387 */ /* 0x0003e40000100a00 */
[----:B0-----:R-:W-:-:S02]  /*42eb0*/  IMAD.MOV.U32 R6, RZ, RZ, R13 ;  /* 0x000000ffff067224 */ /* 0x001fc400078e000d */
[----:B------:R-:W-:-:S05]  /*42ec0*/  IMAD.MOV.U32 R7, RZ, RZ, R8 ;  /* 0x000000ffff077224 */ /* 0x000fca00078e0008 */
[----:B------:R0:W-:Y:S01]  /*42ed0*/  STL.64 [R1+0x56d8], R6 ;  /* 0x0056d80601007387 */ /* 0x0001e20000100a00 */
[----:B-1----:R-:W3:Y:S02]  /*42ee0*/  LDL.LU R4, [R1+0xb70] ;  /* 0x000b700001047983 */ /* 0x002ee40000300800 */
[----:B------:R-:W3:Y:S01]  /*42ef0*/  LDL.LU R5, [R1+0xb74] ;  /* 0x000b740001057983 */ /* 0x000ee20000300800 */
[----:B0-----:R-:W3:Y:S01]  /*42f00*/  LDL.LU R6, [R1+0xb78] ;  /* 0x000b780001067983 */ /* 0x001ee20000300800 */
[----:B------:R-:W3:Y:S02]  /*42f10*/  LDL.LU R7, [R1+0xb7c] ;  /* 0x000b7c0001077983 */ /* 0x000ee40000300800 */
[----:B----4-:R-:W-:Y:S02]  /*42f20*/  IMAD.MOV.U32 R10, RZ, RZ, R25 ;  /* 0x000000ffff0a7224 */ /* 0x010fe400078e0019 */
[----:B------:R-:W-:Y:S02]  /*42f30*/  IMAD.MOV.U32 R11, RZ, RZ, R24 ;  /* 0x000000ffff0b7224 */ /* 0x000fe400078e0018 */
[----:B--2---:R-:W-:-:S02]  /*42f40*/  IMAD.MOV.U32 R29, RZ, RZ, R26 ;  /* 0x000000ffff1d7224 */ /* 0x004fc400078e001a */
[----:B------:R-:W-:-:S03]  /*42f50*/  IMAD.MOV.U32 R28, RZ, RZ, R27 ;  /* 0x000000ffff1c7224 */ /* 0x000fc600078e001b */
[C---:B---3--:R-:W-:Y:S08]  /*42f60*/  HMMA.16816.F32.BF16 R8, R20.reuse, R10, R4 ;  /* 0x0000000a1408723c */ /* 0x048ff00000041804 */
[----:B------:R-:W-:Y:S11]  /*42f70*/  HMMA.16816.F32.BF16 R4, R20, R26, R16 ;  /* 0x0000001a1404723c */ /* 0x000ff60000041810 */
[----:B------:R-:W-:Y:S04]  /*42f80*/  @!UPT UIADD3 URZ, URZ, URZ, URZ ;  /* 0x0000003f3f3ff290 */ /* 0x000fe8000fffe03f */
[----:B------:R0:W-:Y:S01]  /*42f90*/  STL.64 [R1+0x1330], R8 ;  /* 0x0013300801007387 */ /* 0x0001e20000100a00 */
[----:B------:R1:W-:Y:S07]  /*42fa0*/  STL.64 [R1+0x1338], R10 ;  /* 0x0013380a01007387 */ /* 0x0003ee0000100a00 */
[----:B------:R-:W-:Y:S02]  /*42fb0*/  STL.64 [R1+0x1200], R4 ;  /* 0x0012000401007387 */ /* 0x000fe40000100a00 */
[----:B------:R-:W-:Y:S01]  /*42fc0*/  STL.64 [R1+0x1208], R6 ;  /* 0x0012080601007387 */ /* 0x000fe20000100a00 */
[----:B------:R-:W2:Y:S01]  /*42fd0*/  LDL.LU R24, [R1+0xae0] ;  /* 0x000ae00001187983 */ /* 0x000ea20000300800 */
[----:B------:R-:W2:Y:S02]  /*42fe0*/  LDL.LU R25, [R1+0xae4] ;  /* 0x000ae40001197983 */ /* 0x000ea40000300800 */
[----:B------:R-:W3:Y:S02]  /*42ff0*/  LDL.LU R26, [R1+0xae8] ;  /* 0x000ae800011a7983 */ /* 0x000ee40000300800 */
[----:B------:R-:W3:Y:S01]  /*43000*/  LDL.LU R27, [R1+0xaec] ;  /* 0x000aec00011b7983 */ /* 0x000ee20000300800 */
[----:B0-----:R-:W4:Y:S01]  /*43010*/  LDL.LU R8, [R1+0xb20] ;  /* 0x000b200001087983 */ /* 0x001f220000300800 */
[----:B------:R-:W4:Y:S02]  /*43020*/  LDL.LU R9, [R1+0xb24] ;  /* 0x000b240001097983 */ /* 0x000f240000300800 */
[----:B-1----:R-:W2:Y:S02]  /*43030*/  LDL.LU R10, [R1+0xb28] ;  /* 0x000b2800010a7983 */ /* 0x002ea40000300800 */
[----:B------:R-:W2:Y:S02]  /*43040*/  LDL.LU R11, [R1+0xb2c] ;  /* 0x000b2c00010b7983 */ /* 0x000ea40000300800 */
[----:B--2---:R0:W-:Y:S01]  /*43050*/  STL.64 [R1+0x5700], R10 ;  /* 0x0057000a01007387 */ /* 0x0041e20000100a00 */
[----:B----4-:R-:W-:Y:S03]  /*43060*/  STL.64 [R1+0x56f8], R8 ;  /* 0x0056f80801007387 */ /* 0x010fe60000100a00 */
[----:B0-----:R-:W2:Y:S04]  /*43070*/  LDL.64 R10, [R1+0x38] ;  /* 0x00003800010a7983 */ /* 0x001ea80000100a00 */
[----:B--2---:R0:W-:Y:S01]  /*43080*/  STL.64 [R1+0x5710], R10 ;  /* 0x0057100a01007387 */ /* 0x0041e20000100a00 */
[----:B------:R-:W2:Y:S02]  /*43090*/  LDL.LU R16, [R1+0xb50] ;  /* 0x000b500001107983 */ /* 0x000ea40000300800 */
[----:B------:R-:W2:Y:S02]  /*430a0*/  LDL.LU R17, [R1+0xb54] ;  /* 0x000b540001117983 */ /* 0x000ea40000300800 */
[----:B------:R-:W2:Y:S01]  /*430b0*/  LDL.LU R18, [R1+0xb58] ;  /* 0x000b580001127983 */ /* 0x000ea20000300800 */
[----:B------:R-:W2:Y:S01]  /*430c0*/  LDL.LU R19, [R1+0xb5c] ;  /* 0x000b5c0001137983 */ /* 0x000ea20000300800 */
[----:B0-----:R-:W-:-:S02]  /*430d0*/  IMAD.MOV.U32 R10, RZ, RZ, R12 ;  /* 0x000000ffff0a7224 */ /* 0x001fc400078e000c */
[----:B------:R-:W-:-:S05]  /*430e0*/  IMAD.MOV.U32 R11, RZ, RZ, R3 ;  /* 0x000000ffff0b7224 */ /* 0x000fca00078e0003 */
[----:B------:R0:W-:Y:S01]  /*430f0*/  STL.64 [R1+0x5728], R10 ;  /* 0x0057280a01007387 */ /* 0x0001e20000100a00 */
[----:B------:R-:W4:Y:S03]  /*43100*/  LDL.64 R14, [R1+0x28] ;  /* 0x00002800010e7983 */ /* 0x000f260000100a00 */
[----:B0-----:R-:W2:Y:S04]  /*43110*/  LDL.64 R10, [R1+0x58] ;  /* 0x00005800010a7983 */ /* 0x001ea80000100a00 */
[----:B----4-:R0:W-:Y:S01]  /*43120*/  STL.64 [R1+0x5708], R14 ;  /* 0x0057080e01007387 */ /* 0x0101e20000100a00 */
[----:B------:R-:W4:Y:S02]  /*43130*/  LDL.LU R12, [R1+0xb30] ;  /* 0x000b3000010c7983 */ /* 0x000f240000300800 */
[----:B------:R-:W4:Y:S01]  /*43140*/  LDL.LU R13, [R1+0xb34] ;  /* 0x000b3400010d7983 */ /* 0x000f220000300800 */
[----:B0-----:R-:W2:Y:S01]  /*43150*/  LDL.LU R14, [R1+0xb38] ;  /* 0x000b3800010e7983 */ /* 0x001ea20000300800 */
[----:B------:R-:W2:Y:S03]  /*43160*/  LDL.LU R15, [R1+0xb3c] ;  /* 0x000b3c00010f7983 */ /* 0x000ea60000300800 */
[----:B--2---:R-:W-:Y:S01]  /*43170*/  STL.64 [R1+0x5720], R14 ;  /* 0x0057200e01007387 */ /* 0x004fe20000100a00 */
[----:B----4-:R0:W-:Y:S03]  /*43180*/  STL.64 [R1+0x5718], R12 ;  /* 0x0057180c01007387 */ /* 0x0101e60000100a00 */
[----:B0-----:R-:W2:Y:S01]  /*43190*/  LDL.LU R12, [R1+0xb40] ;  /* 0x000b4000010c7983 */ /* 0x001ea20000300800 */
[----:B------:R-:W2:Y:S02]  /*431a0*/  LDL.LU R13, [R1+0xb44] ;  /* 0x000b4400010d7983 */ /* 0x000ea40000300800 */
[----:B------:R-:W2:Y:S02]  /*431b0*/  LDL.LU R14, [R1+0xb48] ;  /* 0x000b4800010e7983 */ /* 0x000ea40000300800 */
[----:B------:R-:W2:Y:S01]  /*431c0*/  LDL.LU R15, [R1+0xb4c] ;  /* 0x000b4c00010f7983 */ /* 0x000ea20000300800 */
[----:B---3--:R0:W-:Y:S01]  /*431d0*/  STL.64 [R1+0x56b8], R26 ;  /* 0x0056b81a01007387 */ /* 0x0081e20000100a00 */
[----:B------:R-:W-:Y:S02]  /*431e0*/  STL.64 [R1+0x56b0], R24 ;  /* 0x0056b01801007387 */ /* 0x000fe40000100a00 */
[----:B------:R-:W3:Y:S02]  /*431f0*/  LDL.LU R4, [R1+0xb00] ;  /* 0x000b000001047983 */ /* 0x000ee40000300800 */
[----:B------:R-:W3:Y:S01]  /*43200*/  LDL.LU R5, [R1+0xb04] ;  /* 0x000b040001057983 */ /* 0x000ee20000300800 */
[----:B------:R-:W4:Y:S01]  /*43210*/  LDL.LU R6, [R1+0xb08] ;  /* 0x000b080001067983 */ /* 0x000f220000300800 */
[----:B------:R-:W4:Y:S02]  /*43220*/  LDL.LU R7, [R1+0xb0c] ;  /* 0x000b0c0001077983 */ /* 0x000f240000300800 */
[----:B0-----:R-:W-:-:S02]  /*43230*/  IMAD.MOV.U32 R26, RZ, RZ, R2 ;  /* 0x000000ffff1a7224 */ /* 0x001fc400078e0002 */
[----:B------:R-:W-:Y:S01]  /*43240*/  IMAD.MOV.U32 R27, RZ, RZ, R0 ;  /* 0x000000ffff1b7224 */ /* 0x000fe200078e0000 */
[----:B------:R-:W-:Y:S01]  /*43250*/  HMMA.16816.F32.BF16 R16, R20, R10, R16 ;  /* 0x0000000a1410723c */ /* 0x000fe20000041810 */
[----:B----4-:R0:W-:Y:S01]  /*43260*/  STL.64 [R1+0x56e8], R6 ;  /* 0x0056e80601007387 */ /* 0x0101e20000100a00 */
[----:B---3--:R-:W-:Y:S03]  /*43270*/  STL.64 [R1+0x56e0], R4 ;  /* 0x0056e00401007387 */ /* 0x008fe60000100a00 */
[----:B0-----:R-:W3:Y:S01]  /*43280*/  LDL.64 R6, [R1+0x18] ;  /* 0x0000180001067983 */ /* 0x001ee20000100a00 */
[----:B------:R0:W-:Y:S03]  /*43290*/  STL.64 [R1+0x56d0], R26 ;  /* 0x0056d01a01007387 */ /* 0x0001e60000100a00 */
[----:B0-----:R-:W4:Y:S04]  /*432a0*/  LDL.64 R26, [R1+0x8] ;  /* 0x00000800011a7983 */ /* 0x001f280000100a00 */
[----:B----4-:R0:W-:Y:S01]  /*432b0*/  STL.64 [R1+0x56f0], R26 ;  /* 0x0056f01a01007387 */ /* 0x0101e20000100a00 */
[----:B------:R-:W3:Y:S02]  /*432c0*/  LDL.LU R24, [R1+0xb10] ;  /* 0x000b100001187983 */ /* 0x000ee40000300800 */
[----:B------:R-:W3:Y:S01]  /*432d0*/  LDL.LU R25, [R1+0xb14] ;  /* 0x000b140001197983 */ /* 0x000ee20000300800 */
[----:B0-----:R-:W3:Y:S01]  /*432e0*/  LDL.LU R26, [R1+0xb18] ;  /* 0x000b1800011a7983 */ /* 0x001ee20000300800 */
[----:B------:R-:W3:Y:S02]  /*432f0*/  LDL.LU R27, [R1+0xb1c] ;  /* 0x000b1c00011b7983 */ /* 0x000ee40000300800 */
[----:B------:R-:W-:Y:S02]  /*43300*/  STL [R1+0x5644], R28 ;  /* 0x0056441c01007387 */ /* 0x000fe40000100800 */
[----:B------:R-:W-:Y:S01]  /*43310*/  STL [R1+0x5640], R29 ;  /* 0x0056401d01007387 */ /* 0x000fe20000100800 */
[----:B------:R0:W-:Y:S01]  /*43320*/  STL.64 [R1+0x11f0], R16 ;  /* 0x0011f01001007387 */ /* 0x0001e20000100a00 */
[----:B------:R1:W-:Y:S02]  /*43330*/  STL.64 [R1+0x11f8], R18 ;  /* 0x0011f81201007387 */ /* 0x0003e40000100a00 */
[----:B0-----:R-:W-:Y:S01]  /*43340*/  IMAD.MOV.U32 R17, RZ, RZ, R10 ;  /* 0x000000ffff117224 */ /* 0x001fe200078e000a */
[----:B-1----:R-:W4:Y:S01]  /*43350*/  LDL.LU.64 R18, [R1+0x5730] ;  /* 0x0057300001127983 */ /* 0x002f220000300a00 */
[----:B------:R-:W-:-:S02]  /*43360*/  IMAD.MOV.U32 R16, RZ, RZ, R11 ;  /* 0x000000ffff107224 */ /* 0x000fc400078e000b */
[----:B------:R-:W2:Y:S03]  /*43370*/  LDL.LU.64 R10, [R1+0x5728] ;  /* 0x00572800010a7983 */ /* 0x000ea60000300a00 */
[----:B------:R-:W-:Y:S01]  /*43380*/  STL [R1+0x564c], R16 ;  /* 0x00564c1001007387 */ /* 0x000fe20000100800 */
[----:B------:R-:W-:Y:S02]  /*43390*/  STL [R1+0x5648], R17 ;  /* 0x0056481101007387 */ /* 0x000fe40000100800 */
[----:B------:R-:W3:Y:S01]  /*433a0*/  LDL R3, [R1+0x2350] ;  /* 0x0023500001037983 */ /* 0x000ee20000100800 */
[C---:B--2---:R-:W-:Y:S01]  /*433b0*/  HMMA.16816.F32.BF16 R8, R20.reuse, R10, R12 ;  /* 0x0000000a1408723c */ /* 0x044fe2000004180c */
[----:B---3--:R-:W-:Y:S01]  /*433c0*/  STL [R1+0x5650], R3 ;  /* 0x0056500301007387 */ /* 0x008fe20000100800 */
[----:B------:R-:W2:Y:S02]  /*433d0*/  LDL.LU.64 R14, [R1+0x5720] ;  /* 0x00572000010e7983 */ /* 0x000ea40000300a00 */
[----:B------:R-:W2:Y:S11]  /*433e0*/  LDL.LU.64 R12, [R1+0x5718] ;  /* 0x00571800010c7983 */ /* 0x000eb60000300a00 */
[----:B------:R-:W-:Y:S08]  /*433f0*/  @!UPT UIADD3 URZ, URZ, URZ, URZ ;  /* 0x0000003f3f3ff290 */ /* 0x000ff0000fffe03f */
        /* <DEDUP_REMOVED lines=11> */
[----:B------:R-:W2:Y:S01]  /*434b0*/  LDL.LU.64 R8, [R1+0x56f8] ;  /* 0x0056f80001087983 */ /* 0x000ea20000300a00 */
[----:B------:R-:W-:Y:S01]  /*434c0*/  HMMA.16816.F32.BF16 R24, R20, R6, R24 ;  /* 0x000000061418723c */ /* 0x000fe20000041818 */
[----:B------:R0:W-:Y:S01]  /*434d0*/  STL [R1+0x5654], R28 ;  /* 0x0056541c01007387 */ /* 0x0001e20000100800 */
[----:B------:R-:W-:-:S02]  /*434e0*/  IMAD.MOV.U32 R3, RZ, RZ, R7 ;  /* 0x000000ffff037224 */ /* 0x000fc400078e0007 */
[----:B0-----:R-:W-:-:S04]  /*434f0*/  IMAD.MOV.U32 R28, RZ, RZ, R6 ;  /* 0x000000ffff1c7224 */ /* 0x001fc800078e0006 */
[C---:B--2---:R-:W-:Y:S01]  /*43500*/  HMMA.16816.F32.BF16 R8, R20.reuse, R14, R8 ;  /* 0x0000000e1408723c */ /* 0x044fe20000041808 */
[----:B------:R-:W-:Y:S02]  /*43510*/  IMAD.MOV.U32 R16, RZ, RZ, R14 ;  /* 0x000000ffff107224 */ /* 0x000fe400078e000e */
[----:B------:R-:W-:Y:S11]  /*43520*/  IMAD.MOV.U32 R17, RZ, RZ, R15 ;  /* 0x000000ffff117224 */ /* 0x000ff600078e000f */
[----:B------:R-:W-:Y:S09]  /*43530*/  @!UPT UIADD3 URZ, URZ, URZ, URZ ;  /* 0x0000003f3f3ff290 */ /* 0x000ff2000fffe03f */
[----:B------:R-:W-:Y:S01]  /*43540*/  STL.64 [R1+0x11c0], R8 ;  /* 0x0011c00801007387 */ /* 0x000fe20000100a00 */
[----:B------:R-:W-:Y:S02]  /*43550*/  STL.64 [R1+0x11c8], R10 ;  /* 0x0011c80a01007387 */ /* 0x000fe40000100a00 */
[----:B----4-:R-:W-:Y:S02]  /*43560*/  STL.64 [R1+0x56c8], R18 ;  /* 0x0056c81201007387 */ /* 0x010fe40000100a00 */
[----:B------:R0:W-:Y:S02]  /*43570*/  STL.64 [R1+0x56c0], R16 ;  /* 0x0056c01001007387 */ /* 0x0001e40000100a00 */
        /* <DEDUP_REMOVED lines=8> */
[----:B------:R-:W4:Y:S01]  /*43600*/  LDL.LU R12, [R1+0xad0] ;  /* 0x000ad000010c7983 */ /* 0x000f220000300800 */
[----:B------:R-:W4:Y:S02]  /*43610*/  LDL.LU R13, [R1+0xad4] ;  /* 0x000ad400010d7983 */ /* 0x000f240000300800 */
[----:B------:R-:W4:Y:S02]  /*43620*/  LDL.LU R14, [R1+0xad8] ;  /* 0x000ad800010e7983 */ /* 0x000f240000300800 */
[----:B------:R-:W4:Y:S01]  /*43630*/  LDL.LU R15, [R1+0xadc] ;  /* 0x000adc00010f7983 */ /* 0x000f220000300800 */
        /* <DEDUP_REMOVED lines=11> */
[----:B-1----:R-:W2:Y:S01]  /*436f0*/  LDL.LU.64 R6, [R1+0x56d8] ;  /* 0x0056d80001067983 */ /* 0x002ea20000300a00 */
[----:B------:R-:W-:Y:S02]  /*43700*/  IMAD.MOV.U32 R4, RZ, RZ, R27 ;  /* 0x000000ffff047224 */ /* 0x000fe400078e001b */
[----:B------:R-:W2:Y:S02]  /*43710*/  LDL.LU.64 R26, [R1+0x56d0] ;  /* 0x0056d000011a7983 */ /* 0x000ea40000300a00 */
[C---:B--2---:R-:W-:Y:S01]  /*43720*/  HMMA.16816.F32.BF16 R24, R20.reuse, R26, R16 ;  /* 0x0000001a1418723c */ /* 0x044fe20000041810 */
[----:B------:R-:W4:Y:S01]  /*43730*/  LDL.LU.64 R18, [R1+0x56c8] ;  /* 0x0056c80001127983 */ /* 0x000f220000300a00 */
[----:B------:R-:W2:Y:S11]  /*43740*/  LDL.LU.64 R16, [R1+0x56c0] ;  /* 0x0056c00001107983 */ /* 0x000eb60000300a00 */
[----:B------:R-:W-:Y:S10]  /*43750*/  @!UPT UIADD3 URZ, URZ, URZ, URZ ;  /* 0x0000003f3f3ff290 */ /* 0x000ff4000fffe03f */
[----:B------:R-:W-:Y:S01]  /*43760*/  STL.64 [R1+0x1190], R24 ;  /* 0x0011901801007387 */ /* 0x000fe20000100a00 */
[----:B------:R0:W-:Y:S03]  /*43770*/  STL.64 [R1+0x1198], R26 ;  /* 0x0011981a01007387 */ /* 0x0001e60000100a00 */
[----:B0-----:R-:W2:Y:S01]  /*43780*/  LDL.LU.64 R26, [R1+0x56b8] ;  /* 0x0056b800011a7983 */ /* 0x001ea20000300a00 */
[----:B------:R-:W2:Y:S02]  /*43790*/  LDL.LU.64 R24, [R1+0x56b0] ;  /* 0x0056b00001187983 */ /* 0x000ea40000300a00 */
[----:B--2---:R-:W-:Y:S01]  /*437a0*/  HMMA.16816.F32.BF16 R20, R20, R6, R24 ;  /* 0x000000061414723c */ /* 0x004fe20000041818 */
[----:B------:R-:W4:Y:S01]  /*437b0*/  LDL.LU.64 R26, [R1+0x56a8] ;  /* 0x0056a800011a7983 */ /* 0x000f220000300a00 */
[----:B------:R-:W4:Y:S11]  /*437c0*/  LDL.LU.64 R24, [R1+0x56a0] ;  /* 0x0056a00001187983 */ /* 0x000f360000300a00 */
[----:B------:R-:W-:Y:S10]  /*437d0*/  @!UPT UIADD3 URZ, URZ, URZ, URZ ;  /* 0x0000003f3f3ff290 */ /* 0x000ff4000fffe03f */
[----:B------:R-:W-:Y:S01]  /*437e0*/  STL.64 [R1+0x1180], R20 ;  /* 0x0011801401007387 */ /* 0x000fe20000100a00 */
[----:B------:R0:W-:Y:S03]  /*437f0*/  STL.64 [R1+0x1188], R22 ;  /* 0x0011881601007387 */ /* 0x0001e60000100a00 */
[----:B0-----:R-:W2:Y:S04]  /*43800*/  LDL.64 R22, [R1+0x88] ;  /* 0x0000880001167983 */ /* 0x001ea80000100a00 */
[----:B--2---:R0:W-:Y:S04]  /*43810*/  STL.64 [R1+0x5658], R22 ;  /* 0x0056581601007387 */ /* 0x0041e80000100a00 */
[----:B0-----:R-:W2:Y:S04]  /*43820*/  LDL.64 R22, [R1+0x98] ;  /* 0x0000980001167983 */ /* 0x001ea80000100a00 */
[----:B--2---:R0:W-:Y:S04]  /*43830*/  STL.64 [R1+0x5668], R22 ;  /* 0x0056681601007387 */ /* 0x0041e80000100a00 */
[----:B0-----:R-:W2:Y:S01]  /*43840*/  LDL.64 R22, [R1+0xa8] ;  /* 0x0000a80001167983 */ /* 0x001ea20000100a00 */
[C---:B----4-:R-:W-:Y:S03]  /*43850*/  HMMA.16816.F32.BF16 R12, R24.reuse, R18, R12 ;  /* 0x00000012180c723c */ /* 0x050fe6000004180c */
[----:B--2---:R0:W-:Y:S01]  /*43860*/  STL.64 [R1+0x5680], R22 ;  /* 0x0056801601007387 */ /* 0x0041e20000100a00 */
[----:B------:R-:W2:Y:S02]  /*43870*/  LDL.LU R20, [R1+0xab0] ;  /* 0x000ab00001147983 */ /* 0x000ea40000300800 */
[----:B------:R-:W2:Y:S01]  /*43880*/  LDL.LU R21, [R1+0xab4] ;  /* 0x000ab40001157983 */ /* 0x000ea20000300800 */
[----:B0-----:R-:W2:Y:S01]  /*43890*/  LDL.LU R22, [R1+0xab8] ;  /* 0x000ab80001167983 */ /* 0x001ea20000300800 */
[----:B------:R-:W2:Y:S02]  /*438a0*/  LDL.LU R23, [R1+0xabc] ;  /* 0x000abc0001177983 */ /* 0x000ea40000300800 */
[----:B------:R-:W-:Y:S02]  /*438b0*/  STL.64 [R1+0x5590], R6 ;  /* 0x0055900601007387 */ /* 0x000fe40000100a00 */
[----:B------:R0:W-:Y:S02]  /*438c0*/  STL.64 [R1+0x5660], R4 ;  /* 0x0056600401007387 */ /* 0x0001e40000100a00 */
[----:B0-----:R-:W4:Y:S01]  /*438d0*/  LDL.LU R4, [R1+0xa90] ;  /* 0x000a900001047983 */ /* 0x001f220000300800 */
[----:B------:R-:W4:Y:S02]  /*438e0*/  LDL.LU R5, [R1+0xa94] ;  /* 0x000a940001057983 */ /* 0x000f240000300800 */
[----:B------:R-:W2:Y:S02]  /*438f0*/  LDL.LU R6, [R1+0xa98] ;  /* 0x000a980001067983 */ /* 0x000ea40000300800 */
[----:B------:R-:W2:Y:S02]  /*43900*/  LDL.LU R7, [R1+0xa9c] ;  /* 0x000a9c0001077983 */ /* 0x000ea40000300800 */
[----:B--2---:R-:W-:Y:S01]  /*43910*/  STL.64 [R1+0x5678], R6 ;  /* 0x0056780601007387 */ /* 0x004fe20000100a00 */
[----:B----4-:R0:W-:Y:S03]  /*43920*/  STL.64 [R1+0x5670], R4 ;  /* 0x0056700401007387 */ /* 0x0101e60000100a00 */
[----:B0-----:R-:W2:Y:S01]  /*43930*/  LDL.LU R4, [R1+0xaa0] ;  /* 0x000aa00001047983 */ /* 0x001ea20000300800 */
[----:B------:R-:W2:Y:S02]  /*43940*/  LDL.LU R5, [R1+0xaa4] ;  /* 0x000aa40001057983 */ /* 0x000ea40000300800 */
[----:B------:R-:W2:Y:S02]  /*43950*/  LDL.LU R6, [R1+0xaa8] ;  /* 0x000aa80001067983 */ /* 0x000ea40000300800 */
[----:B------:R-:W2:Y:S01]  /*43960*/  LDL.LU R7, [R1+0xaac] ;  /* 0x000aac0001077983 */ /* 0x000ea20000300800 */
[----:B------:R-:W-:Y:S01]  /*43970*/  STL.64 [R1+0x1170], R12 ;  /* 0x0011700c01007387 */ /* 0x000fe20000100a00 */
[----:B------:R0:W-:Y:S03]  /*43980*/  STL.64 [R1+0x1178], R14 ;  /* 0x0011780e01007387 */ /* 0x0001e60000100a00 */
[----:B0-----:R-:W3:Y:S01]  /*43990*/  LDL.LU.64 R14, [R1+0x5698] ;  /* 0x00569800010e7983 */ /* 0x001ee20000300a00 */
[----:B------:R-:W-:Y:S01]  /*439a0*/  STL.64 [R1+0x5588], R18 ;  /* 0x0055881201007387 */ /* 0x000fe20000100a00 */
[C---:B---3--:R-:W-:Y:S11]  /*439b0*/  HMMA.16816.F32.BF16 R8, R24.reuse, R14, R8 ;  /* 0x0000000e1808723c */ /* 0x048ff60000041808 */
[----:B------:R-:W-:Y:S11]  /*439c0*/  @!UPT UIADD3 URZ, URZ, URZ, URZ ;  /* 0x0000003f3f3ff290 */ /* 0x000ff6000fffe03f */
[----:B------:R-:W-:Y:S01]  /*439d0*/  @!UPT UIADD3 URZ, URZ, URZ, URZ ;  /* 0x0000003f3f3ff290 */ /* 0x000fe2000fffe03f */
[----:B------:R-:W-:Y:S01]  /*439e0*/  STL.64 [R1+0x1160], R8 ;  /* 0x0011600801007387 */ /* 0x000fe20000100a00 */
[----:B------:R0:W-:Y:S03]  /*439f0*/  STL.64 [R1+0x1168], R10 ;  /* 0x0011680a01007387 */ /* 0x0001e60000100a00 */
[----:B0-----:R-:W3:Y:S01]  /*43a00*/  LDL.LU.64 R10, [R1+0x5690] ;  /* 0x00569000010a7983 */ /* 0x001ee20000300a00 */
[----:B------:R-:W4:Y:S01]  /*43a10*/  LDL.LU R9, [R1+0x5688] ;  /* 0x0056880001097983 */ /* 0x000f220000300800 */
[C---:B---3--:R-:W-:Y:S11]  /*43a20*/  HMMA.16816.F32.BF16 R20, R24.reuse, R10, R20 ;  /* 0x0000000a1814723c */ /* 0x048ff60000041814 */
[----:B------:R-:W-:Y:S11]  /*43a30*/  @!UPT UIADD3 URZ, URZ, URZ, URZ ;  /* 0x0000003f3f3ff290 */ /* 0x000ff6000fffe03f */
[----:B------:R-:W-:Y:S01]  /*43a40*/  @!UPT UIADD3 URZ, URZ, URZ, URZ ;  /* 0x0000003f3f3ff290 */ /* 0x000fe2000fffe03f */
[----:B------:R-:W-:Y:S01]  /*43a50*/  STL.64 [R1+0x1150], R20 ;  /* 0x0011501401007387 */ /* 0x000fe20000100a00 */
[----:B------:R0:W-:Y:S03]  /*43a60*/  STL.64 [R1+0x1158], R22 ;  /* 0x0011581601007387 */ /* 0x0001e60000100a00 */
[----:B0-----:R-:W2:Y:S01]  /*43a70*/  LDL.LU.64 R22, [R1+0x5680] ;  /* 0x0056800001167983 */ /* 0x001ea20000300a00 */
[----:B------:R-:W-:Y:S01]  /*43a80*/  STL.64 [R1+0x5598], R10 ;  /* 0x0055980a01007387 */ /* 0x000fe20000100a00 */
        /* <DEDUP_REMOVED lines=13> */
[----:B------:R0:W-:Y:S01]  /*43b60*/  STL.64 [R1+0x1130], R4 ;  /* 0x0011300401007387 */ /* 0x0001e20000100a00 */
[----:B------:R-:W-:Y:S03]  /*43b70*/  STL.64 [R1+0x1138], R6 ;  /* 0x0011380601007387 */ /* 0x000fe60000100a00 */
[----:B0-----:R-:W2:Y:S01]  /*43b80*/  LDL.LU.64 R4, [R1+0x5660] ;  /* 0x0056600001047983 */ /* 0x001ea20000300a00 */
[----:B------:R-:W3:Y:S02]  /*43b90*/  LDL.LU.64 R22, [R1+0x5658] ;  /* 0x0056580001167983 */ /* 0x000ee40000300a00 */
[----:B------:R-:W-:Y:S02]  /*43ba0*/  STL.64 [R1+0x5570], R14 ;  /* 0x0055700e01007387 */ /* 0x000fe40000100a00 */
[----:B------:R0:W-:Y:S02]  /*43bb0*/  STL.64 [R1+0x5568], R12 ;  /* 0x0055680c01007387 */ /* 0x0001e40000100a00 */
[----:B0-----:R-:W2:Y:S01]  /*43bc0*/  LDL.LU R12, [R1+0xa80] ;  /* 0x000a8000010c7983 */ /* 0x001ea20000300800 */
[----:B------:R-:W2:Y:S02]  /*43bd0*/  LDL.LU R13, [R1+0xa84] ;  /* 0x000a8400010d7983 */ /* 0x000ea40000300800 */
[----:B------:R-:W2:Y:S02]  /*43be0*/  LDL.LU R14, [R1+0xa88] ;  /* 0x000a8800010e7983 */ /* 0x000ea40000300800 */
[----:B------:R-:W2:Y:S02]  /*43bf0*/  LDL.LU R15, [R1+0xa8c] ;  /* 0x000a8c00010f7983 */ /* 0x000ea40000300800 */
[----:B---3--:R-:W-:-:S02]  /*43c00*/  IMAD.MOV.U32 R7, RZ, RZ, R22 ;  /* 0x000000ffff077224 */ /* 0x008fc400078e0016 */
[----:B------:R-:W-:Y:S01]  /*43c10*/  IMAD.MOV.U32 R6, RZ, RZ, R23 ;  /* 0x000000ffff067224 */ /* 0x000fe200078e0017 */
[----:B--2---:R-:W-:Y:S01]  /*43c20*/  HMMA.16816.F32.BF16 R12, R24, R22, R12 ;  /* 0x00000016180c723c */ /* 0x004fe2000004180c */
[----:B----4-:R-:W0:Y:S11]  /*43c30*/  LDSM.16.MT88.4 R20, [R9+0x12180] ;  /* 0x012180000914783b */ /* 0x010e360000004200 */
[----:B------:R-:W-:Y:S11]  /*43c40*/  @!UPT UIADD3 URZ, URZ, URZ, URZ ;  /* 0x0000003f3f3ff290 */ /* 0x000ff6000fffe03f */
[----:B------:R-:W-:Y:S01]  /*43c50*/  STL.64 [R1+0x1120], R12 ;  /* 0x0011200c01007387 */ /* 0x000fe20000100a00 */
[----:B------:R-:W-:Y:S03]  /*43c60*/  STL.64 [R1+0x1128], R14 ;  /* 0x0011280e01007387 */ /* 0x000fe60000100a00 */
[----:B0-----:R0:W-:Y:S01]  /*43c70*/  STL.64 [R1+0x5460], R22 ;  /* 0x0054601601007387 */ /* 0x0011e20000100a00 */
[----:B------:R-:W-:Y:S02]  /*43c80*/  STL.64 [R1+0x5458], R20 ;  /* 0x0054581401007387 */ /* 0x000fe40000100a00 */
[----:B------:R-:W2:Y:S02]  /*43c90*/  LDL.LU R8, [R1+0x9f0] ;  /* 0x0009f00001087983 */ /* 0x000ea40000300800 */
[----:B------:R-:W2:Y:S01]  /*43ca0*/  LDL.LU R9, [R1+0x9f4] ;  /* 0x0009f40001097983 */ /* 0x000ea20000300800 */
[----:B------:R-:W3:Y:S01]  /*43cb0*/  LDL.LU R10, [R1+0x9f8] ;  /* 0x0009f800010a7983 */ /* 0x000ee20000300800 */
[----:B------:R-:W3:Y:S02]  /*43cc0*/  LDL.LU R11, [R1+0x9fc] ;  /* 0x0009fc00010b7983 */ /* 0x000ee40000300800 */
[----:B0-----:R-:W-:-:S02]  /*43cd0*/  IMAD.MOV.U32 R22, RZ, RZ, R7 ;  /* 0x000000ffff167224 */ /* 0x001fc400078e0007 */
[----:B------:R-:W-:Y:S01]  /*43ce0*/  IMAD.MOV.U32 R23, RZ, RZ, R6 ;  /* 0x000000ffff177224 */ /* 0x000fe200078e0006 */
[----:B---3--:R0:W-:Y:S01]  /*43cf0*/  STL.64 [R1+0x55a8], R10 ;  /* 0x0055a80a01007387 */ /* 0x0081e20000100a00 */
[----:B--2---:R-:W-:Y:S02]  /*43d00*/  STL.64 [R1+0x55a0], R8 ;  /* 0x0055a00801007387 */ /* 0x004fe40000100a00 */
[----:B0-----:R-:W-:Y:S02]  /*43d10*/  IMAD.MOV.U32 R10, RZ, RZ, R5 ;  /* 0x000000ffff0a7224 */ /* 0x001fe400078e0005 */
[----:B------:R-:W-:-:S05]  /*43d20*/  IMAD.MOV.U32 R11, RZ, RZ, R4 ;  /* 0x000000ffff0b7224 */ /* 0x000fca00078e0004 */
[----:B------:R-:W-:Y:S01]  /*43d30*/  STL.64 [R1+0x55b8], R10 ;  /* 0x0055b80a01007387 */ /* 0x000fe20000100a00 */
[----:B------:R-:W2:Y:S03]  /*43d40*/  LDL.64 R6, [R1+0xc8] ;  /* 0x0000c80001067983 */ /* 0x000ea60000100a00 */
[----:B--2---:R0:W-:Y:S01]  /*43d50*/  STL.64 [R1+0x55b0], R6 ;  /* 0x0055b00601007387 */ /* 0x0041e20000100a00 */
[----:B------:R-:W2:Y:S02]  /*43d60*/  LDL.LU R4, [R1+0xa00] ;  /* 0x000a000001047983 */ /* 0x000ea40000300800 */
[----:B------:R-:W2:Y:S01]  /*43d70*/  LDL.LU R5, [R1+0xa04] ;  /* 0x000a040001057983 */ /* 0x000ea20000300800 */
[----:B0-----:R-:W3:Y:S01]  /*43d80*/  LDL.LU R6, [R1+0xa08] ;  /* 0x000a080001067983 */ /* 0x001ee20000300800 */
[----:B------:R-:W3:Y:S02]  /*43d90*/  LDL.LU R7, [R1+0xa0c] ;  /* 0x000a0c0001077983 */ /* 0x000ee40000300800 */
[----:B------:R-:W-:-:S02]  /*43da0*/  IMAD.MOV.U32 R10, RZ, RZ, R28 ;  /* 0x000000ffff0a7224 */ /* 0x000fc400078e001c */
[----:B------:R-:W-:Y:S01]  /*43db0*/  IMAD.MOV.U32 R11, RZ, RZ, R3 ;  /* 0x000000ffff0b7224 */ /* 0x000fe200078e0003 */
[----:B---3--:R-:W-:Y:S01]  /*43dc0*/  STL.64 [R1+0x55c8], R6 ;  /* 0x0055c80601007387 */ /* 0x008fe20000100a00 */
[----:B--2---:R-:W-:Y:S02]  /*43dd0*/  STL.64 [R1+0x55c0], R4 ;  /* 0x0055c00401007387 */ /* 0x004fe40000100a00 */
[----:B------:R-:W2:Y:S02]  /*43de0*/  LDL.LU R28, [R1+0x5654] ;  /* 0x00565400011c7983 */ /* 0x000ea40000300800 */
[----:B------:R-:W3:Y:S01]  /*43df0*/  LDL.LU R3, [R1+0x5650] ;  /* 0x0056500001037983 */ /* 0x000ee20000300800 */
[----:B------:R0:W-:Y:S02]  /*43e00*/  STL.64 [R1+0x55d0], R10 ;  /* 0x0055d00a01007387 */ /* 0x0001e40000100a00 */
[----:B0-----:R-:W-:Y:S02]  /*43e10*/  IMAD.MOV.U32 R10, RZ, RZ, R16 ;  /* 0x000000ffff0a7224 */ /* 0x001fe400078e0010 */
[----:B------:R-:W-:Y:S01]  /*43e20*/  IMAD.MOV.U32 R11, RZ, RZ, R17 ;  /* 0x000000ffff0b7224 */ /* 0x000fe200078e0011 */
[----:B------:R-:W4:Y:S01]  /*43e30*/  LDL.LU R16, [R1+0x564c] ;  /* 0x00564c0001107983 */ /* 0x000f220000300800 */
[----:B------:R-:W3:Y:S03]  /*43e40*/  LDL.LU R17, [R1+0x5648] ;  /* 0x0056480001117983 */ /* 0x000ee60000300800 */
[----:B------:R0:W-:Y:S01]  /*43e50*/  STL.64 [R1+0x55e8], R10 ;  /* 0x0055e80a01007387 */ /* 0x0001e20000100a00 */
[----:B------:R-:W3:Y:S02]  /*43e60*/  LDL.LU R4, [R1+0xa10] ;  /* 0x000a100001047983 */ /* 0x000ee40000300800 */
[----:B------:R-:W3:Y:S02]  /*43e70*/  LDL.LU R5, [R1+0xa14] ;  /* 0x000a140001057983 */ /* 0x000ee40000300800 */
[----:B------:R-:W3:Y:S01]  /*43e80*/  LDL.LU R6, [R1+0xa18] ;  /* 0x000a180001067983 */ /* 0x000ee20000300800 */
[----:B------:R-:W3:Y:S01]  /*43e90*/  LDL.LU R7, [R1+0xa1c] ;  /* 0x000a1c0001077983 */ /* 0x000ee20000300800 */
[----:B0-----:R-:W-:-:S02]  /*43ea0*/  IMAD.MOV.U32 R11, RZ, RZ, R29 ;  /* 0x000000ffff0b7224 */ /* 0x001fc400078e001d */
[----:B--2---:R-:W-:Y:S02]  /*43eb0*/  IMAD.MOV.U32 R10, RZ, RZ, R28 ;  /* 0x000000ffff0a7224 */ /* 0x004fe400078e001c */
[----:B------:R-:W2:Y:S01]  /*43ec0*/  LDL.LU R28, [R1+0x5644] ;  /* 0x00564400011c7983 */ /* 0x000ea20000300800 */
[----:B------:R-:W4:Y:S02]  /*43ed0*/  LDL.LU R29, [R1+0x5640] ;  /* 0x00564000011d7983 */ /* 0x000f240000300800 */
[----:B------:R-:W-:Y:S01]  /*43ee0*/  STL.64 [R1+0x5600], R10 ;  /* 0x0056000a01007387 */ /* 0x000fe20000100a00 */
[----:B---3--:R-:W-:Y:S01]  /*43ef0*/  STL.64 [R1+0x55e0], R6 ;  /* 0x0055e00601007387 */ /* 0x008fe20000100a00 */
[----:B------:R0:W-:Y:S03]  /*43f00*/  STL.64 [R1+0x55d8], R4 ;  /* 0x0055d80401007387 */ /* 0x0001e60000100a00 */
[----:B0-----:R-:W3:Y:S01]  /*43f10*/  LDL.LU R4, [R1+0xa20] ;  /* 0x000a200001047983 */ /* 0x001ee20000300800 */
[----:B------:R-:W3:Y:S02]  /*43f20*/  LDL.LU R5, [R1+0xa24] ;  /* 0x000a240001057983 */ /* 0x000ee40000300800 */
[----:B------:R-:W3:Y:S02]  /*43f30*/  LDL.LU R6, [R1+0xa28] ;  /* 0x000a280001067983 */ /* 0x000ee40000300800 */
[----:B------:R-:W3:Y:S01]  /*43f40*/  LDL.LU R7, [R1+0xa2c] ;  /* 0x000a2c0001077983 */ /* 0x000ee20000300800 */
[----:B------:R-:W3:Y:S04]  /*43f50*/  LDL R10, [R1+0x48] ;  /* 0x00004800010a7983 */ /* 0x000ee80000100800 */
[----:B------:R-:W3:Y:S01]  /*43f60*/  LDL R11, [R1+0x4c] ;  /* 0x00004c00010b7983 */ /* 0x000ee20000100800 */
[----:B--2---:R-:W-:-:S02]  /*43f70*/  IMAD.MOV.U32 R15, RZ, RZ, R28 ;  /* 0x000000ffff0f7224 */ /* 0x004fc400078e001c */
[----:B----4-:R-:W-:-:S05]  /*43f80*/  IMAD.MOV.U32 R14, RZ, RZ, R29 ;  /* 0x000000ffff0e7224 */ /* 0x010fca00078e001d */
[----:B------:R0:W-:Y:S04]  /*43f90*/  STL.64 [R1+0x5630], R14 ;  /* 0x0056300e01007387 */ /* 0x0001e80000100a00 */
[----:B0-----:R-:W2:Y:S04]  /*43fa0*/  LDL.64 R14, [R1+0x78] ;  /* 0x00007800010e7983 */ /* 0x001ea80000100a00 */
[----:B---3--:R-:W-:Y:S01]  /*43fb0*/  STL.64 [R1+0x5618], R10 ;  /* 0x0056180a01007387 */ /* 0x008fe20000100a00 */
[----:B------:R-:W-:Y:S02]  /*43fc0*/  STL.64 [R1+0x55f8], R6 ;  /* 0x0055f80601007387 */ /* 0x000fe40000100a00 */
[----:B------:R0:W-:Y:S02]  /*43fd0*/  STL.64 [R1+0x55f0], R4 ;  /* 0x0055f00401007387 */ /* 0x0001e40000100a00 */
[----:B0-----:R-:W3:Y:S01]  /*43fe0*/  LDL.LU R4, [R1+0xa30] ;  /* 0x000a300001047983 */ /* 0x001ee20000300800 */
[----:B------:R-:W3:Y:S02]  /*43ff0*/  LDL.LU R5, [R1+0xa34] ;  /* 0x000a340001057983 */ /* 0x000ee40000300800 */
[----:B------:R-:W4:Y:S02]  /*44000*/  LDL.LU R6, [R1+0xa38] ;  /* 0x000a380001067983 */ /* 0x000f240000300800 */
[----:B------:R-:W4:Y:S02]  /*44010*/  LDL.LU R7, [R1+0xa3c] ;  /* 0x000a3c0001077983 */ /* 0x000f240000300800 */
[----:B------:R-:W-:-:S02]  /*44020*/  IMAD.MOV.U32 R10, RZ, RZ, R17 ;  /* 0x000000ffff0a7224 */ /* 0x000fc400078e0011 */
[----:B------:R-:W-:-:S05]  /*44030*/  IMAD.MOV.U32 R11, RZ, RZ, R16 ;  /* 0x000000ffff0b7224 */ /* 0x000fca00078e0010 */
[----:B------:R0:W-:Y:S01]  /*44040*/  STL.64 [R1+0x5638], R10 ;  /* 0x0056380a01007387 */ /* 0x0001e20000100a00 */
[----:B------:R-:W2:Y:S02]  /*44050*/  LDL.LU R8, [R1+0xa70] ;  /* 0x000a700001087983 */ /* 0x000ea40000300800 */
[----:B------:R-:W2:Y:S01]  /*44060*/  LDL.LU R9, [R1+0xa74] ;  /* 0x000a740001097983 */ /* 0x000ea20000300800 */
[----:B0-----:R-:W2:Y:S01]  /*44070*/  LDL.LU R10, [R1+0xa78] ;  /* 0x000a7800010a7983 */ /* 0x001ea20000300800 */
[----:B------:R-:W2:Y:S03]  /*44080*/  LDL.LU R11, [R1+0xa7c] ;  /* 0x000a7c00010b7983 */ /* 0x000ea60000300800 */
[----:B----4-:R-:W-:Y:S01]  /*44090*/  STL.64 [R1+0x5610], R6 ;  /* 0x0056100601007387 */ /* 0x010fe20000100a00 */
[----:B---3--:R0:W-:Y:S03]  /*440a0*/  STL.64 [R1+0x5608], R4 ;  /* 0x0056080401007387 */ /* 0x0081e60000100a00 */
[----:B0-----:R-:W3:Y:S01]  /*440b0*/  LDL.LU R4, [R1+0xa40] ;  /* 0x000a400001047983 */ /* 0x001ee20000300800 */
[----:B------:R-:W3:Y:S02]  /*440c0*/  LDL.LU R5, [R1+0xa44] ;  /* 0x000a440001057983 */ /* 0x000ee40000300800 */
[----:B------:R-:W4:Y:S02]  /*440d0*/  LDL.LU R6, [R1+0xa48] ;  /* 0x000a480001067983 */ /* 0x000f240000300800 */
[----:B------:R-:W4:Y:S01]  /*440e0*/  LDL.LU R7, [R1+0xa4c] ;  /* 0x000a4c0001077983 */ /* 0x000f220000300800 */
[----:B--2---:R-:W-:Y:S01]  /*440f0*/  HMMA.16816.F32.BF16 R8, R24, R14, R8 ;  /* 0x0000000e1808723c */ /* 0x004fe20000041808 */
        /* <DEDUP_REMOVED lines=13> */
[----:B------:R0:W-:Y:S01]  /*441d0*/  STL.64 [R1+0x5550], R22 ;  /* 0x0055501601007387 */ /* 0x0001e20000100a00 */
[----:B------:R-:W4:Y:S02]  /*441e0*/  LDL.LU R20, [R1+0xa60] ;  /* 0x000a600001147983 */ /* 0x000f240000300800 */
[----:B------:R-:W4:Y:S02]  /*441f0*/  LDL.LU R21, [R1+0xa64] ;  /* 0x000a640001157983 */ /* 0x000f240000300800 */
[----:B------:R-:W-:Y:S02]  /*44200*/  IMAD.MOV.U32 R2, RZ, RZ, R14 ;  /* 0x000000ffff027224 */ /* 0x000fe400078e000e */
[----:B------:R-:W-:Y:S01]  /*44210*/  IMAD.MOV.U32 R0, RZ, RZ, R15 ;  /* 0x000000ffff007224 */ /* 0x000fe200078e000f */
[----:B0-----:R-:W4:Y:S01]  /*44220*/  LDL.LU R22, [R1+0xa68] ;  /* 0x000a680001167983 */ /* 0x001f220000300800 */
[----:B------:R-:W4:Y:S02]  /*44230*/  LDL.LU R23, [R1+0xa6c] ;  /* 0x000a6c0001177983 */ /* 0x000f240000300800 */
[----:B------:R-:W-:Y:S02]  /*44240*/  STL.64 [R1+0x1110], R8 ;  /* 0x0011100801007387 */ /* 0x000fe40000100a00 */
[----:B------:R0:W-:Y:S02]  /*44250*/  STL.64 [R1+0x1118], R10 ;  /* 0x0011180a01007387 */ /* 0x0001e40000100a00 */
[----:B0-----:R-:W2:Y:S01]  /*44260*/  LDL.LU.64 R10, [R1+0x5638] ;  /* 0x00563800010a7983 */ /* 0x001ea20000300a00 */
[----:B------:R-:W4:Y:S02]  /*44270*/  LDL.LU.64 R14, [R1+0x5630] ;  /* 0x00563000010e7983 */ /* 0x000f240000300a00 */
[----:B------:R-:W2:Y:S01]  /*44280*/  LDL.LU R12, [R1+0x9d0] ;  /* 0x0009d000010c7983 */ /* 0x000ea20000300800 */
[C---:B----4-:R-:W-:Y:S11]  /*44290*/  HMMA.16816.F32.BF16 R20, R24.reuse, R14, R20 ;  /* 0x0000000e1814723c */ /* 0x050ff60000041814 */
[----:B------:R-:W-:Y:S11]  /*442a0*/  @!UPT UIADD3 URZ, URZ, URZ, URZ ;  /* 0x0000003f3f3ff290 */ /* 0x000ff6000fffe03f */
[----:B------:R-:W-:Y:S01]  /*442b0*/  @!UPT UIADD3 URZ, URZ, URZ, URZ ;  /* 0x0000003f3f3ff290 */ /* 0x000fe2000fffe03f */
[----:B------:R0:W-:Y:S01]  /*442c0*/  STL.64 [R1+0x10f0], R20 ;  /* 0x0010f01401007387 */ /* 0x0001e20000100a00 */
[----:B------:R1:W-:Y:S02]  /*442d0*/  STL.64 [R1+0x10f8], R22 ;  /* 0x0010f81601007387 */ /* 0x0003e40000100a00 */
[----:B------:R-:W4:Y:S02]  /*442e0*/  LDL.LU R13, [R1+0x9d4] ;  /* 0x0009d400010d7983 */ /* 0x000f240000300800 */
[----:B------:R-:W4:Y:S01]  /*442f0*/  LDL.LU R14, [R1+0x9d8] ;  /* 0x0009d800010e7983 */ /* 0x000f220000300800 */
[----:B------:R-:W4:Y:S04]  /*44300*/  LDL.LU R15, [R1+0x9dc] ;  /* 0x0009dc00010f7983 */ /* 0x000f280000300800 */
[----:B0-----:R-:W3:Y:S01]  /*44310*/  LDL.LU R20, [R1+0x9b0] ;  /* 0x0009b00001147983 */ /* 0x001ee20000300800 */
[----:B------:R-:W3:Y:S02]  /*44320*/  LDL.LU R21, [R1+0x9b4] ;  /* 0x0009b40001157983 */ /* 0x000ee40000300800 */
[----:B-1----:R-:W3:Y:S02]  /*44330*/  LDL.LU R22, [R1+0x9b8] ;  /* 0x0009b80001167983 */ /* 0x002ee40000300800 */
[----:B------:R-:W3:Y:S01]  /*44340*/  LDL.LU R23, [R1+0x9bc] ;  /* 0x0009bc0001177983 */ /* 0x000ee20000300800 */
[C---:B--2---:R-:W-:Y:S01]  /*44350*/  HMMA.16816.F32.BF16 R8, R24.reuse, R10, R4 ;  /* 0x0000000a1808723c */ /* 0x044fe20000041804 */
[----:B---3--:R-:W-:Y:S01]  /*44360*/  STL.64 [R1+0x5560], R22 ;  /* 0x0055601601007387 */ /* 0x008fe20000100a00 */
[----:B------:R0:W-:Y:S03]  /*44370*/  STL.64 [R1+0x5558], R20 ;  /* 0x0055581401007387 */ /* 0x0001e60000100a00 */
[----:B0-----:R-:W2:Y:S01]  /*44380*/  LDL.LU R20, [R1+0x9c0] ;  /* 0x0009c00001147983 */ /* 0x001ea20000300800 */
[----:B------:R-:W2:Y:S02]  /*44390*/  LDL.LU R21, [R1+0x9c4] ;  /* 0x0009c40001157983 */ /* 0x000ea40000300800 */
[----:B------:R-:W2:Y:S02]  /*443a0*/  LDL.LU R22, [R1+0x9c8] ;  /* 0x0009c80001167983 */ /* 0x000ea40000300800 */
[----:B------:R-:W2:Y:S01]  /*443b0*/  LDL.LU R23, [R1+0x9cc] ;  /* 0x0009cc0001177983 */ /* 0x000ea20000300800 */
[----:B------:R-:W3:Y:S01]  /*443c0*/  LDL.LU.64 R6, [R1+0x5628] ;  /* 0x0056280001067983 */ /* 0x000ee20000300a00 */
[----:B------:R-:W3:Y:S11]  /*443d0*/  LDL.LU.64 R4, [R1+0x5620] ;  /* 0x0056200001047983 */ /* 0x000ef60000300a00 */
[----:B------:R-:W-:Y:S02]  /*443e0*/  STL.64 [R1+0x10e0], R8 ;  /* 0x0010e00801007387 */ /* 0x000fe40000100a00 */
[----:B------:R0:W-:Y:S02]  /*443f0*/  STL.64 [R1+0x10e8], R10 ;  /* 0x0010e80a01007387 */ /* 0x0001e40000100a00 */
[----:B0-----:R-:W3:Y:S02]  /*44400*/  LDL.LU.64 R10, [R1+0x5618] ;  /* 0x00561800010a7983 */ /* 0x001ee40000300a00 */
[C---:B---3--:R-:W-:Y:S02]  /*44410*/  HMMA.16816.F32.BF16 R8, R24.reuse, R10, R4 ;  /* 0x0000000a1808723c */ /* 0x048fe40000041804 */
[----:B------:R-:W3:Y:S01]  /*44420*/  LDL.LU.64 R6, [R1+0x5610] ;  /* 0x0056100001067983 */ /* 0x000ee20000300a00 */
[----:B------:R-:W3:Y:S11]  /*44430*/  LDL.LU.64 R4, [R1+0x5608] ;  /* 0x0056080001047983 */ /* 0x000ef60000300a00 */
[----:B------:R-:W-:Y:S09]  /*44440*/  @!UPT UIADD3 URZ, URZ, URZ, URZ ;  /* 0x0000003f3f3ff290 */ /* 0x000ff2000fffe03f */
[----:B------:R-:W-:Y:S01]  /*44450*/  STL.64 [R1+0x10d0], R8 ;  /* 0x0010d00801007387 */ /* 0x000fe20000100a00 */
[----:B------:R0:W-:Y:S03]  /*44460*/  STL.64 [R1+0x10d8], R10 ;  /* 0x0010d80a01007387 */ /* 0x0001e60000100a00 */
        /* <DEDUP_REMOVED lines=33> */
[----:B------:R1:W-:Y:S02]  /*44680*/  STL.64 [R1+0x1088], R10 ;  /* 0x0010880a01007387 */ /* 0x0003e40000100a00 */
[----:B0-----:R-:W-:Y:S01]  /*44690*/  IMAD.MOV.U32 R9, RZ, RZ, R6 ;  /* 0x000000ffff097224 */ /* 0x001fe200078e0006 */
[----:B-1----:R-:W3:Y:S01]  /*446a0*/  LDL.LU.64 R10, [R1+0x5598] ;  /* 0x00559800010a7983 */ /* 0x002ee20000300a00 */
[----:B------:R-:W-:Y:S02]  /*446b0*/  IMAD.MOV.U32 R8, RZ, RZ, R7 ;  /* 0x000000ffff087224 */ /* 0x000fe400078e0007 */
[----:B------:R-:W2:Y:S02]  /*446c0*/  LDL.LU.64 R6, [R1+0x5590] ;  /* 0x0055900001067983 */ /* 0x000ea40000300a00 */
[----:B--2---:R-:W-:Y:S01]  /*446d0*/  HMMA.16816.F32.BF16 R24, R24, R6, R16 ;  /* 0x000000061818723c */ /* 0x004fe20000041810 */
[----:B------:R-:W4:Y:S01]  /*446e0*/  LDL.LU.64 R18, [R1+0x5588] ;  /* 0x0055880001127983 */ /* 0x000f220000300a00 */
[----:B------:R-:W4:Y:S02]  /*446f0*/  LDL.LU.64 R6, [R1+0x5580] ;  /* 0x0055800001067983 */ /* 0x000f240000300a00 */
[----:B------:R-:W4:Y:S11]  /*44700*/  LDL.LU.64 R4, [R1+0x5578] ;  /* 0x0055780001047983 */ /* 0x000f360000300a00 */
[----:B------:R-:W-:Y:S08]  /*44710*/  @!UPT UIADD3 URZ, URZ, URZ, URZ ;  /* 0x0000003f3f3ff290 */ /* 0x000ff0000fffe03f */
[----:B------:R0:W-:Y:S01]  /*44720*/  STL.64 [R1+0x1060], R24 ;  /* 0x0010601801007387 */ /* 0x0001e20000100a00 */
[----:B------:R1:W-:Y:S03]  /*44730*/  STL.64 [R1+0x1068], R26 ;  /* 0x0010681a01007387 */ /* 0x0003e60000100a00 */
[----:B0-----:R-:W2:Y:S01]  /*44740*/  LDL.LU R24, [R1+0x980] ;  /* 0x0009800001187983 */ /* 0x001ea20000300800 */
[----:B------:R-:W2:Y:S02]  /*44750*/  LDL.LU R25, [R1+0x984] ;  /* 0x0009840001197983 */ /* 0x000ea40000300800 */
[----:B-1----:R-:W2:Y:S02]  /*44760*/  LDL.LU R26, [R1+0x988] ;  /* 0x00098800011a7983 */ /* 0x002ea40000300800 */
        /* <DEDUP_REMOVED lines=11> */
[----:B0-----:R-:W4:Y:S01]  /*44820*/  LDL.LU.64 R14, [R1+0x5570] ;  /* 0x00557000010e7983 */ /* 0x001f220000300a00 */
[----:B------:R-:W2:Y:S02]  /*44830*/  LDL.LU.64 R12, [R1+0x5568] ;  /* 0x00556800010c7983 */ /* 0x000ea40000300a00 */
[----:B------:R-:W-:Y:S01]  /*44840*/  STL.64 [R1+0x54f0], R18 ;  /* 0x0054f01201007387 */ /* 0x000fe20000100a00 */
[C---:B----4-:R-:W-:Y:S11]  /*44850*/  HMMA.16816.F32.BF16 R20, R4.reuse, R14, R20 ;  /* 0x0000000e0414723c */ /* 0x050ff60000041814 */
[----:B------:R-:W-:Y:S11]  /*44860*/  @!UPT UIADD3 URZ, URZ, URZ, URZ ;  /* 0x0000003f3f3ff290 */ /* 0x000ff6000fffe03f */
[----:B------:R-:W-:Y:S01]  /*44870*/  @!UPT UIADD3 URZ, URZ, URZ, URZ ;  /* 0x0000003f3f3ff290 */ /* 0x000fe2000fffe03f */
[----:B------:R-:W-:Y:S01]  /*44880*/  STL.64 [R1+0x1020], R20 ;  /* 0x0010201401007387 */ /* 0x000fe20000100a00 */
[----:B------:R0:W-:Y:S03]  /*44890*/  STL.64 [R1+0x1028], R22 ;  /* 0x0010281601007387 */ /* 0x0001e60000100a00 */
[----:B0-----:R-:W3:Y:S01]  /*448a0*/  LDL.LU.64 R22, [R1+0x5560] ;  /* 0x0055600001167983 */ /* 0x001ee20000300a00 */
[----:B------:R-:W3:Y:S02]  /*448b0*/  LDL.LU.64 R20, [R1+0x5558] ;  /* 0x0055580001147983 */ /* 0x000ee40000300a00 */
[----:B--2---:R-:W-:Y:S02]  /*448c0*/  IMAD.MOV.U32 R19, RZ, RZ, R12 ;  /* 0x000000ffff137224 */ /* 0x004fe400078e000c */
[----:B------:R0:W-:Y:S02]  /*448d0*/  STL.64 [R1+0x5450], R14 ;  /* 0x0054500e01007387 */ /* 0x0001e40000100a00 */
[----:B------:R-:W-:Y:S01]  /*448e0*/  IMAD.MOV.U32 R18, RZ, RZ, R13 ;  /* 0x000000ffff127224 */ /* 0x000fe200078e000d */
[----:B------:R-:W2:Y:S01]  /*448f0*/  LDL.LU R12, [R1+0x990] ;  /* 0x00099000010c7983 */ /* 0x000ea20000300800 */
[----:B------:R-:W2:Y:S03]  /*44900*/  LDL.LU R13, [R1+0x994] ;  /* 0x00099400010d7983 */ /* 0x000ea60000300800 */
[----:B0-----:R-:W2:Y:S01]  /*44910*/  LDL.LU R14, [R1+0x998] ;  /* 0x00099800010e7983 */ /* 0x001ea20000300800 */
[----:B------:R-:W2:Y:S01]  /*44920*/  LDL.LU R15, [R1+0x99c] ;  /* 0x00099c00010f7983 */ /* 0x000ea20000300800 */
[C---:B---3--:R-:W-:Y:S11]  /*44930*/  HMMA.16816.F32.BF16 R20, R4.reuse, R10, R20 ;  /* 0x0000000a0414723c */ /* 0x048ff60000041814 */
[----:B------:R-:W-:Y:S11]  /*44940*/  @!UPT UIADD3 URZ, URZ, URZ, URZ ;  /* 0x0000003f3f3ff290 */ /* 0x000ff6000fffe03f */
[----:B------:R-:W-:Y:S01]  /*44950*/  @!UPT UIADD3 URZ, URZ, URZ, URZ ;  /* 0x0000003f3f3ff290 */ /* 0x000fe2000fffe03f */
[----:B------:R-:W-:Y:S01]  /*44960*/  STL.64 [R1+0x1000], R20 ;  /* 0x0010001401007387 */ /* 0x000fe20000100a00 */
[----:B------:R0:W-:Y:S03]  /*44970*/  STL.64 [R1+0x1008], R22 ;  /* 0x0010081601007387 */ /* 0x0001e60000100a00 */
[----:B0-----:R-:W3:Y:S01]  /*44980*/  LDL.LU.64 R22, [R1+0x5550] ;  /* 0x0055500001167983 */ /* 0x001ee20000300a00 */
[----:B------:R-:W-:Y:S02]  /*44990*/  STL [R1+0x5444], R10 ;  /* 0x0054440a01007387 */ /* 0x000fe40000100800 */
[----:B------:R-:W-:Y:S01]  /*449a0*/  STL [R1+0x5440], R11 ;  /* 0x0054400b01007387 */ /* 0x000fe20000100800 */
[C---:B---3--:R-:W-:Y:S01]  /*449b0*/  HMMA.16816.F32.BF16 R20, R4.reuse, R22, R24 ;  /* 0x000000160414723c */ /* 0x048fe20000041818 */
[----:B------:R-:W3:Y:S01]  /*449c0*/  LDL.LU.64 R26, [R1+0x5548] ;  /* 0x00554800011a7983 */ /* 0x000ee20000300a00 */
[----:B------:R-:W3:Y:S11]  /*449d0*/  LDL.LU.64 R24, [R1+0x5540] ;  /* 0x0055400001187983 */ /* 0x000ef60000300a00 */
[----:B------:R-:W-:Y:S10]  /*449e0*/  @!UPT UIADD3 URZ, URZ, URZ, URZ ;  /* 0x0000003f3f3ff290 */ /* 0x000ff4000fffe03f */
[----:B------:R-:W-:Y:S01]  /*449f0*/  STL.64 [R1+0xfd0], R20 ;  /* 0x000fd01401007387 */ /* 0x000fe20000100a00 */
[----:B------:R0:W-:Y:S03]  /*44a00*/  STL.64 [R1+0xfd8], R22 ;  /* 0x000fd81601007387 */ /* 0x0001e60000100a00 */
[----:B0-----:R-:W3:Y:S01]  /*44a10*/  LDL.LU.64 R22, [R1+0x5538] ;  /* 0x0055380001167983 */ /* 0x001ee20000300a00 */
[C---:B--2---:R-:W-:Y:S01]  /*44a20*/  HMMA.16816.F32.BF16 R16, R4.reuse, R18, R12 ;  /* 0x000000120410723c */ /* 0x044fe2000004180c */
[----:B------:R-:W2:Y:S11]  /*44a30*/  LDL.LU R20, [R1+0x8e0] ;  /* 0x0008e00001147983 */ /* 0x000eb60000300800 */
[----:B------:R-:W-:Y:S11]  /*44a40*/  @!UPT UIADD3 URZ, URZ, URZ, URZ ;  /* 0x0000003f3f3ff290 */ /* 0x000ff6000fffe03f */
[----:B------:R-:W-:Y:S01]  /*44a50*/  STL.64 [R1+0xf00], R16 ;  /* 0x000f001001007387 */ /* 0x000fe20000100a00 */
[----:B------:R-:W-:Y:S01]  /*44a60*/  STL.64 [R1+0xf08], R18 ;  /* 0x000f081201007387 */ /* 0x000fe20000100a00 */
[----:B---3--:R-:W-:Y:S02]  /*44a70*/  HMMA.16816.F32.BF16 R12, R4, R22, R24 ;  /* 0x00000016040c723c */ /* 0x008fe40000041818 */
[----:B------:R-:W0:Y:S11]  /*44a80*/  LDSM.16.MT88.4 R24, [R3+0x12000] ;  /* 0x012000000318783b */ /* 0x000e360000004200 */
[----:B------:R-:W-:Y:S10]  /*44a90*/  @!UPT UIADD3 URZ, URZ, URZ, URZ ;  /* 0x0000003f3f3ff290 */ /* 0x000ff4000fffe03f */
[----:B------:R-:W-:Y:S01]  /*44aa0*/  STL.64 [R1+0xee0], R12 ;  /* 0x000ee00c01007387 */ /* 0x000fe20000100a00 */
[----:B------:R-:W-:Y:S02]  /*44ab0*/  STL.64 [R1+0xee8], R14 ;  /* 0x000ee80e01007387 */ /* 0x000fe40000100a00 */
[----:B------:R-:W2:Y:S02]  /*44ac0*/  LDL.LU R21, [R1+0x8e4] ;  /* 0x0008e40001157983 */ /* 0x000ea40000300800 */
[----:B------:R-:W3:Y:S01]  /*44ad0*/  LDL.LU R22, [R1+0x8e8] ;  /* 0x0008e80001167983 */ /* 0x000ee20000300800 */
[----:B------:R-:W3:Y:S04]  /*44ae0*/  LDL.LU R23, [R1+0x8ec] ;  /* 0x0008ec0001177983 */ /* 0x000ee80000300800 */
[----:B---3--:R1:W-:Y:S01]  /*44af0*/  STL.64 [R1+0x5470], R22 ;  /* 0x0054701601007387 */ /* 0x0083e20000100a00 */
[----:B--2---:R-:W-:Y:S02]  /*44b00*/  STL.64 [R1+0x5468], R20 ;  /* 0x0054681401007387 */ /* 0x004fe40000100a00 */
[----:B-1----:R-:W-:-:S02]  /*44b10*/  IMAD.MOV.U32 R22, RZ, RZ, R9 ;  /* 0x000000ffff167224 */ /* 0x002fc400078e0009 */
[----:B------:R-:W-:-:S05]  /*44b20*/  IMAD.MOV.U32 R23, RZ, RZ, R8 ;  /* 0x000000ffff177224 */ /* 0x000fca00078e0008 */
[----:B------:R1:W-:Y:S01]  /*44b30*/  STL.64 [R1+0x5488], R22 ;  /* 0x0054881601007387 */ /* 0x0003e20000100a00 */
[----:B------:R-:W2:Y:S02]  /*44b40*/  LDL.LU R12, [R1+0x8d0] ;  /* 0x0008d000010c7983 */ /* 0x000ea40000300800 */
[----:B------:R-:W2:Y:S02]  /*44b50*/  LDL.LU R13, [R1+0x8d4] ;  /* 0x0008d400010d7983 */ /* 0x000ea40000300800 */
[----:B------:R-:W3:Y:S01]  /*44b60*/  LDL.LU R14, [R1+0x8d8] ;  /* 0x0008d800010e7983 */ /* 0x000ee20000300800 */
[----:B------:R-:W3:Y:S04]  /*44b70*/  LDL.LU R15, [R1+0x8dc] ;  /* 0x0008dc00010f7983 */ /* 0x000ee80000300800 */
[----:B-1----:R-:W4:Y:S04]  /*44b80*/  LDL.64 R22, [R1+0x8] ;  /* 0x0000080001167983 */ /* 0x002f280000100a00 */
[----:B----4-:R1:W-:Y:S04]  /*44b90*/  STL.64 [R1+0x54a0], R22 ;  /* 0x0054a01601007387 */ /* 0x0103e80000100a00 */
[----:B-1----:R-:W4:Y:S04]  /*44ba0*/  LDL.64 R22, [R1+0x18] ;  /* 0x0000180001167983 */ /* 0x002f280000100a00 */
[----:B----4-:R-:W-:Y:S01]  /*44bb0*/  STL.64 [R1+0x54b8], R22 ;  /* 0x0054b81601007387 */ /* 0x010fe20000100a00 */
[----:B---3--:R-:W-:Y:S02]  /*44bc0*/  STL.64 [R1+0x5480], R14 ;  /* 0x0054800e01007387 */ /* 0x008fe40000100a00 */
[----:B--2---:R1:W-:Y:S02]  /*44bd0*/  STL.64 [R1+0x5478], R12 ;  /* 0x0054780c01007387 */ /* 0x0043e40000100a00 */
[----:B-1----:R-:W2:Y:S01]  /*44be0*/  LDL.LU R12, [R1+0x8f0] ;  /* 0x0008f000010c7983 */ /* 0x002ea20000300800 */
[----:B------:R-:W2:Y:S02]  /*44bf0*/  LDL.LU R13, [R1+0x8f4] ;  /* 0x0008f400010d7983 */ /* 0x000ea40000300800 */
[----:B------:R-:W3:Y:S02]  /*44c00*/  LDL.LU R14, [R1+0x8f8] ;  /* 0x0008f800010e7983 */ /* 0x000ee40000300800 */
[----:B------:R-:W3:Y:S01]  /*44c10*/  LDL.LU R15, [R1+0x8fc] ;  /* 0x0008fc00010f7983 */ /* 0x000ee20000300800 */
[----:B------:R-:W4:Y:S04]  /*44c20*/  LDL.64 R22, [R1+0x28] ;  /* 0x0000280001167983 */ /* 0x000f280000100a00 */
        /* <DEDUP_REMOVED lines=9> */
[----:B------:R-:W4:Y:S01]  /*44cc0*/  LDL.LU R16, [R1+0x940] ;  /* 0x0009400001107983 */ /* 0x000f220000300800 */
[----:B------:R-:W4:Y:S02]  /*44cd0*/  LDL.LU R17, [R1+0x944] ;  /* 0x0009440001117983 */ /* 0x000f240000300800 */
[----:B------:R-:W2:Y:S02]  /*44ce0*/  LDL.LU R18, [R1+0x948] ;  /* 0x0009480001127983 */ /* 0x000ea40000300800 */
[----:B------:R-:W2:Y:S01]  /*44cf0*/  LDL.LU R19, [R1+0x94c] ;  /* 0x00094c0001137983 */ /* 0x000ea20000300800 */
[----:B------:R-:W2:Y:S01]  /*44d00*/  LDL.LU R8, [R1+0x950] ;  /* 0x0009500001087983 */ /* 0x000ea20000300800 */
[----:B------:R-:W2:Y:S02]  /*44d10*/  LDL.LU R9, [R1+0x954] ;  /* 0x0009540001097983 */ /* 0x000ea40000300800 */
[----:B------:R-:W2:Y:S02]  /*44d20*/  LDL.LU R10, [R1+0x958] ;  /* 0x00095800010a7983 */ /* 0x000ea40000300800 */
[----:B------:R-:W2:Y:S02]  /*44d30*/  LDL.LU R11, [R1+0x95c] ;  /* 0x00095c00010b7983 */ /* 0x000ea40000300800 */
[----:B--2---:R1:W-:Y:S01]  /*44d40*/  STL.64 [R1+0x5510], R10 ;  /* 0x0055100a01007387 */ /* 0x0043e20000100a00 */
[----:B------:R-:W-:Y:S03]  /*44d50*/  STL.64 [R1+0x5508], R8 ;  /* 0x0055080801007387 */ /* 0x000fe60000100a00 */
[----:B-1----:R-:W2:Y:S04]  /*44d60*/  LDL.64 R10, [R1+0x68] ;  /* 0x00006800010a7983 */ /* 0x002ea80000100a00 */
[----:B--2---:R-:W-:Y:S01]  /*44d70*/  STL.64 [R1+0x5520], R10 ;  /* 0x0055200a01007387 */ /* 0x004fe20000100a00 */
[----:B------:R1:W-:Y:S02]  /*44d80*/  STL.64 [R1+0x5500], R18 ;  /* 0x0055001201007387 */ /* 0x0003e40000100a00 */
[----:B----4-:R2:W-:Y:S01]  /*44d90*/  STL.64 [R1+0x54f8], R16 ;  /* 0x0054f81001007387 */ /* 0x0105e20000100a00 */
[----:B-1----:R-:W4:Y:S04]  /*44da0*/  LDL.64 R18, [R1+0x58] ;  /* 0x0000580001127983 */ /* 0x002f280000100a00 */
[----:B----4-:R1:W-:Y:S01]  /*44db0*/  STL.64 [R1+0x5518], R18 ;  /* 0x0055181201007387 */ /* 0x0103e20000100a00 */
[----:B--2---:R-:W2:Y:S02]  /*44dc0*/  LDL.LU R16, [R1+0x960] ;  /* 0x0009600001107983 */ /* 0x004ea40000300800 */
[----:B------:R-:W2:Y:S01]  /*44dd0*/  LDL.LU R17, [R1+0x964] ;  /* 0x0009640001117983 */ /* 0x000ea20000300800 */
[----:B-1----:R-:W4:Y:S01]  /*44de0*/  LDL.LU R18, [R1+0x968] ;  /* 0x0009680001127983 */ /* 0x002f220000300800 */
[----:B------:R-:W4:Y:S03]  /*44df0*/  LDL.LU R19, [R1+0x96c] ;  /* 0x00096c0001137983 */ /* 0x000f260000300800 */
[----:B----4-:R-:W-:Y:S01]  /*44e00*/  STL.64 [R1+0x5530], R18 ;  /* 0x0055301201007387 */ /* 0x010fe20000100a00 */
[----:B--2---:R1:W-:Y:S03]  /*44e10*/  STL.64 [R1+0x5528], R16 ;  /* 0x0055281001007387 */ /* 0x0043e60000100a00 */
[----:B-1----:R-:W2:Y:S01]  /*44e20*/  LDL.LU R16, [R1+0x970] ;  /* 0x0009700001107983 */ /* 0x002ea20000300800 */
[----:B------:R-:W2:Y:S02]  /*44e30*/  LDL.LU R17, [R1+0x974] ;  /* 0x0009740001117983 */ /* 0x000ea40000300800 */
[----:B------:R-:W2:Y:S02]  /*44e40*/  LDL.LU R18, [R1+0x978] ;  /* 0x0009780001127983 */ /* 0x000ea40000300800 */
[----:B------:R-:W2:Y:S01]  /*44e50*/  LDL.LU R19, [R1+0x97c] ;  /* 0x00097c0001137983 */ /* 0x000ea20000300800 */
[----:B------:R-:W4:Y:S01]  /*44e60*/  LDL.64 R22, [R1+0x48] ;  /* 0x0000480001167983 */ /* 0x000f220000100a00 */
[----:B---3--:R-:W-:Y:S02]  /*44e70*/  STL.64 [R1+0x54b0], R14 ;  /* 0x0054b00e01007387 */ /* 0x008fe40000100a00 */
[----:B------:R1:W-:Y:S02]  /*44e80*/  STL.64 [R1+0x54a8], R12 ;  /* 0x0054a80c01007387 */ /* 0x0003e40000100a00 */
[----:B-1----:R-:W3:Y:S01]  /*44e90*/  LDL.LU R12, [R1+0x910] ;  /* 0x00091000010c7983 */ /* 0x002ee20000300800 */
[----:B------:R-:W3:Y:S02]  /*44ea0*/  LDL.LU R13, [R1+0x914] ;  /* 0x00091400010d7983 */ /* 0x000ee40000300800 */
[----:B------:R-:W2:Y:S02]  /*44eb0*/  LDL.LU R14, [R1+0x918] ;  /* 0x00091800010e7983 */ /* 0x000ea40000300800 */
[----:B------:R-:W2:Y:S02]  /*44ec0*/  LDL.LU R15, [R1+0x91c] ;  /* 0x00091c00010f7983 */ /* 0x000ea40000300800 */
[----:B------:R-:W-:-:S02]  /*44ed0*/  IMAD.MOV.U32 R10, RZ, RZ, R2 ;  /* 0x000000ffff0a7224 */ /* 0x000fc400078e0002 */
[----:B------:R-:W-:Y:S01]  /*44ee0*/  IMAD.MOV.U32 R11, RZ, RZ, R0 ;  /* 0x000000ffff0b7224 */ /* 0x000fe200078e0000 */
[----:B--2---:R-:W-:Y:S01]  /*44ef0*/  STL.64 [R1+0x54c8], R14 ;  /* 0x0054c80e01007387 */ /* 0x004fe20000100a00 */
[----:B---3--:R1:W-:Y:S03]  /*44f00*/  STL.64 [R1+0x54c0], R12 ;  /* 0x0054c00c01007387 */ /* 0x0083e60000100a00 */
[----:B-1----:R-:W2:Y:S01]  /*44f10*/  LDL.LU R12, [R1+0x920] ;  /* 0x00092000010c7983 */ /* 0x002ea20000300800 */
[----:B------:R-:W2:Y:S02]  /*44f20*/  LDL.LU R13, [R1+0x924] ;  /* 0x00092400010d7983 */ /* 0x000ea40000300800 */
[----:B------:R-:W3:Y:S02]  /*44f30*/  LDL.LU R14, [R1+0x928] ;  /* 0x00092800010e7983 */ /* 0x000ee40000300800 */
[----:B------:R-:W3:Y:S01]  /*44f40*/  LDL.LU R15, [R1+0x92c] ;  /* 0x00092c00010f7983 */ /* 0x000ee20000300800 */
[C---:B------:R-:W-:Y:S01]  /*44f50*/  HMMA.16816.F32.BF16 R8, R4.reuse, R10, R16 ;  /* 0x0000000a0408723c */ /* 0x040fe20000041810 */
[----:B---3--:R-:W-:Y:S01]  /*44f60*/  STL.64 [R1+0x54e0], R14 ;  /* 0x0054e00e01007387 */ /* 0x008fe20000100a00 */
[----:B--2---:R1:W-:Y:S03]  /*44f70*/  STL.64 [R1+0x54d8], R12 ;  /* 0x0054d80c01007387 */ /* 0x0043e60000100a00 */
[----:B-1----:R-:W2:Y:S01]  /*44f80*/  LDL.LU R12, [R1+0x930] ;  /* 0x00093000010c7983 */ /* 0x002ea20000300800 */
[----:B------:R-:W2:Y:S02]  /*44f90*/  LDL.LU R13, [R1+0x934] ;  /* 0x00093400010d7983 */ /* 0x000ea40000300800 */
[----:B------:R-:W2:Y:S02]  /*44fa0*/  LDL.LU R14, [R1+0x938] ;  /* 0x00093800010e7983 */ /* 0x000ea40000300800 */
[----:B------:R-:W2:Y:S01]  /*44fb0*/  LDL.LU R15, [R1+0x93c] ;  /* 0x00093c00010f7983 */ /* 0x000ea20000300800 */
[----:B------:R-:W-:Y:S01]  /*44fc0*/  STL [R1+0x5448], R3 ;  /* 0x0054480301007387 */ /* 0x000fe20000100800 */
[----:B0-----:R0:W-:Y:S02]  /*44fd0*/  STL.64 [R1+0x5340], R26 ;  /* 0x0053401a01007387 */ /* 0x0011e40000100a00 */
[----:B------:R-:W-:Y:S01]  /*44fe0*/  STL.64 [R1+0x5338], R24 ;  /* 0x0053381801007387 */ /* 0x000fe20000100a00 */
[----:B0-----:R-:W3:Y:S01]  /*44ff0*/  LDL.64 R26, [R1+0xb8] ;  /* 0x0000b800011a7983 */ /* 0x001ee20000100a00 */
[----:B------:R-:W2:Y:S02]  /*45000*/  LDL.LU.64 R18, [R1+0x5530] ;  /* 0x0055300001127983 */ /* 0x000ea40000300a00 */
[----:B------:R-:W2:Y:S05]  /*45010*/  LDL.LU.64 R16, [R1+0x5528] ;  /* 0x0055280001107983 */ /* 0x000eaa0000300a00 */
[----:B------:R-:W-:Y:S01]  /*45020*/  STL.64 [R1+0xed0], R8 ;  /* 0x000ed00801007387 */ /* 0x000fe20000100a00 */
[----:B------:R0:W-:Y:S04]  /*45030*/  STL.64 [R1+0xed8], R10 ;  /* 0x000ed80a01007387 */ /* 0x0001e80000100a00 */
        /* <DEDUP_REMOVED lines=11> */
[C---:B--2---:R-:W-:Y:S11]  /*450f0*/  HMMA.16816.F32.BF16 R8, R4.reuse, R18, R8 ;  /* 0x000000120408723c */ /* 0x044ff60000041808 */
[----:B------:R-:W-:Y:S11]  /*45100*/  @!UPT UIADD3 URZ, URZ, URZ, URZ ;  /* 0x0000003f3f3ff290 */ /* 0x000ff6000fffe03f */
[----:B------:R-:W-:Y:S01]  /*45110*/  @!UPT UIADD3 URZ, URZ, URZ, URZ ;  /* 0x0000003f3f3ff290 */ /* 0x000fe2000fffe03f */
[----:B------:R0:W-:Y:S01]  /*45120*/  STL.64 [R1+0xeb0], R8 ;  /* 0x000eb00801007387 */ /* 0x0001e20000100a00 */
[----:B------:R-:W-:Y:S02]  /*45130*/  STL.64 [R1+0xeb8], R10 ;  /* 0x000eb80a01007387 */ /* 0x000fe40000100a00 */
[----:B0-----:R-:W-:Y:S02]  /*45140*/  IMAD.MOV.U32 R9, RZ, RZ, R18 ;  /* 0x000000ffff097224 */ /* 0x001fe400078e0012 */
[----:B------:R-:W-:Y:S02]  /*45150*/  IMAD.MOV.U32 R8, RZ, RZ, R19 ;  /* 0x000000ffff087224 */ /* 0x000fe400078e0013 */
[----:B------:R-:W4:Y:S01]  /*45160*/  LDL.LU.64 R18, [R1+0x5500] ;  /* 0x0055000001127983 */ /* 0x000f220000300a00 */
[----:B------:R-:W4:Y:S02]  /*45170*/  LDL.LU.64 R16, [R1+0x54f8] ;  /* 0x0054f80001107983 */ /* 0x000f240000300a00 */
[C---:B----4-:R-:W-:Y:S11]  /*45180*/  HMMA.16816.F32.BF16 R16, R4.reuse, R22, R16 ;  /* 0x000000160410723c */ /* 0x050ff60000041810 */
[----:B------:R-:W-:Y:S11]  /*45190*/  @!UPT UIADD3 URZ, URZ, URZ, URZ ;  /* 0x0000003f3f3ff290 */ /* 0x000ff6000fffe03f */
[----:B------:R-:W-:Y:S01]  /*451a0*/  @!UPT UIADD3 URZ, URZ, URZ, URZ ;  /* 0x0000003f3f3ff290 */ /* 0x000fe2000fffe03f */
[----:B------:R0:W-:Y:S01]  /*451b0*/  STL.64 [R1+0xe90], R16 ;  /* 0x000e901001007387 */ /* 0x0001e20000100a00 */
[----:B------:R1:W-:Y:S02]  /*451c0*/  STL.64 [R1+0xe98], R18 ;  /* 0x000e981201007387 */ /* 0x0003e40000100a00 */
[----:B0-----:R-:W-:Y:S01]  /*451d0*/  IMAD.MOV.U32 R17, RZ, RZ, R22 ;  /* 0x000000ffff117224 */ /* 0x001fe200078e0016 */
[----:B-1----:R-:W2:Y:S01]  /*451e0*/  LDL.LU.64 R18, [R1+0x54f0] ;  /* 0x0054f00001127983 */ /* 0x002ea20000300a00 */
[----:B------:R-:W-:Y:S02]  /*451f0*/  IMAD.MOV.U32 R16, RZ, RZ, R23 ;  /* 0x000000ffff107224 */ /* 0x000fe400078e0017 */
[----:B------:R-:W4:Y:S02]  /*45200*/  LDL.LU.64 R22, [R1+0x54e8] ;  /* 0x0054e80001167983 */ /* 0x000f240000300a00 */
[----:B----4-:R-:W-:Y:S01]  /*45210*/  HMMA.16816.F32.BF16 R12, R4, R22, R12 ;  /* 0x00000016040c723c */ /* 0x010fe2000004180c */
[----:B------:R-:W-:-:S02]  /*45220*/  IMAD.MOV.U32 R10, RZ, RZ, R22 ;  /* 0x000000ffff0a7224 */ /* 0x000fc400078e0016 */
[----:B------:R-:W-:Y:S11]  /*45230*/  IMAD.MOV.U32 R11, RZ, RZ, R23 ;  /* 0x000000ffff0b7224 */ /* 0x000ff600078e0017 */
[----:B------:R-:W-:Y:S09]  /*45240*/  @!UPT UIADD3 URZ, URZ, URZ, URZ ;  /* 0x0000003f3f3ff290 */ /* 0x000ff2000fffe03f */
[----:B------:R-:W-:Y:S01]  /*45250*/  STL.64 [R1+0xe80], R12 ;  /* 0x000e800c01007387 */ /* 0x000fe20000100a00 */
[----:B------:R0:W-:Y:S03]  /*45260*/  STL.64 [R1+0xe88], R14 ;  /* 0x000e880e01007387 */ /* 0x0001e60000100a00 */
[----:B0-----:R-:W4:Y:S01]  /*45270*/  LDL.LU.64 R14, [R1+0x54e0] ;  /* 0x0054e000010e7983 */ /* 0x001f220000300a00 */
[----:B------:R-:W4:Y:S02]  /*45280*/  LDL.LU.64 R12, [R1+0x54d8] ;  /* 0x0054d800010c7983 */ /* 0x000f240000300a00 */
        /* <DEDUP_REMOVED lines=29> */
[----:B------:R-:W2:Y:S01]  /*45460*/  LDL.LU.64 R14, [R1+0x5480] ;  /* 0x00548000010e7983 */ /* 0x000ea20000300a00 */
[----:B------:R-:W2:Y:S11]  /*45470*/  LDL.LU.64 R12, [R1+0x5478] ;  /* 0x00547800010c7983 */ /* 0x000eb60000300a00 */
[----:B------:R-:W-:Y:S10]  /*45480*/  @!UPT UIADD3 URZ, URZ, URZ, URZ ;  /* 0x0000003f3f3ff290 */ /* 0x000ff4000fffe03f */
[----:B------:R-:W-:Y:S01]  /*45490*/  STL.64 [R1+0xe40], R20 ;  /* 0x000e401401007387 */ /* 0x000fe20000100a00 */
[----:B------:R0:W-:Y:S03]  /*454a0*/  STL.64 [R1+0xe48], R22 ;  /* 0x000e481601007387 */ /* 0x0001e60000100a00 */
[----:B0-----:R-:W3:Y:S01]  /*454b0*/  LDL.LU.64 R22, [R1+0x5470] ;  /* 0x0054700001167983 */ /* 0x001ee20000300a00 */
[----:B------:R-:W3:Y:S02]  /*454c0*/  LDL.LU.64 R20, [R1+0x5468] ;  /* 0x0054680001147983 */ /* 0x000ee40000300a00 */
[----:B---3--:R-:W-:Y:S01]  /*454d0*/  HMMA.16816.F32.BF16 R4, R4, R26, R20 ;  /* 0x0000001a0404723c */ /* 0x008fe20000041814 */
[----:B------:R-:W2:Y:S01]  /*454e0*/  LDL.LU.64 R22, [R1+0x5460] ;  /* 0x0054600001167983 */ /* 0x000ea20000300a00 */
[----:B------:R-:W2:Y:S11]  /*454f0*/  LDL.LU.64 R20, [R1+0x5458] ;  /* 0x0054580001147983 */ /* 0x000eb60000300a00 */
[----:B------:R-:W-:Y:S10]  /*45500*/  @!UPT UIADD3 URZ, URZ, URZ, URZ ;  /* 0x0000003f3f3ff290 */ /* 0x000ff4000fffe03f */
[----:B------:R0:W-:Y:S01]  /*45510*/  STL.64 [R1+0xe30], R4 ;  /* 0x000e300401007387 */ /* 0x0001e20000100a00 */
[----:B------:R1:W-:Y:S03]  /*45520*/  STL.64 [R1+0xe38], R6 ;  /* 0x000e380601007387 */ /* 0x0003e60000100a00 */
[----:B0-----:R-:W3:Y:S01]  /*45530*/  LDL.LU R4, [R1+0x8c0] ;  /* 0x0008c00001047983 */ /* 0x001ee20000300800 */
[----:B------:R-:W3:Y:S02]  /*45540*/  LDL.LU R5, [R1+0x8c4] ;  /* 0x0008c40001057983 */ /* 0x000ee40000300800 */
[----:B-1----:R-:W3:Y:S02]  /*45550*/  LDL.LU R6, [R1+0x8c8] ;  /* 0x0008c80001067983 */ /* 0x002ee40000300800 */
[----:B------:R-:W3:Y:S01]  /*45560*/  LDL.LU R7, [R1+0x8cc] ;  /* 0x0008cc0001077983 */ /* 0x000ee20000300800 */
[----:B------:R-:W-:Y:S01]  /*45570*/  STL.64 [R1+0x5348], R26 ;  /* 0x0053481a01007387 */ /* 0x000fe20000100a00 */
[C---:B--2---:R-:W-:Y:S11]  /*45580*/  HMMA.16816.F32.BF16 R12, R20.reuse, R18, R12 ;  /* 0x00000012140c723c */ /* 0x044ff6000004180c */
[----:B------:R-:W-:Y:S11]  /*45590*/  @!UPT UIADD3 URZ, URZ, URZ, URZ ;  /* 0x0000003f3f3ff290 */ /* 0x000ff6000fffe03f */
[----:B------:R-:W-:Y:S01]  /*455a0*/  @!UPT UIADD3 URZ, URZ, URZ, URZ ;  /* 0x0000003f3f3ff290 */ /* 0x000fe2000fffe03f */
[----:B------:R-:W-:Y:S01]  /*455b0*/  STL.64 [R1+0xe20], R12 ;  /* 0x000e200c01007387 */ /* 0x000fe20000100a00 */
[----:B------:R0:W-:Y:S03]  /*455c0*/  STL.64 [R1+0xe28], R14 ;  /* 0x000e280e01007387 */ /* 0x0001e60000100a00 */
[----:B0-----:R-:W3:Y:S01]  /*455d0*/  LDL.LU.64 R14, [R1+0x5450] ;  /* 0x00545000010e7983 */ /* 0x001ee20000300a00 */
[----:B------:R-:W-:Y:S02]  /*455e0*/  STL.64 [R1+0x5410], R18 ;  /* 0x0054101201007387 */ /* 0x000fe40000100a00 */
[----:B------:R-:W2:Y:S01]  /*455f0*/  LDL.64 R26, [R1+0xc8] ;  /* 0x0000c800011a7983 */ /* 0x000ea20000100a00 */
[----:B---3--:R-:W-:Y:S01]  /*45600*/  HMMA.16816.F32.BF16 R4, R20, R14, R4 ;  /* 0x0000000e1404723c */ /* 0x008fe20000041804 */
[----:B--2---:R-:W-:Y:S11]  /*45610*/  STL.64 [R1+0x5360], R26 ;  /* 0x0053601a01007387 */ /* 0x004ff60000100a00 */
[----:B------:R-:W-:Y:S11]  /*45620*/  @!UPT UIADD3 URZ, URZ, URZ, URZ ;  /* 0x0000003f3f3ff290 */ /* 0x000ff6000fffe03f */
[----:B------:R-:W-:Y:S01]  /*45630*/  STL.64 [R1+0xe10], R4 ;  /* 0x000e100401007387 */ /* 0x000fe20000100a00 */
[----:B------:R-:W-:Y:S02]  /*45640*/  STL.64 [R1+0xe18], R6 ;  /* 0x000e180601007387 */ /* 0x000fe40000100a00 */
[----:B------:R0:W-:Y:S02]  /*45650*/  STL.64 [R1+0x5330], R14 ;  /* 0x0053300e01007387 */ /* 0x0001e40000100a00 */
[----:B------:R-:W2:Y:S01]  /*45660*/  LDL.LU R12, [R1+0x7a0] ;  /* 0x0007a000010c7983 */ /* 0x000ea20000300800 */
[----:B------:R-:W2:Y:S04]  /*45670*/  LDL.LU R13, [R1+0x7a4] ;  /* 0x0007a400010d7983 */ /* 0x000ea80000300800 */
[----:B0-----:R-:W3:Y:S01]  /*45680*/  LDL.LU R14, [R1+0x7a8] ;  /* 0x0007a800010e7983 */ /* 0x001ee20000300800 */
[----:B------:R-:W3:Y:S02]  /*45690*/  LDL.LU R15, [R1+0x7ac] ;  /* 0x0007ac00010f7983 */ /* 0x000ee40000300800 */
[----:B------:R-:W-:-:S02]  /*456a0*/  IMAD.MOV.U32 R26, RZ, RZ, R2 ;  /* 0x000000ffff1a7224 */ /* 0x000fc400078e0002 */
[----:B------:R-:W-:Y:S01]  /*456b0*/  IMAD.MOV.U32 R27, RZ, RZ, R3 ;  /* 0x000000ffff1b7224 */ /* 0x000fe200078e0003 */
[----:B------:R-:W4:Y:S01]  /*456c0*/  LDL.LU R2, [R1+0x544c] ;  /* 0x00544c0001027983 */ /* 0x000f220000300800 */
[----:B------:R-:W4:Y:S03]  /*456d0*/  LDL.LU R3, [R1+0x5448] ;  /* 0x0054480001037983 */ /* 0x000f260000300800 */
        /* <DEDUP_REMOVED lines=8> */
[----:B------:R-:W-:-:S05]  /*45760*/  IMAD.MOV.U32 R27, RZ, RZ, R24 ;  /* 0x000000ffff1b7224 */ /* 0x000fca00078e0018 */
[----:B------:R-:W-:Y:S04]  /*45770*/  STL.64 [R1+0x5390], R26 ;  /* 0x0053901a01007387 */ /* 0x000fe80000100a00 */
[----:B---3--:R-:W-:Y:S01]  /*45780*/  STL.64 [R1+0x5370], R14 ;  /* 0x0053700e01007387 */ /* 0x008fe20000100a00 */
[----:B--2---:R0:W-:Y:S03]  /*45790*/  STL.64 [R1+0x5368], R12 ;  /* 0x0053680c01007387 */ /* 0x0041e60000100a00 */
[----:B0-----:R-:W2:Y:S01]  /*457a0*/  LDL.LU R12, [R1+0x800] ;  /* 0x00080000010c7983 */ /* 0x001ea20000300800 */
[----:B------:R-:W2:Y:S02]  /*457b0*/  LDL.LU R13, [R1+0x804] ;  /* 0x00080400010d7983 */ /* 0x000ea40000300800 */
[----:B------:R-:W3:Y:S02]  /*457c0*/  LDL.LU R14, [R1+0x808] ;  /* 0x00080800010e7983 */ /* 0x000ee40000300800 */
[----:B------:R-:W3:Y:S01]  /*457d0*/  LDL.LU R15, [R1+0x80c] ;  /* 0x00080c00010f7983 */ /* 0x000ee20000300800 */
[----:B------:R-:W2:Y:S01]  /*457e0*/  LDL.LU R24, [R1+0x820] ;  /* 0x0008200001187983 */ /* 0x000ea20000300800 */
[----:B------:R-:W2:Y:S02]  /*457f0*/  LDL.LU R25, [R1+0x824] ;  /* 0x0008240001197983 */ /* 0x000ea40000300800 */
[----:B------:R-:W2:Y:S02]  /*45800*/  LDL.LU R26, [R1+0x828] ;  /* 0x00082800011a7983 */ /* 0x000ea40000300800 */
[----:B------:R-:W2:Y:S02]  /*45810*/  LDL.LU R27, [R1+0x82c] ;  /* 0x00082c00011b7983 */ /* 0x000ea40000300800 */
[----:B--2---:R0:W-:Y:S01]  /*45820*/  STL.64 [R1+0x53a0], R26 ;  /* 0x0053a01a01007387 */ /* 0x0041e20000100a00 */
[----:B------:R-:W-:Y:S02]  /*45830*/  STL.64 [R1+0x5398], R24 ;  /* 0x0053981801007387 */ /* 0x000fe40000100a00 */
[----:B0-----:R-:W-:-:S02]  /*45840*/  IMAD.MOV.U32 R26, RZ, RZ, R10 ;  /* 0x000000ffff1a7224 */ /* 0x001fc400078e000a */
[----:B------:R-:W-:Y:S01]  /*45850*/  IMAD.MOV.U32 R27, RZ, RZ, R11 ;  /* 0x000000ffff1b7224 */ /* 0x000fe200078e000b */
[----:B------:R-:W2:Y:S01]  /*45860*/  LDL.LU R10, [R1+0x5444] ;  /* 0x00544400010a7983 */ /* 0x000ea20000300800 */
[----:B------:R-:W2:Y:S03]  /*45870*/  LDL.LU R11, [R1+0x5440] ;  /* 0x00544000010b7983 */ /* 0x000ea60000300800 */
[----:B------:R-:W-:Y:S01]  /*45880*/  STL.64 [R1+0x53b8], R26 ;  /* 0x0053b81a01007387 */ /* 0x000fe20000100a00 */
[----:B---3--:R-:W-:Y:S02]  /*45890*/  STL.64 [R1+0x5388], R14 ;  /* 0x0053880e01007387 */ /* 0x008fe40000100a00 */
[----:B------:R0:W-:Y:S02]  /*458a0*/  STL.64 [R1+0x5380], R12 ;  /* 0x0053800c01007387 */ /* 0x0001e40000100a00 */
[----:B0-----:R-:W3:Y:S01]  /*458b0*/  LDL.LU R12, [R1+0x810] ;  /* 0x00081000010c7983 */ /* 0x001ee20000300800 */
[----:B------:R-:W3:Y:S02]  /*458c0*/  LDL.LU R13, [R1+0x814] ;  /* 0x00081400010d7983 */ /* 0x000ee40000300800 */
[----:B------:R-:W2:Y:S02]  /*458d0*/  LDL.LU R14, [R1+0x818] ;  /* 0x00081800010e7983 */ /* 0x000ea40000300800 */
[----:B------:R-:W2:Y:S02]  /*458e0*/  LDL.LU R15, [R1+0x81c] ;  /* 0x00081c00010f7983 */ /* 0x000ea40000300800 */
[----:B------:R-:W-:-:S02]  /*458f0*/  IMAD.MOV.U32 R26, RZ, RZ, R17 ;  /* 0x000000ffff1a7224 */ /* 0x000fc400078e0011 */
[----:B------:R-:W-:-:S05]  /*45900*/  IMAD.MOV.U32 R27, RZ, RZ, R16 ;  /* 0x000000ffff1b7224 */ /* 0x000fca00078e0010 */
[----:B------:R0:W-:Y:S02]  /*45910*/  STL.64 [R1+0x53d0], R26 ;  /* 0x0053d01a01007387 */ /* 0x0001e40000100a00 */
[----:B0-----:R-:W-:Y:S02]  /*45920*/  IMAD.MOV.U32 R26, RZ, RZ, R9 ;  /* 0x000000ffff1a7224 */ /* 0x001fe400078e0009 */
[----:B------:R-:W-:-:S05]  /*45930*/  IMAD.MOV.U32 R27, RZ, RZ, R8 ;  /* 0x000000ffff1b7224 */ /* 0x000fca00078e0008 */
[----:B------:R-:W-:Y:S04]  /*45940*/  STL.64 [R1+0x53e8], R26 ;  /* 0x0053e81a01007387 */ /* 0x000fe80000100a00 */
[----:B--2---:R-:W-:Y:S01]  /*45950*/  STL.64 [R1+0x53b0], R14 ;  /* 0x0053b00e01007387 */ /* 0x004fe20000100a00 */
[----:B---3--:R0:W-:Y:S03]  /*45960*/  STL.64 [R1+0x53a8], R12 ;  /* 0x0053a80c01007387 */ /* 0x0081e60000100a00 */
        /* <DEDUP_REMOVED lines=9> */
[----:B------:R-:W-:Y:S03]  /*45a00*/  STL.64 [R1+0x5418], R16 ;  /* 0x0054181001007387 */ /* 0x000fe60000100a00 */
[----:B0-----:R-:W2:Y:S04]  /*45a10*/  LDL.64 R18, [R1+0x98] ;  /* 0x0000980001127983 */ /* 0x001ea80000100a00 */
[----:B--2---:R0:W-:Y:S04]  /*45a20*/  STL.64 [R1+0x5430], R18 ;  /* 0x0054301201007387 */ /* 0x0041e80000100a00 */
[----:B0-----:R-:W2:Y:S04]  /*45a30*/  LDL.64 R18, [R1+0xa8] ;  /* 0x0000a80001127983 */ /* 0x001ea80000100a00 */
[----:B--2---:R0:W-:Y:S01]  /*45a40*/  STL.64 [R1+0x5438], R18 ;  /* 0x0054381201007387 */ /* 0x0041e20000100a00 */
[----:B------:R-:W2:Y:S02]  /*45a50*/  LDL.LU R16, [R1+0x8b0] ;  /* 0x0008b00001107983 */ /* 0x000ea40000300800 */
[----:B------:R-:W2:Y:S01]  /*45a60*/  LDL.LU R17, [R1+0x8b4] ;  /* 0x0008b40001117983 */ /* 0x000ea20000300800 */
[----:B0-----:R-:W2:Y:S01]  /*45a70*/  LDL.LU R18, [R1+0x8b8] ;  /* 0x0008b80001127983 */ /* 0x001ea20000300800 */
[----:B------:R-:W2:Y:S02]  /*45a80*/  LDL.LU R19, [R1+0x8bc] ;  /* 0x0008bc0001137983 */ /* 0x000ea40000300800 */
[----:B------:R-:W2:Y:S02]  /*45a90*/  LDL.64 R6, [R1+0x88] ;  /* 0x0000880001067983 */ /* 0x000ea40000100a00 */
[----:B--2---:R0:W-:Y:S01]  /*45aa0*/  STL.64 [R1+0x5428], R6 ;  /* 0x0054280601007387 */ /* 0x0041e20000100a00 */
[----:B------:R-:W2:Y:S02]  /*45ab0*/  LDL.LU R4, [R1+0x890] ;  /* 0x0008900001047983 */ /* 0x000ea40000300800 */
[----:B------:R-:W2:Y:S01]  /*45ac0*/  LDL.LU R5, [R1+0x894] ;  /* 0x0008940001057983 */ /* 0x000ea20000300800 */
[----:B0-----:R-:W2:Y:S01]  /*45ad0*/  LDL.LU R6, [R1+0x898] ;  /* 0x0008980001067983 */ /* 0x001ea20000300800 */
[----:B------:R-:W2:Y:S02]  /*45ae0*/  LDL.LU R7, [R1+0x89c] ;  /* 0x00089c0001077983 */ /* 0x000ea40000300800 */
[----:B------:R-:W2:Y:S02]  /*45af0*/  LDL.LU R24, [R1+0x860] ;  /* 0x0008600001187983 */ /* 0x000ea40000300800 */
[----:B------:R-:W2:Y:S01]  /*45b00*/  LDL.LU R25, [R1+0x864] ;  /* 0x0008640001197983 */ /* 0x000ea20000300800 */
[----:B------:R-:W2:Y:S01]  /*45b10*/  LDL.LU R26, [R1+0x868] ;  /* 0x00086800011a7983 */ /* 0x000ea20000300800 */
[----:B------:R-:W2:Y:S03]  /*45b20*/  LDL.LU R27, [R1+0x86c] ;  /* 0x00086c00011b7983 */ /* 0x000ea60000300800 */
[----:B--2---:R0:W-:Y:S01]  /*45b30*/  STL.64 [R1+0x53f8], R26 ;  /* 0x0053f81a01007387 */ /* 0x0041e20000100a00 */
[----:B------:R-:W-:Y:S03]  /*45b40*/  STL.64 [R1+0x53f0], R24 ;  /* 0x0053f01801007387 */ /* 0x000fe60000100a00 */
[----:B0-----:R-:W2:Y:S01]  /*45b50*/  LDL.64 R26, [R1+0x78] ;  /* 0x00007800011a7983 */ /* 0x001ea20000100a00 */
[----:B---3--:R-:W-:Y:S02]  /*45b60*/  STL.64 [R1+0x53c8], R14 ;  /* 0x0053c80e01007387 */ /* 0x008fe40000100a00 */
[----:B------:R0:W-:Y:S02]  /*45b70*/  STL.64 [R1+0x53c0], R12 ;  /* 0x0053c00c01007387 */ /* 0x0001e40000100a00 */
[----:B0-----:R-:W3:Y:S01]  /*45b80*/  LDL.LU R12, [R1+0x840] ;  /* 0x00084000010c7983 */ /* 0x001ee20000300800 */
[----:B------:R-:W3:Y:S02]  /*45b90*/  LDL.LU R13, [R1+0x844] ;  /* 0x00084400010d7983 */ /* 0x000ee40000300800 */
[----:B------:R-:W2:Y:S02]  /*45ba0*/  LDL.LU R14, [R1+0x848] ;  /* 0x00084800010e7983 */ /* 0x000ea40000300800 */
[----:B------:R-:W2:Y:S01]  /*45bb0*/  LDL.LU R15, [R1+0x84c] ;  /* 0x00084c00010f7983 */ /* 0x000ea20000300800 */
[C---:B------:R-:W-:Y:S01]  /*45bc0*/  HMMA.16816.F32.BF16 R16, R20.reuse, R10, R16 ;  /* 0x0000000a1410723c */ /* 0x040fe20000041810 */
[----:B--2---:R-:W-:Y:S01]  /*45bd0*/  STL.64 [R1+0x53e0], R14 ;  /* 0x0053e00e01007387 */ /* 0x004fe20000100a00 */
[----:B---3--:R0:W-:Y:S03]  /*45be0*/  STL.64 [R1+0x53d8], R12 ;  /* 0x0053d80c01007387 */ /* 0x0081e60000100a00 */
        /* <DEDUP_REMOVED lines=9> */
[----:B------:R-:W2:Y:S02]  /*45c80*/  LDL.LU R15, [R1+0x87c] ;  /* 0x00087c00010f7983 */ /* 0x000ea40000300800 */
[----:B------:R-:W-:Y:S01]  /*45c90*/  STL.64 [R1+0xe00], R16 ;  /* 0x000e001001007387 */ /* 0x000fe20000100a00 */
[----:B------:R0:W-:Y:S03]  /*45ca0*/  STL.64 [R1+0xe08], R18 ;  /* 0x000e081201007387 */ /* 0x0001e60000100a00 */
[----:B0-----:R-:W3:Y:S01]  /*45cb0*/  LDL.LU.64 R18, [R1+0x5438] ;  /* 0x0054380001127983 */ /* 0x001ee20000300a00 */
[----:B------:R0:W-:Y:S02]  /*45cc0*/  STL.64 [R1+0x5328], R10 ;  /* 0x0053280a01007387 */ /* 0x0001e40000100a00 */
[----:B------:R-:W3:Y:S02]  /*45cd0*/  LDL.LU R8, [R1+0x8a0] ;  /* 0x0008a00001087983 */ /* 0x000ee40000300800 */
[----:B------:R-:W3:Y:S01]  /*45ce0*/  LDL.LU R9, [R1+0x8a4] ;  /* 0x0008a40001097983 */ /* 0x000ee20000300800 */
[----:B0-----:R-:W3:Y:S01]  /*45cf0*/  LDL.LU R10, [R1+0x8a8] ;  /* 0x0008a800010a7983 */ /* 0x001ee20000300800 */
[----:B------:R-:W3:Y:S02]  /*45d00*/  LDL.LU R11, [R1+0x8ac] ;  /* 0x0008ac00010b7983 */ /* 0x000ee40000300800 */
[C---:B---3--:R-:W-:Y:S11]  /*45d10*/  HMMA.16816.F32.BF16 R8, R20.reuse, R18, R8 ;  /* 0x000000121408723c */ /* 0x048ff60000041808 */
[----:B------:R-:W-:Y:S11]  /*45d20*/  @!UPT UIADD3 URZ, URZ, URZ, URZ ;  /* 0x0000003f3f3ff290 */ /* 0x000ff6000fffe03f */
[----:B------:R-:W-:Y:S01]  /*45d30*/  @!UPT UIADD3 URZ, URZ, URZ, URZ ;  /* 0x0000003f3f3ff290 */ /* 0x000fe2000fffe03f */
        /* <DEDUP_REMOVED lines=13> */
[----:B------:R-:W3:Y:S01]  /*45e10*/  LDL.LU.64 R16, [R1+0x5418] ;  /* 0x0054180001107983 */ /* 0x000ee20000300a00 */
[C---:B--2---:R-:W-:Y:S08]  /*45e20*/  HMMA.16816.F32.BF16 R12, R20.reuse, R26, R12 ;  /* 0x0000001a140c723c */ /* 0x044ff0000004180c */
[----:B---3--:R-:W-:Y:S11]  /*45e30*/  HMMA.16816.F32.BF16 R16, R20, R6, R16 ;  /* 0x000000061410723c */ /* 0x008ff60000041810 */
[----:B------:R-:W-:Y:S11]  /*45e40*/  @!UPT UIADD3 URZ, URZ, URZ, URZ ;  /* 0x0000003f3f3ff290 */ /* 0x000ff6000fffe03f */
[----:B------:R-:W-:Y:S01]  /*45e50*/  @!UPT UIADD3 URZ, URZ, URZ, URZ ;  /* 0x0000003f3f3ff290 */ /* 0x000fe2000fffe03f */
[----:B------:R0:W-:Y:S02]  /*45e60*/  STL.64 [R1+0xdd0], R16 ;  /* 0x000dd01001007387 */ /* 0x0001e40000100a00 */
[----:B0-----:R-:W-:Y:S02]  /*45e70*/  IMAD.MOV.U32 R17, RZ, RZ, R6 ;  /* 0x000000ffff117224 */ /* 0x001fe400078e0006 */
[----:B------:R-:W-:Y:S02]  /*45e80*/  IMAD.MOV.U32 R16, RZ, RZ, R7 ;  /* 0x000000ffff107224 */ /* 0x000fe400078e0007 */
[----:B----4-:R-:W0:Y:S04]  /*45e90*/  LDSM.16.MT88.4 R4, [R3+0x12080] ;  /* 0x012080000304783b */ /* 0x010e280000004200 */
[----:B------:R1:W-:Y:S04]  /*45ea0*/  STL.64 [R1+0xdd8], R18 ;  /* 0x000dd81201007387 */ /* 0x0003e80000100a00 */
[----:B-1----:R-:W2:Y:S04]  /*45eb0*/  LDL.LU.64 R18, [R1+0x5410] ;  /* 0x0054100001127983 */ /* 0x002ea80000300a00 */
[----:B0-----:R0:W-:Y:S01]  /*45ec0*/  STL.64 [R1+0x5230], R6 ;  /* 0x0052300601007387 */ /* 0x0011e20000100a00 */
[----:B------:R-:W-:Y:S02]  /*45ed0*/  STL.64 [R1+0x5228], R4 ;  /* 0x0052280401007387 */ /* 0x000fe40000100a00 */
[----:B------:R-:W-:Y:S02]  /*45ee0*/  STL.64 [R1+0xdc0], R12 ;  /* 0x000dc00c01007387 */ /* 0x000fe40000100a00 */
[----:B------:R1:W-:Y:S02]  /*45ef0*/  STL.64 [R1+0xdc8], R14 ;  /* 0x000dc80e01007387 */ /* 0x0003e40000100a00 */
[----:B0-----:R-:W-:-:S02]  /*45f00*/  IMAD.MOV.U32 R6, RZ, RZ, R2 ;  /* 0x000000ffff067224 */ /* 0x001fc400078e0002 */
[----:B------:R-:W-:Y:S02]  /*45f10*/  IMAD.MOV.U32 R7, RZ, RZ, R0 ;  /* 0x000000ffff077224 */ /* 0x000fe400078e0000 */
[----:B------:R-:W-:Y:S01]  /*45f20*/  IMAD.MOV.U32 R2, RZ, RZ, R26 ;  /* 0x000000ffff027224 */ /* 0x000fe200078e001a */
[----:B-1----:R-:W3:Y:S01]  /*45f30*/  LDL.LU.64 R14, [R1+0x5408] ;  /* 0x00540800010e7983 */ /* 0x002ee20000300a00 */
[----:B------:R-:W3:Y:S02]  /*45f40*/  LDL.LU.64 R12, [R1+0x5400] ;  /* 0x00540000010c7983 */ /* 0x000ee40000300a00 */
[----:B------:R-:W-:Y:S02]  /*45f50*/  IMAD.MOV.U32 R0, RZ, RZ, R27 ;  /* 0x000000ffff007224 */ /* 0x000fe400078e001b */
[----:B------:R-:W4:Y:S01]  /*45f60*/  LDL.LU.64 R26, [R1+0x53f8] ;  /* 0x0053f800011a7983 */ /* 0x000f220000300a00 */
[----:B------:R-:W4:Y:S02]  /*45f70*/  LDL.LU.64 R24, [R1+0x53f0] ;  /* 0x0053f00001187983 */ /* 0x000f240000300a00 */
[C---:B----4-:R-:W-:Y:S11]  /*45f80*/  HMMA.16816.F32.BF16 R24, R20.reuse, R6, R24 ;  /* 0x000000061418723c */ /* 0x050ff60000041818 */
[----:B------:R-:W-:Y:S11]  /*45f90*/  @!UPT UIADD3 URZ, URZ, URZ, URZ ;  /* 0x0000003f3f3ff290 */ /* 0x000ff6000fffe03f */
[----:B------:R-:W-:Y:S01]  /*45fa0*/  @!UPT UIADD3 URZ, URZ, URZ, URZ ;  /* 0x0000003f3f3ff290 */ /* 0x000fe2000fffe03f */
[----:B------:R-:W-:Y:S01]  /*45fb0*/  STL.64 [R1+0xdb0], R24 ;  /* 0x000db01801007387 */ /* 0x000fe20000100a00 */
[----:B------:R0:W-:Y:S03]  /*45fc0*/  STL.64 [R1+0xdb8], R26 ;  /* 0x000db81a01007387 */ /* 0x0001e60000100a00 */
[----:B0-----:R-:W3:Y:S01]  /*45fd0*/  LDL.LU.64 R26, [R1+0x53e8] ;  /* 0x0053e800011a7983 */ /* 0x001ee20000300a00 */
[----:B------:R-:W-:Y:S01]  /*45fe0*/  STL.64 [R1+0x52c8], R6 ;  /* 0x0052c80601007387 */ /* 0x000fe20000100a00 */
        /* <DEDUP_REMOVED lines=14> */
[----:B---3--:R-:W-:Y:S02]  /*460d0*/  HMMA.16816.F32.BF16 R24, R20, R26, R12 ;  /* 0x0000001a1418723c */ /* 0x008fe4000004180c */
[----:B------:R-:W3:Y:S01]  /*460e0*/  LDL.LU.64 R14, [R1+0x53b0] ;  /* 0x0053b000010e7983 */ /* 0x000ee20000300a00 */
[----:B------:R-:W3:Y:S11]  /*460f0*/  LDL.LU.64 R12, [R1+0x53a8] ;  /* 0x0053a800010c7983 */ /* 0x000ef60000300a00 */
[----:B------:R-:W-:Y:S09]  /*46100*/  @!UPT UIADD3 URZ, URZ, URZ, URZ ;  /* 0x0000003f3f3ff290 */ /* 0x000ff2000fffe03f */
[----:B------:R-:W-:Y:S01]  /*46110*/  STL.64 [R1+0xd80], R24 ;  /* 0x000d801801007387 */ /* 0x000fe20000100a00 */
[----:B------:R0:W-:Y:S03]  /*46120*/  STL.64 [R1+0xd88], R26 ;  /* 0x000d881a01007387 */ /* 0x0001e60000100a00 */
[----:B0-----:R-:W4:Y:S01]  /*46130*/  LDL.LU.64 R26, [R1+0x53a0] ;  /* 0x0053a000011a7983 */ /* 0x001f220000300a00 */
[----:B------:R-:W4:Y:S02]  /*46140*/  LDL.LU.64 R24, [R1+0x5398] ;  /* 0x0053980001187983 */ /* 0x000f240000300a00 */
[----:B------:R-:W-:Y:S02]  /*46150*/  IMAD.MOV.U32 R6, RZ, RZ, R29 ;  /* 0x000000ffff067224 */ /* 0x000fe400078e001d */
[----:B------:R-:W-:-:S07]  /*46160*/  IMAD.MOV.U32 R7, RZ, RZ, R28 ;  /* 0x000000ffff077224 */ /* 0x000fce00078e001c */
[C---:B----4-:R-:W-:Y:S01]  /*46170*/  HMMA.16816.F32.BF16 R4, R20.reuse, R6, R24 ;  /* 0x000000061404723c */ /* 0x050fe20000041818 */
[----:B------:R-:W3:Y:S11]  /*46180*/  LDL.LU.64 R26, [R1+0x5390] ;  /* 0x00539000011a7983 */ /* 0x000ef60000300a00 */
[----:B------:R-:W-:Y:S11]  /*46190*/  @!UPT UIADD3 URZ, URZ, URZ, URZ ;  /* 0x0000003f3f3ff290 */ /* 0x000ff6000fffe03f */
[----:B------:R-:W-:Y:S01]  /*461a0*/  STL.64 [R1+0xd70], R4 ;  /* 0x000d700401007387 */ /* 0x000fe20000100a00 */
        /* <DEDUP_REMOVED lines=14> */
[----:B0-----:R-:W3:Y:S01]  /*46290*/  LDL.LU.64 R26, [R1+0x5360] ;  /* 0x00536000011a7983 */ /* 0x001ee20000300a00 */
[----:B------:R-:W-:Y:S02]  /*462a0*/  IMAD.MOV.U32 R6, RZ, RZ, R2 ;  /* 0x000000ffff067224 */ /* 0x000fe400078e0002 */
[----:B------:R-:W-:Y:S01]  /*462b0*/  IMAD.MOV.U32 R7, RZ, RZ, R0 ;  /* 0x000000ffff077224 */ /* 0x000fe200078e0000 */
[C---:B---3--:R-:W-:Y:S01]  /*462c0*/  HMMA.16816.F32.BF16 R12, R20.reuse, R26, R12 ;  /* 0x0000001a140c723c */ /* 0x048fe2000004180c */
[----:B------:R-:W-:Y:S02]  /*462d0*/  IMAD.MOV.U32 R2, RZ, RZ, R26 ;  /* 0x000000ffff027224 */ /* 0x000fe400078e001a */
[----:B------:R-:W-:Y:S11]  /*462e0*/  IMAD.MOV.U32 R0, RZ, RZ, R27 ;  /* 0x000000ffff007224 */ /* 0x000ff600078e001b */
[----:B------:R-:W-:Y:S09]  /*462f0*/  @!UPT UIADD3 URZ, URZ, URZ, URZ ;  /* 0x0000003f3f3ff290 */ /* 0x000ff2000fffe03f */
[----:B------:R-:W-:Y:S01]  /*46300*/  STL.64 [R1+0xd40], R12 ;  /* 0x000d400c01007387 */ /* 0x000fe20000100a00 */
[----:B------:R0:W-:Y:S03]  /*46310*/  STL.64 [R1+0xd48], R14 ;  /* 0x000d480e01007387 */ /* 0x0001e60000100a00 */
[----:B0-----:R-:W3:Y:S01]  /*46320*/  LDL.LU.64 R14, [R1+0x5358] ;  /* 0x00535800010e7983 */ /* 0x001ee20000300a00 */
[----:B------:R-:W3:Y:S02]  /*46330*/  LDL.LU.64 R12, [R1+0x5350] ;  /* 0x00535000010c7983 */ /* 0x000ee40000300a00 */
[----:B------:R-:W3:Y:S02]  /*46340*/  LDL.LU.64 R26, [R1+0x5348] ;  /* 0x00534800011a7983 */ /* 0x000ee40000300a00 */
[----:B---3--:R-:W-:Y:S01]  /*46350*/  HMMA.16816.F32.BF16 R12, R20, R26, R12 ;  /* 0x0000001a140c723c */ /* 0x008fe2000004180c */
[----:B------:R-:W-:-:S02]  /*46360*/  IMAD.MOV.U32 R5, RZ, RZ, R26 ;  /* 0x000000ffff057224 */ /* 0x000fc400078e001a */
[----:B------:R-:W-:Y:S11]  /*46370*/  IMAD.MOV.U32 R4, RZ, RZ, R27 ;  /* 0x000000ffff047224 */ /* 0x000ff600078e001b */
[----:B------:R-:W-:Y:S09]  /*46380*/  @!UPT UIADD3 URZ, URZ, URZ, URZ ;  /* 0x0000003f3f3ff290 */ /* 0x000ff2000fffe03f */
[----:B------:R0:W-:Y:S01]  /*46390*/  STL.64 [R1+0xd30], R12 ;  /* 0x000d300c01007387 */ /* 0x0001e20000100a00 */
[----:B------:R1:W-:Y:S02]  /*463a0*/  STL.64 [R1+0xd38], R14 ;  /* 0x000d380e01007387 */ /* 0x0003e40000100a00 */
[----:B------:R-:W2:Y:S02]  /*463b0*/  LDL.LU.64 R26, [R1+0x5340] ;  /* 0x00534000011a7983 */ /* 0x000ea40000300a00 */
[----:B------:R-:W2:Y:S01]  /*463c0*/  LDL.LU.64 R24, [R1+0x5338] ;  /* 0x0053380001187983 */ /* 0x000ea20000300a00 */
[----:B0-----:R-:W2:Y:S01]  /*463d0*/  LDL.LU R12, [R1+0x7e0] ;  /* 0x0007e000010c7983 */ /* 0x001ea20000300800 */
[----:B------:R-:W2:Y:S02]  /*463e0*/  LDL.LU R13, [R1+0x7e4] ;  /* 0x0007e400010d7983 */ /* 0x000ea40000300800 */
[----:B-1----:R-:W2:Y:S02]  /*463f0*/  LDL.LU R14, [R1+0x7e8] ;  /* 0x0007e800010e7983 */ /* 0x002ea40000300800 */
[----:B------:R-:W2:Y:S01]  /*46400*/  LDL.LU R15, [R1+0x7ec] ;  /* 0x0007ec00010f7983 */ /* 0x000ea20000300800 */
[----:B------:R-:W-:Y:S01]  /*46410*/  STL.64 [R1+0x52e8], R6 ;  /* 0x0052e80601007387 */ /* 0x000fe20000100a00 */
[----:B------:R0:W-:Y:S03]  /*46420*/  STL.64 [R1+0x52e0], R4 ;  /* 0x0052e00401007387 */ /* 0x0001e60000100a00 */
[----:B0-----:R-:W3:Y:S01]  /*46430*/  LDL.LU R4, [R1+0x780] ;  /* 0x0007800001047983 */ /* 0x001ee20000300800 */
[----:B------:R-:W3:Y:S02]  /*46440*/  LDL.LU R5, [R1+0x784] ;  /* 0x0007840001057983 */ /* 0x000ee40000300800 */
[----:B------:R-:W4:Y:S02]  /*46450*/  LDL.LU R6, [R1+0x788] ;  /* 0x0007880001067983 */ /* 0x000f240000300800 */
[----:B------:R-:W4:Y:S02]  /*46460*/  LDL.LU R7, [R1+0x78c] ;  /* 0x00078c0001077983 */ /* 0x000f240000300800 */
[----:B------:R-:W-:-:S02]  /*46470*/  IMAD.MOV.U32 R22, RZ, RZ, R17 ;  /* 0x000000ffff167224 */ /* 0x000fc400078e0011 */
[----:B------:R-:W-:Y:S01]  /*46480*/  IMAD.MOV.U32 R23, RZ, RZ, R16 ;  /* 0x000000ffff177224 */ /* 0x000fe200078e0010 */
[----:B----4-:R0:W-:Y:S01]  /*46490*/  STL.64 [R1+0x52f8], R6 ;  /* 0x0052f80601007387 */ /* 0x0101e20000100a00 */
[----:B---3--:R-:W-:Y:S02]  /*464a0*/  STL.64 [R1+0x52f0], R4 ;  /* 0x0052f00401007387 */ /* 0x008fe40000100a00 */
[----:B0-----:R-:W-:Y:S02]  /*464b0*/  IMAD.MOV.U32 R6, RZ, RZ, R11 ;  /* 0x000000ffff067224 */ /* 0x001fe400078e000b */
[----:B------:R-:W-:-:S05]  /*464c0*/  IMAD.MOV.U32 R7, RZ, RZ, R10 ;  /* 0x000000ffff077224 */ /* 0x000fca00078e000a */
[----:B------:R0:W-:Y:S02]  /*464d0*/  STL.64 [R1+0x5308], R6 ;  /* 0x0053080601007387 */ /* 0x0001e40000100a00 */
[----:B0-----:R-:W-:Y:S02]  /*464e0*/  IMAD.MOV.U32 R6, RZ, RZ, R9 ;  /* 0x000000ffff067224 */ /* 0x001fe400078e0009 */
[----:B------:R-:W-:Y:S02]  /*464f0*/  IMAD.MOV.U32 R7, RZ, RZ, R8 ;  /* 0x000000ffff077224 */ /* 0x000fe400078e0008 */
[----:B------:R-:W3:Y:S01]  /*46500*/  LDL.LU R8, [R1+0x7d0] ;  /* 0x0007d00001087983 */ /* 0x000ee20000300800 */
[----:B------:R-:W3:Y:S02]  /*46510*/  LDL.LU R9, [R1+0x7d4] ;  /* 0x0007d40001097983 */ /* 0x000ee40000300800 */
[----:B------:R-:W3:Y:S02]  /*46520*/  LDL.LU R10, [R1+0x7d8] ;  /* 0x0007d800010a7983 */ /* 0x000ee40000300800 */
[----:B------:R-:W3:Y:S01]  /*46530*/  LDL.LU R11, [R1+0x7dc] ;  /* 0x0007dc00010b7983 */ /* 0x000ee20000300800 */
[----:B------:R0:W-:Y:S01]  /*46540*/  STL.64 [R1+0x5320], R6 ;  /* 0x0053200601007387 */ /* 0x0001e20000100a00 */
[----:B------:R-:W4:Y:S02]  /*46550*/  LDL.LU R4, [R1+0x7c0] ;  /* 0x0007c00001047983 */ /* 0x000f240000300800 */
[----:B------:R-:W4:Y:S01]  /*46560*/  LDL.LU R5, [R1+0x7c4] ;  /* 0x0007c40001057983 */ /* 0x000f220000300800 */
[----:B0-----:R-:W4:Y:S01]  /*46570*/  LDL.LU R6, [R1+0x7c8] ;  /* 0x0007c80001067983 */ /* 0x001f220000300800 */
[----:B------:R-:W4:Y:S02]  /*46580*/  LDL.LU R7, [R1+0x7cc] ;  /* 0x0007cc0001077983 */ /* 0x000f240000300800 */
[----:B------:R0:W-:Y:S02]  /*46590*/  STL.64 [R1+0x5300], R22 ;  /* 0x0053001601007387 */ /* 0x0001e40000100a00 */
[----:B------:R-:W3:Y:S01]  /*465a0*/  LDL.LU R20, [R1+0x790] ;  /* 0x0007900001147983 */ /* 0x000ee20000300800 */
[----:B------:R-:W3:Y:S04]  /*465b0*/  LDL.LU R21, [R1+0x794] ;  /* 0x0007940001157983 */ /* 0x000ee80000300800 */
[----:B0-----:R-:W3:Y:S01]  /*465c0*/  LDL.LU R22, [R1+0x798] ;  /* 0x0007980001167983 */ /* 0x001ee20000300800 */
[----:B------:R-:W3:Y:S01]  /*465d0*/  LDL.LU R23, [R1+0x79c] ;  /* 0x00079c0001177983 */ /* 0x000ee20000300800 */
[C---:B--2---:R-:W-:Y:S02]  /*465e0*/  HMMA.16816.F32.BF16 R12, R24.reuse, R18, R12 ;  /* 0x00000012180c723c */ /* 0x044fe4000004180c */
[----:B---3--:R-:W-:Y:S01]  /*465f0*/  STL.64 [R1+0x5318], R22 ;  /* 0x0053181601007387 */ /* 0x008fe20000100a00 */
        /* <DEDUP_REMOVED lines=8> */
[----:B0-----:R-:W3:Y:S01]  /*46680*/  LDL.LU.64 R14, [R1+0x5330] ;  /* 0x00533000010e7983 */ /* 0x001ee20000300a00 */
[----:B------:R0:W-:Y:S02]  /*46690*/  STL.64 [R1+0x52c0], R18 ;  /* 0x0052c01201007387 */ /* 0x0001e40000100a00 */
        /* <DEDUP_REMOVED lines=15> */
[----:B------:R0:W-:Y:S03]  /*46790*/  STL.64 [R1+0x5260], R14 ;  /* 0x0052600e01007387 */ /* 0x0001e60000100a00 */
[----:B0-----:R-:W3:Y:S01]  /*467a0*/  LDL.64 R14, [R1+0x58] ;  /* 0x00005800010e7983 */ /* 0x001ee20000100a00 */
[C---:B----4-:R-:W-:Y:S11]  /*467b0*/  HMMA.16816.F32.BF16 R4, R24.reuse, R10, R4 ;  /* 0x0000000a1804723c */ /* 0x050ff60000041804 */
[----:B------:R-:W-:Y:S11]  /*467c0*/  @!UPT UIADD3 URZ, URZ, URZ, URZ ;  /* 0x0000003f3f3ff290 */ /* 0x000ff6000fffe03f */
[----:B------:R-:W-:Y:S01]  /*467d0*/  @!UPT UIADD3 URZ, URZ, URZ, URZ ;  /* 0x0000003f3f3ff290 */ /* 0x000fe2000fffe03f */
        /* <DEDUP_REMOVED lines=15> */
[----:B0-----:R-:W4:Y:S01]  /*468d0*/  LDL.LU.64 R6, [R1+0x52f8] ;  /* 0x0052f80001067983 */ /* 0x001f220000300a00 */
[----:B------:R-:W4:Y:S02]  /*468e0*/  LDL.LU.64 R4, [R1+0x52f0] ;  /* 0x0052f00001047983 */ /* 0x000f240000300a00 */
[----:B----4-:R-:W-:Y:S01]  /*468f0*/  HMMA.16816.F32.BF16 R20, R24, R22, R4 ;  /* 0x000000161814723c */ /* 0x010fe20000041804 */
[----:B------:R-:W2:Y:S01]  /*46900*/  LDL.LU.64 R6, [R1+0x52e8] ;  /* 0x0052e80001067983 */ /* 0x000ea20000300a00 */
[----:B------:R-:W4:Y:S11]  /*46910*/  LDL.LU.64 R4, [R1+0x52e0] ;  /* 0x0052e00001047983 */ /* 0x000f360000300a00 */
[----:B------:R-:W-:Y:S10]  /*46920*/  @!UPT UIADD3 URZ, URZ, URZ, URZ ;  /* 0x0000003f3f3ff290 */ /* 0x000ff4000fffe03f */
[----:B------:R-:W-:Y:S01]  /*46930*/  STL.64 [R1+0xcd0], R20 ;  /* 0x000cd01401007387 */ /* 0x000fe20000100a00 */
[----:B------:R-:W-:Y:S02]  /*46940*/  STL.64 [R1+0xcd8], R22 ;  /* 0x000cd81601007387 */ /* 0x000fe40000100a00 */
[----:B------:R-:W0:Y:S04]  /*46950*/  LDSM.16.MT88.4 R20, [R3+0x12100] ;  /* 0x012100000314783b */ /* 0x000e280000004200 */
[----:B------:R-:W-:Y:S01]  /*46960*/  STL [R1+0x5200], R3 ;  /* 0x0052000301007387 */ /* 0x000fe20000100800 */
[----:B0-----:R4:W-:Y:S01]  /*46970*/  STL.64 [R1+0x5120], R22 ;  /* 0x0051201601007387 */ /* 0x0019e20000100a00 */
[----:B------:R0:W-:Y:S02]  /*46980*/  STL.64 [R1+0x5118], R20 ;  /* 0x0051181401007387 */ /* 0x0001e40000100a00 */
[----:B----4-:R-:W-:-:S02]  /*46990*/  IMAD.MOV.U32 R22, RZ, RZ, R5 ;  /* 0x000000ffff167224 */ /* 0x010fc400078e0005 */
[----:B------:R-:W-:Y:S02]  /*469a0*/  IMAD.MOV.U32 R23, RZ, RZ, R4 ;  /* 0x000000ffff177224 */ /* 0x000fe400078e0004 */
[C---:B--2---:R-:W-:Y:S03]  /*469b0*/  HMMA.16816.F32.BF16 R4, R24.reuse, R6, R16 ;  /* 0x000000061804723c */ /* 0x044fe60000041810 */
[----:B------:R1:W-:Y:S01]  /*469c0*/  STL.64 [R1+0x52a0], R22 ;  /* 0x0052a01601007387 */ /* 0x0003e20000100a00 */
[----:B0-----:R-:W3:Y:S02]  /*469d0*/  LDL.LU R20, [R1+0x750] ;  /* 0x0007500001147983 */ /* 0x001ee40000300800 */
[----:B------:R-:W3:Y:S01]  /*469e0*/  LDL.LU R21, [R1+0x754] ;  /* 0x0007540001157983 */ /* 0x000ee20000300800 */
[----:B-1----:R-:W3:Y:S01]  /*469f0*/  LDL.LU R22, [R1+0x758] ;  /* 0x0007580001167983 */ /* 0x002ee20000300800 */
[----:B------:R-:W3:Y:S02]  /*46a00*/  LDL.LU R23, [R1+0x75c] ;  /* 0x00075c0001177983 */ /* 0x000ee40000300800 */
[----:B------:R-:W2:Y:S02]  /*46a10*/  LDL.LU.64 R18, [R1+0x52d8] ;  /* 0x0052d80001127983 */ /* 0x000ea40000300a00 */
[----:B------:R-:W2:Y:S11]  /*46a20*/  LDL.LU.64 R16, [R1+0x52d0] ;  /* 0x0052d00001107983 */ /* 0x000eb60000300a00 */
[----:B------:R-:W-:Y:S01]  /*46a30*/  STL.64 [R1+0xcc0], R4 ;  /* 0x000cc00401007387 */ /* 0x000fe20000100a00 */
[----:B------:R0:W-:Y:S03]  /*46a40*/  STL.64 [R1+0xcc8], R6 ;  /* 0x000cc80601007387 */ /* 0x0001e60000100a00 */
[----:B0-----:R-:W2:Y:S02]  /*46a50*/  LDL.LU.64 R6, [R1+0x52c8] ;  /* 0x0052c80001067983 */ /* 0x001ea40000300a00 */
[----:B--2---:R-:W-:Y:S02]  /*46a60*/  HMMA.16816.F32.BF16 R4, R24, R6, R16 ;  /* 0x000000061804723c */ /* 0x004fe40000041810 */
[----:B------:R-:W2:Y:S11]  /*46a70*/  LDL.LU.64 R18, [R1+0x52c0] ;  /* 0x0052c00001127983 */ /* 0x000eb60000300a00 */
[----:B------:R-:W-:Y:S10]  /*46a80*/  @!UPT UIADD3 URZ, URZ, URZ, URZ ;  /* 0x0000003f3f3ff290 */ /* 0x000ff4000fffe03f */
[----:B------:R0:W-:Y:S01]  /*46a90*/  STL.64 [R1+0xcb0], R4 ;  /* 0x000cb00401007387 */ /* 0x0001e20000100a00 */
[----:B------:R1:W-:Y:S03]  /*46aa0*/  STL.64 [R1+0xcb8], R6 ;  /* 0x000cb80601007387 */ /* 0x0003e60000100a00 */
[----:B0-----:R-:W4:Y:S01]  /*46ab0*/  LDL.LU R4, [R1+0x440] ;  /* 0x0004400001047983 */ /* 0x001f220000300800 */
[----:B------:R-:W4:Y:S02]  /*46ac0*/  LDL.LU R5, [R1+0x444] ;  /* 0x0004440001057983 */ /* 0x000f240000300800 */
[----:B-1----:R-:W2:Y:S02]  /*46ad0*/  LDL.LU R6, [R1+0x448] ;  /* 0x0004480001067983 */ /* 0x002ea40000300800 */
[----:B------:R-:W2:Y:S02]  /*46ae0*/  LDL.LU R7, [R1+0x44c] ;  /* 0x00044c0001077983 */ /* 0x000ea40000300800 */
[----:B--2---:R0:W-:Y:S01]  /*46af0*/  STL.64 [R1+0x5240], R6 ;  /* 0x0052400601007387 */ /* 0x0041e20000100a00 */
[----:B----4-:R-:W-:Y:S02]  /*46b00*/  STL.64 [R1+0x5238], R4 ;  /* 0x0052380401007387 */ /* 0x010fe40000100a00 */
[----:B0-----:R-:W-:-:S02]  /*46b10*/  IMAD.MOV.U32 R6, RZ, RZ, R2 ;  /* 0x000000ffff067224 */ /* 0x001fc400078e0002 */
[----:B------:R-:W-:-:S05]  /*46b20*/  IMAD.MOV.U32 R7, RZ, RZ, R0 ;  /* 0x000000ffff077224 */ /* 0x000fca00078e0000 */
[----:B------:R3:W-:Y:S02]  /*46b30*/  STL.64 [R1+0x5258], R6 ;  /* 0x0052580601007387 */ /* 0x0007e40000100a00 */
[C---:B---3--:R-:W-:Y:S11]  /*46b40*/  HMMA.16816.F32.BF16 R4, R24.reuse, R14, R20 ;  /* 0x0000000e1804723c */ /* 0x048ff60000041814 */
[----:B------:R-:W-:Y:S11]  /*46b50*/  @!UPT UIADD3 URZ, URZ, URZ, URZ ;  /* 0x0000003f3f3ff290 */ /* 0x000ff6000fffe03f */
[----:B------:R-:W-:Y:S01]  /*46b60*/  @!UPT UIADD3 URZ, URZ, URZ, URZ ;  /* 0x0000003f3f3ff290 */ /* 0x000fe2000fffe03f */
[----:B------:R-:W-:Y:S01]  /*46b70*/  STL.64 [R1+0xca0], R4 ;  /* 0x000ca00401007387 */ /* 0x000fe20000100a00 */
[----:B------:R-:W-:Y:S02]  /*46b80*/  STL.64 [R1+0xca8], R6 ;  /* 0x000ca80601007387 */ /* 0x000fe40000100a00 */
[----:B------:R-:W2:Y:S02]  /*46b90*/  LDL.LU R20, [R1+0x730] ;  /* 0x0007300001147983 */ /* 0x000ea40000300800 */
[----:B------:R-:W2:Y:S01]  /*46ba0*/  LDL.LU R21, [R1+0x734] ;  /* 0x0007340001157983 */ /* 0x000ea20000300800 */
[----:B------:R-:W3:Y:S01]  /*46bb0*/  LDL.LU R22, [R1+0x738] ;  /* 0x0007380001167983 */ /* 0x000ee20000300800 */
[----:B------:R-:W3:Y:S02]  /*46bc0*/  LDL.LU R23, [R1+0x73c] ;  /* 0x00073c0001177983 */ /* 0x000ee40000300800 */
[----:B------:R-:W-:Y:S02]  /*46bd0*/  IMAD.MOV.U32 R17, RZ, RZ, R14 ;  /* 0x000000ffff117224 */ /* 0x000fe400078e000e */
[----:B------:R-:W-:Y:S01]  /*46be0*/  IMAD.MOV.U32 R16, RZ, RZ, R15 ;  /* 0x000000ffff107224 */ /* 0x000fe200078e000f */
[----:B---3--:R0:W-:Y:S01]  /*46bf0*/  STL.64 [R1+0x52b0], R22 ;  /* 0x0052b01601007387 */ /* 0x0081e20000100a00 */
[----:B--2---:R-:W-:Y:S03]  /*46c00*/  STL.64 [R1+0x52a8], R20 ;  /* 0x0052a81401007387 */ /* 0x004fe60000100a00 */
[----:B0-----:R-:W2:Y:S01]  /*46c10*/  LDL.64 R22, [R1+0x48] ;  /* 0x0000480001167983 */ /* 0x001ea20000100a00 */
[----:B------:R-:W3:Y:S02]  /*46c20*/  LDL.LU R12, [R1+0x700] ;  /* 0x00070000010c7983 */ /* 0x000ee40000300800 */
[----:B------:R-:W3:Y:S02]  /*46c30*/  LDL.LU R13, [R1+0x704] ;  /* 0x00070400010d7983 */ /* 0x000ee40000300800 */
[----:B------:R-:W4:Y:S01]  /*46c40*/  LDL.LU R14, [R1+0x708] ;  /* 0x00070800010e7983 */ /* 0x000f220000300800 */
[----:B------:R-:W4:Y:S04]  /*46c50*/  LDL.LU R15, [R1+0x70c] ;  /* 0x00070c00010f7983 */ /* 0x000f280000300800 */
[----:B----4-:R0:W-:Y:S01]  /*46c60*/  STL.64 [R1+0x5270], R14 ;  /* 0x0052700e01007387 */ /* 0x0101e20000100a00 */
[----:B---3--:R-:W-:Y:S03]  /*46c70*/  STL.64 [R1+0x5268], R12 ;  /* 0x0052680c01007387 */ /* 0x008fe60000100a00 */
[----:B0-----:R-:W3:Y:S04]  /*46c80*/  LDL.64 R14, [R1+0x18] ;  /* 0x00001800010e7983 */ /* 0x001ee80000100a00 */
[----:B---3--:R0:W-:Y:S04]  /*46c90*/  STL.64 [R1+0x5280], R14 ;  /* 0x0052800e01007387 */ /* 0x0081e80000100a00 */
[----:B0-----:R-:W3:Y:S04]  /*46ca0*/  LDL.64 R14, [R1+0x28] ;  /* 0x00002800010e7983 */ /* 0x001ee80000100a00 */
[----:B---3--:R0:W-:Y:S04]  /*46cb0*/  STL.64 [R1+0x5298], R14 ;  /* 0x0052980e01007387 */ /* 0x0081e80000100a00 */
[----:B0-----:R-:W3:Y:S04]  /*46cc0*/  LDL.64 R14, [R1+0x38] ;  /* 0x00003800010e7983 */ /* 0x001ee80000100a00 */
[----:B---3--:R0:W-:Y:S01]  /*46cd0*/  STL.64 [R1+0x52b8], R14 ;  /* 0x0052b80e01007387 */ /* 0x0081e20000100a00 */
[----:B------:R-:W2:Y:S02]  /*46ce0*/  LDL.LU R12, [R1+0x740] ;  /* 0x00074000010c7983 */ /* 0x000ea40000300800 */
[----:B------:R-:W2:Y:S01]  /*46cf0*/  LDL.LU R13, [R1+0x744] ;  /* 0x00074400010d7983 */ /* 0x000ea20000300800 */
[----:B0-----:R-:W2:Y:S01]  /*46d00*/  LDL.LU R14, [R1+0x748] ;  /* 0x00074800010e7983 */ /* 0x001ea20000300800 */
[----:B------:R-:W2:Y:S02]  /*46d10*/  LDL.LU R15, [R1+0x74c] ;  /* 0x00074c00010f7983 */ /* 0x000ea40000300800 */
[----:B------:R-:W3:Y:S02]  /*46d20*/  LDL.64 R6, [R1+0x8] ;  /* 0x0000080001067983 */ /* 0x000ee40000100a00 */
[----:B---3--:R0:W-:Y:S01]  /*46d30*/  STL.64 [R1+0x5278], R6 ;  /* 0x0052780601007387 */ /* 0x0081e20000100a00 */
[----:B------:R-:W3:Y:S02]  /*46d40*/  LDL.LU R4, [R1+0x710] ;  /* 0x0007100001047983 */ /* 0x000ee40000300800 */
[----:B------:R-:W3:Y:S01]  /*46d50*/  LDL.LU R5, [R1+0x714] ;  /* 0x0007140001057983 */ /* 0x000ee20000300800 */
[----:B0-----:R-:W4:Y:S01]  /*46d60*/  LDL.LU R6, [R1+0x718] ;  /* 0x0007180001067983 */ /* 0x001f220000300800 */
[----:B------:R-:W4:Y:S01]  /*46d70*/  LDL.LU R7, [R1+0x71c] ;  /* 0x00071c0001077983 */ /* 0x000f220000300800 */
[----:B--2---:R-:W-:Y:S01]  /*46d80*/  HMMA.16816.F32.BF16 R12, R24, R22, R12 ;  /* 0x00000016180c723c */ /* 0x004fe2000004180c */
[----:B------:R-:W-:-:S02]  /*46d90*/  IMAD.MOV.U32 R29, RZ, RZ, R22 ;  /* 0x000000ffff1d7224 */ /* 0x000fc400078e0016 */
[----:B------:R-:W-:Y:S01]  /*46da0*/  IMAD.MOV.U32 R28, RZ, RZ, R23 ;  /* 0x000000ffff1c7224 */ /* 0x000fe200078e0017 */
[----:B----4-:R-:W-:Y:S01]  /*46db0*/  STL.64 [R1+0x5290], R6 ;  /* 0x0052900601007387 */ /* 0x010fe20000100a00 */
[----:B---3--:R0:W-:Y:S03]  /*46dc0*/  STL.64 [R1+0x5288], R4 ;  /* 0x0052880401007387 */ /* 0x0081e60000100a00 */
[----:B0-----:R-:W2:Y:S01]  /*46dd0*/  LDL.LU R4, [R1+0x720] ;  /* 0x0007200001047983 */ /* 0x001ea20000300800 */
[----:B------:R-:W2:Y:S02]  /*46de0*/  LDL.LU R5, [R1+0x724] ;  /* 0x0007240001057983 */ /* 0x000ea40000300800 */
[----:B------:R-:W2:Y:S02]  /*46df0*/  LDL.LU R6, [R1+0x728] ;  /* 0x0007280001067983 */ /* 0x000ea40000300800 */
[----:B------:R-:W2:Y:S01]  /*46e00*/  LDL.LU R7, [R1+0x72c] ;  /* 0x00072c0001077983 */ /* 0x000ea20000300800 */
[----:B------:R-:W-:Y:S01]  /*46e10*/  STL.64 [R1+0x5250], R18 ;  /* 0x0052501201007387 */ /* 0x000fe20000100a00 */
[----:B------:R0:W-:Y:S03]  /*46e20*/  STL.64 [R1+0x5248], R16 ;  /* 0x0052481001007387 */ /* 0x0001e60000100a00 */
[----:B0-----:R-:W3:Y:S01]  /*46e30*/  LDL.LU R16, [R1+0x6f0] ;  /* 0x0006f00001107983 */ /* 0x001ee20000300800 */
[----:B------:R-:W3:Y:S02]  /*46e40*/  LDL.LU R17, [R1+0x6f4] ;  /* 0x0006f40001117983 */ /* 0x000ee40000300800 */
[----:B------:R-:W3:Y:S02]  /*46e50*/  LDL.LU R18, [R1+0x6f8] ;  /* 0x0006f80001127983 */ /* 0x000ee40000300800 */
[----:B------:R-:W3:Y:S01]  /*46e60*/  LDL.LU R19, [R1+0x6fc] ;  /* 0x0006fc0001137983 */ /* 0x000ee20000300800 */
[----:B------:R-:W4:Y:S01]  /*46e70*/  LDL R9, [R1+0x234c] ;  /* 0x00234c0001097983 */ /* 0x000f220000100800 */
[----:B------:R-:W-:Y:S02]  /*46e80*/  STL.64 [R1+0xc90], R12 ;  /* 0x000c900c01007387 */ /* 0x000fe40000100a00 */
[----:B------:R0:W-:Y:S02]  /*46e90*/  STL.64 [R1+0xc98], R14 ;  /* 0x000c980e01007387 */ /* 0x0001e40000100a00 */
        /* <DEDUP_REMOVED lines=21> */
[----:B------:R-:W-:Y:S01]  /*46ff0*/  STL.64 [R1+0x5210], R10 ;  /* 0x0052100a01007387 */ /* 0x000fe20000100a00 */
[----:B----4-:R0:W-:Y:S04]  /*47000*/  STL.64 [R1+0x5208], R8 ;  /* 0x0052080801007387 */ /* 0x0101e80000100a00 */
[----:B0-----:R-:W4:Y:S01]  /*47010*/  LDL.LU R8, [R1+0x3a0] ;  /* 0x0003a00001087983 */ /* 0x001f220000300800 */
[----:B------:R-:W4:Y:S02]  /*47020*/  LDL.LU R9, [R1+0x3a4] ;  /* 0x0003a40001097983 */ /* 0x000f240000300800 */
[----:B------:R-:W3:Y:S02]  /*47030*/  LDL.LU R10, [R1+0x3a8] ;  /* 0x0003a800010a7983 */ /* 0x000ee40000300800 */
[----:B------:R-:W3:Y:S01]  /*47040*/  LDL.LU R11, [R1+0x3ac] ;  /* 0x0003ac00010b7983 */ /* 0x000ee20000300800 */
[----:B--2---:R-:W-:Y:S01]  /*47050*/  HMMA.16816.F32.BF16 R4, R24, R14, R4 ;  /* 0x0000000e1804723c */ /* 0x004fe20000041804 */
[----:B------:R-:W-:-:S02]  /*47060*/  IMAD.MOV.U32 R2, RZ, RZ, R14 ;  /* 0x000000ffff027224 */ /* 0x000fc400078e000e */
[----:B------:R-:W-:Y:S01]  /*47070*/  IMAD.MOV.U32 R0, RZ, RZ, R15 ;  /* 0x000000ffff007224 */ /* 0x000fe200078e000f */
[----:B---3--:R-:W-:Y:S01]  /*47080*/  STL.64 [R1+0x5220], R10 ;  /* 0x0052200a01007387 */ /* 0x008fe20000100a00 */
[----:B----4-:R0:W-:Y:S03]  /*47090*/  STL.64 [R1+0x5218], R8 ;  /* 0x0052180801007387 */ /* 0x0101e60000100a00 */
[----:B0-----:R-:W2:Y:S01]  /*470a0*/  LDL.LU R8, [R1+0x3b0] ;  /* 0x0003b00001087983 */ /* 0x001ea20000300800 */
[----:B------:R-:W2:Y:S02]  /*470b0*/  LDL.LU R9, [R1+0x3b4] ;  /* 0x0003b40001097983 */ /* 0x000ea40000300800 */
[----:B------:R-:W2:Y:S02]  /*470c0*/  LDL.LU R10, [R1+0x3b8] ;  /* 0x0003b800010a7983 */ /* 0x000ea40000300800 */
[----:B------:R-:W2:Y:S10]  /*470d0*/  LDL.LU R11, [R1+0x3bc] ;  /* 0x0003bc00010b7983 */ /* 0x000eb40000300800 */
[----:B------:R-:W-:Y:S01]  /*470e0*/  STL.64 [R1+0xc60], R4 ;  /* 0x000c600401007387 */ /* 0x000fe20000100a00 */
[----:B------:R0:W-:Y:S03]  /*470f0*/  STL.64 [R1+0xc68], R6 ;  /* 0x000c680601007387 */ /* 0x0001e60000100a00 */
[----:B0-----:R-:W3:Y:S01]  /*47100*/  LDL.LU.64 R6, [R1+0x5278] ;  /* 0x0052780001067983 */ /* 0x001ee20000300a00 */
[----:B------:R-:W3:Y:S02]  /*47110*/  LDL.LU.64 R14, [R1+0x5270] ;  /* 0x00527000010e7983 */ /* 0x000ee40000300a00 */
        /* <DEDUP_REMOVED lines=9> */
[----:B------:R-:W4:Y:S02]  /*471b0*/  LDL.LU.64 R6, [R1+0x5258] ;  /* 0x0052580001067983 */ /* 0x000f240000300a00 */
[C---:B----4-:R-:W-:Y:S01]  /*471c0*/  HMMA.16816.F32.BF16 R4, R24.reuse, R6, R16 ;  /* 0x000000061804723c */ /* 0x050fe20000041810 */
[----:B------:R-:W2:Y:S01]  /*471d0*/  LDL.LU.64 R18, [R1+0x5250] ;  /* 0x0052500001127983 */ /* 0x000ea20000300a00 */
[----:B------:R-:W4:Y:S11]  /*471e0*/  LDL.LU.64 R16, [R1+0x5248] ;  /* 0x0052480001107983 */ /* 0x000f360000300a00 */
[----:B------:R-:W-:Y:S10]  /*471f0*/  @!UPT UIADD3 URZ, URZ, URZ, URZ ;  /* 0x0000003f3f3ff290 */ /* 0x000ff4000fffe03f */
[----:B------:R-:W-:Y:S01]  /*47200*/  STL.64 [R1+0xc40], R4 ;  /* 0x000c400401007387 */ /* 0x000fe20000100a00 */
[----:B------:R0:W-:Y:S03]  /*47210*/  STL.64 [R1+0xc48], R6 ;  /* 0x000c480601007387 */ /* 0x0001e60000100a00 */
[----:B0-----:R-:W2:Y:S01]  /*47220*/  LDL.LU.64 R6, [R1+0x5240] ;  /* 0x0052400001067983 */ /* 0x001ea20000300a00 */
[----:B------:R-:W2:Y:S02]  /*47230*/  LDL.LU.64 R4, [R1+0x5238] ;  /* 0x0052380001047983 */ /* 0x000ea40000300a00 */
[----:B--2---:R-:W-:Y:S01]  /*47240*/  HMMA.16816.F32.BF16 R24, R24, R22, R4 ;  /* 0x000000161818723c */ /* 0x004fe20000041804 */
        /* <DEDUP_REMOVED lines=16> */
[----:B------:R-:W3:Y:S02]  /*47350*/  LDL.LU.64 R8, [R1+0x5218] ;  /* 0x0052180001087983 */ /* 0x000ee40000300a00 */
[----:B------:R-:W-:Y:S01]  /*47360*/  STL.64 [R1+0x5128], R18 ;  /* 0x0051281201007387 */ /* 0x000fe20000100a00 */
[C---:B---3--:R-:W-:Y:S11]  /*47370*/  HMMA.16816.F32.BF16 R8, R4.reuse, R14, R8 ;  /* 0x0000000e0408723c */ /* 0x048ff60000041808 */
[----:B------:R-:W-:Y:S11]  /*47380*/  @!UPT UIADD3 URZ, URZ, URZ, URZ ;  /* 0x0000003f3f3ff290 */ /* 0x000ff6000fffe03f */
[----:B------:R-:W-:Y:S01]  /*47390*/  @!UPT UIADD3 URZ, URZ, URZ, URZ ;  /* 0x0000003f3f3ff290 */ /* 0x000fe2000fffe03f */
[----:B------:R-:W-:Y:S01]  /*473a0*/  STL.64 [R1+0xc10], R8 ;  /* 0x000c100801007387 */ /* 0x000fe20000100a00 */
[----:B------:R0:W-:Y:S03]  /*473b0*/  STL.64 [R1+0xc18], R10 ;  /* 0x000c180a01007387 */ /* 0x0001e60000100a00 */
[----:B0-----:R-:W2:Y:S01]  /*473c0*/  LDL.LU.64 R10, [R1+0x5210] ;  /* 0x00521000010a7983 */ /* 0x001ea20000300a00 */
[----:B------:R-:W3:Y:S02]  /*473d0*/  LDL.LU.64 R8, [R1+0x5208] ;  /* 0x0052080001087983 */ /* 0x000ee40000300a00 */
[----:B------:R0:W-:Y:S02]  /*473e0*/  STL.64 [R1+0x5110], R14 ;  /* 0x0051100e01007387 */ /* 0x0001e40000100a00 */
[----:B0-----:R-:W-:Y:S02]  /*473f0*/  IMAD.MOV.U32 R14, RZ, RZ, R13 ;  /* 0x000000ffff0e7224 */ /* 0x001fe400078e000d */
[----:B------:R-:W-:Y:S01]  /*47400*/  IMAD.MOV.U32 R15, RZ, RZ, R12 ;  /* 0x000000ffff0f7224 */ /* 0x000fe200078e000c */
[----:B--2---:R-:W-:Y:S11]  /*47410*/  HMMA.16816.F32.BF16 R24, R4, R10, R24 ;  /* 0x0000000a0418723c */ /* 0x004ff60000041818 */
[----:B------:R-:W-:Y:S11]  /*47420*/  @!UPT UIADD3 URZ, URZ, URZ, URZ ;  /* 0x0000003f3f3ff290 */ /* 0x000ff6000fffe03f */
[----:B------:R-:W-:Y:S01]  /*47430*/  @!UPT UIADD3 URZ, URZ, URZ, URZ ;  /* 0x0000003f3f3ff290 */ /* 0x000fe2000fffe03f */
[----:B------:R-:W-:Y:S01]  /*47440*/  STL.64 [R1+0xc00], R24 ;  /* 0x000c001801007387 */ /* 0x000fe20000100a00 */
[----:B------:R-:W-:Y:S02]  /*47450*/  STL.64 [R1+0xc08], R26 ;  /* 0x000c081a01007387 */ /* 0x000fe40000100a00 */
[----:B------:R0:W-:Y:S02]  /*47460*/  STL.64 [R1+0x5148], R14 ;  /* 0x0051480e01007387 */ /* 0x0001e40000100a00 */
[----:B------:R-:W2:Y:S01]  /*47470*/  LDL.LU R12, [R1+0x600] ;  /* 0x00060000010c7983 */ /* 0x000ea20000300800 */
[----:B------:R-:W2:Y:S04]  /*47480*/  LDL.LU R13, [R1+0x604] ;  /* 0x00060400010d7983 */ /* 0x000ea80000300800 */
[----:B0-----:R-:W2:Y:S01]  /*47490*/  LDL.LU R14, [R1+0x608] ;  /* 0x00060800010e7983 */ /* 0x001ea20000300800 */
[----:B------:R-:W2:Y:S02]  /*474a0*/  LDL.LU R15, [R1+0x60c] ;  /* 0x00060c00010f7983 */ /* 0x000ea40000300800 */
[----:B----4-:R-:W-:-:S02]  /*474b0*/  IMAD.MOV.U32 R22, RZ, RZ, R17 ;  /* 0x000000ffff167224 */ /* 0x010fc400078e0011 */
[----:B------:R-:W-:Y:S01]  /*474c0*/  IMAD.MOV.U32 R23, RZ, RZ, R16 ;  /* 0x000000ffff177224 */ /* 0x000fe200078e0010 */
[----:B--2---:R0:W-:Y:S01]  /*474d0*/  STL.64 [R1+0x5158], R14 ;  /* 0x0051580e01007387 */ /* 0x0041e20000100a00 */
[----:B------:R-:W-:Y:S02]  /*474e0*/  STL.64 [R1+0x5150], R12 ;  /* 0x0051500c01007387 */ /* 0x000fe40000100a00 */
[----:B0-----:R-:W-:Y:S02]  /*474f0*/  IMAD.MOV.U32 R14, RZ, RZ, R3 ;  /* 0x000000ffff0e7224 */ /* 0x001fe400078e0003 */
[----:B---3--:R-:W-:Y:S01]  /*47500*/  IMAD.MOV.U32 R15, RZ, RZ, R8 ;  /* 0x000000ffff0f7224 */ /* 0x008fe200078e0008 */
[----:B------:R-:W2:Y:S04]  /*47510*/  LDL.LU R3, [R1+0x5200] ;  /* 0x0052000001037983 */ /* 0x000ea80000300800 */
[----:B------:R-:W-:Y:S01]  /*47520*/  STL.64 [R1+0x5170], R14 ;  /* 0x0051700e01007387 */ /* 0x000fe20000100a00 */
[----:B------:R-:W-:Y:S02]  /*47530*/  STL.64 [R1+0x5108], R10 ;  /* 0x0051080a01007387 */ /* 0x000fe40000100a00 */
[----:B------:R0:W-:Y:S02]  /*47540*/  STL [R1+0x5100], R9 ;  /* 0x0051000901007387 */ /* 0x0001e40000100800 */
[----:B------:R-:W3:Y:S01]  /*47550*/  LDL.LU R8, [R1+0x5f0] ;  /* 0x0005f00001087983 */ /* 0x000ee20000300800 */
[----:B0-----:R-:W3:Y:S01]  /*47560*/  LDL.LU R9, [R1+0x5f4] ;  /* 0x0005f40001097983 */ /* 0x001ee20000300800 */
[----:B------:R-:W4:Y:S02]  /*47570*/  LDL.LU R10, [R1+0x5f8] ;  /* 0x0005f800010a7983 */ /* 0x000f240000300800 */
[----:B------:R-:W4:Y:S02]  /*47580*/  LDL.LU R11, [R1+0x5fc] ;  /* 0x0005fc00010b7983 */ /* 0x000f240000300800 */
[----:B------:R0:W-:Y:S01]  /*47590*/  STL.64 [R1+0x51a0], R22 ;  /* 0x0051a01601007387 */ /* 0x0001e20000100a00 */
[----:B------:R-:W2:Y:S01]  /*475a0*/  LDL.LU R16, [R1+0x640] ;  /* 0x0006400001107983 */ /* 0x000ea20000300800 */
[----:B------:R-:W2:Y:S02]  /*475b0*/  LDL.LU R17, [R1+0x644] ;  /* 0x0006440001117983 */ /* 0x000ea40000300800 */
[----:B------:R-:W2:Y:S02]  /*475c0*/  LDL.LU R18, [R1+0x648] ;  /* 0x0006480001127983 */ /* 0x000ea40000300800 */
[----:B------:R-:W2:Y:S02]  /*475d0*/  LDL.LU R19, [R1+0x64c] ;  /* 0x00064c0001137983 */ /* 0x000ea40000300800 */
[----:B------:R-:W-:-:S02]  /*475e0*/  IMAD.MOV.U32 R15, RZ, RZ, R20 ;  /* 0x000000ffff0f7224 */ /* 0x000fc400078e0014 */
[----:B------:R-:W-:Y:S01]  /*475f0*/  IMAD.MOV.U32 R14, RZ, RZ, R21 ;  /* 0x000000ffff0e7224 */ /* 0x000fe200078e0015 */
[----:B--2---:R1:W-:Y:S01]  /*47600*/  STL.64 [R1+0x51b0], R18 ;  /* 0x0051b01201007387 */ /* 0x0043e20000100a00 */
[----:B------:R-:W-:Y:S02]  /*47610*/  STL.64 [R1+0x51a8], R16 ;  /* 0x0051a81001007387 */ /* 0x000fe40000100a00 */
[----:B------:R-:W2:Y:S02]  /*47620*/  LDL.LU R20, [R1+0x650] ;  /* 0x0006500001147983 */ /* 0x000ea40000300800 */
[----:B------:R-:W2:Y:S01]  /*47630*/  LDL.LU R21, [R1+0x654] ;  /* 0x0006540001157983 */ /* 0x000ea20000300800 */
[----:B0-----:R-:W2:Y:S01]  /*47640*/  LDL.LU R22, [R1+0x658] ;  /* 0x0006580001167983 */ /* 0x001ea20000300800 */
[----:B------:R-:W2:Y:S02]  /*47650*/  LDL.LU R23, [R1+0x65c] ;  /* 0x00065c0001177983 */ /* 0x000ea40000300800 */
[----:B------:R-:W2:Y:S02]  /*47660*/  LDL R26, [R1+0x88] ;  /* 0x00008800011a7983 */ /* 0x000ea40000100800 */
[----:B------:R-:W2:Y:S02]  /*47670*/  LDL R27, [R1+0x8c] ;  /* 0x00008c00011b7983 */ /* 0x000ea40000100800 */
[----:B--2---:R0:W-:Y:S01]  /*47680*/  STL.64 [R1+0x51d0], R26 ;  /* 0x0051d01a01007387 */ /* 0x0041e20000100a00 */
[----:B------:R-:W-:Y:S02]  /*47690*/  STL.64 [R1+0x51c0], R22 ;  /* 0x0051c01601007387 */ /* 0x000fe40000100a00 */
[----:B------:R-:W-:Y:S02]  /*476a0*/  STL.64 [R1+0x51b8], R20 ;  /* 0x0051b81401007387 */ /* 0x000fe40000100a00 */
[----:B-1----:R-:W2:Y:S01]  /*476b0*/  LDL R18, [R1+0x78] ;  /* 0x0000780001127983 */ /* 0x002ea20000100800 */
[----:B------:R-:W2:Y:S04]  /*476c0*/  LDL R19, [R1+0x7c] ;  /* 0x00007c0001137983 */ /* 0x000ea80000100800 */
[----:B0-----:R-:W2:Y:S04]  /*476d0*/  LDL R26, [R1+0x98] ;  /* 0x00009800011a7983 */ /* 0x001ea80000100800 */
[----:B------:R-:W2:Y:S04]  /*476e0*/  LDL R27, [R1+0x9c] ;  /* 0x00009c00011b7983 */ /* 0x000ea80000100800 */
[----:B--2---:R-:W-:Y:S01]  /*476f0*/  STL.64 [R1+0x51e8], R26 ;  /* 0x0051e81a01007387 */ /* 0x004fe20000100a00 */
[----:B------:R0:W-:Y:S02]  /*47700*/  STL.64 [R1+0x51c8], R18 ;  /* 0x0051c81201007387 */ /* 0x0001e40000100a00 */
[----:B------:R-:W2:Y:S02]  /*47710*/  LDL.LU R16, [R1+0x360] ;  /* 0x0003600001107983 */ /* 0x000ea40000300800 */
[----:B------:R-:W2:Y:S01]  /*47720*/  LDL.LU R17, [R1+0x364] ;  /* 0x0003640001117983 */ /* 0x000ea20000300800 */
[----:B0-----:R-:W2:Y:S01]  /*47730*/  LDL.LU R18, [R1+0x368] ;  /* 0x0003680001127983 */ /* 0x001ea20000300800 */
[----:B------:R-:W2:Y:S02]  /*47740*/  LDL.LU R19, [R1+0x36c] ;  /* 0x00036c0001137983 */ /* 0x000ea40000300800 */
[----:B------:R-:W3:Y:S02]  /*47750*/  LDL R26, [R1+0xa8] ;  /* 0x0000a800011a7983 */ /* 0x000ee40000100800 */
[----:B------:R-:W3:Y:S01]  /*47760*/  LDL R27, [R1+0xac] ;  /* 0x0000ac00011b7983 */ /* 0x000ee20000100800 */
[----:B--2---:R-:W-:Y:S01]  /*47770*/  STL.64 [R1+0x51e0], R18 ;  /* 0x0051e01201007387 */ /* 0x004fe20000100a00 */
[----:B------:R0:W-:Y:S03]  /*47780*/  STL.64 [R1+0x51d8], R16 ;  /* 0x0051d81001007387 */ /* 0x0001e60000100a00 */
[----:B0-----:R-:W2:Y:S01]  /*47790*/  LDL.LU R16, [R1+0x370] ;  /* 0x0003700001107983 */ /* 0x001ea20000300800 */
[----:B------:R-:W2:Y:S02]  /*477a0*/  LDL.LU R17, [R1+0x374] ;  /* 0x0003740001117983 */ /* 0x000ea40000300800 */
[----:B------:R-:W2:Y:S02]  /*477b0*/  LDL.LU R18, [R1+0x378] ;  /* 0x0003780001127983 */ /* 0x000ea40000300800 */
[----:B------:R-:W2:Y:S02]  /*477c0*/  LDL.LU R19, [R1+0x37c] ;  /* 0x00037c0001137983 */ /* 0x000ea40000300800 */
[----:B--2---:R-:W-:Y:S01]  /*477d0*/  STL.64 [R1+0x51f8], R18 ;  /* 0x0051f81201007387 */ /* 0x004fe20000100a00 */
[----:B------:R0:W-:Y:S03]  /*477e0*/  STL.64 [R1+0x51f0], R16 ;  /* 0x0051f01001007387 */ /* 0x0001e60000100a00 */
        /* <DEDUP_REMOVED lines=8> */
[----:B------:R-:W-:Y:S01]  /*47870*/  STL.64 [R1+0x5188], R14 ;  /* 0x0051880e01007387 */ /* 0x000fe20000100a00 */
        /* <DEDUP_REMOVED lines=10> */
[----:B------:R-:W4:Y:S02]  /*47920*/  LDL.LU R10, [R1+0x628] ;  /* 0x00062800010a7983 */ /* 0x000f240000300800 */
[----:B------:R-:W4:Y:S01]  /*47930*/  LDL.LU R11, [R1+0x62c] ;  /* 0x00062c00010b7983 */ /* 0x000f220000300800 */
[C---:B--2---:R-:W-:Y:S01]  /*47940*/  HMMA.16816.F32.BF16 R24, R4.reuse, R26, R16 ;  /* 0x0000001a0418723c */ /* 0x044fe20000041810 */
[----:B----4-:R-:W-:Y:S01]  /*47950*/  STL.64 [R1+0x5198], R10 ;  /* 0x0051980a01007387 */ /* 0x010fe20000100a00 */
[----:B---3--:R0:W-:Y:S03]  /*47960*/  STL.64 [R1+0x5190], R8 ;  /* 0x0051900801007387 */ /* 0x0081e60000100a00 */
        /* <DEDUP_REMOVED lines=20> */
[----:B------:R-:W-:Y:S02]  /*47ab0*/  STL.64 [R1+0xbd8], R26 ;  /* 0x000bd81a01007387 */ /* 0x000fe40000100a00 */
[----:B------:R-:W0:Y:S02]  /*47ac0*/  LDSM.16.MT88.4 R24, [R3+0x12180] ;  /* 0x012180000318783b */ /* 0x000e240000004200 */
[----:B0-----:R-:W-:Y:S02]  /*47ad0*/  STL [R1+0x5014], R24 ;  /* 0x0050141801007387 */ /* 0x001fe40000100800 */
[----:B------:R-:W-:Y:S02]  /*47ae0*/  STL [R1+0x5010], R25 ;  /* 0x0050101901007387 */ /* 0x000fe40000100800 */
[----:B------:R-:W-:Y:S02]  /*47af0*/  STL [R1+0x500c], R26 ;  /* 0x00500c1a01007387 */ /* 0x000fe40000100800 */
[----:B------:R0:W-:Y:S02]  /*47b00*/  STL [R1+0x5008], R27 ;  /* 0x0050081b01007387 */ /* 0x0001e40000100800 */
[----:B0-----:R-:W4:Y:S01]  /*47b10*/  LDL.64 R26, [R1+0x68] ;  /* 0x00006800011a7983 */ /* 0x001f220000100a00 */
[C---:B---3--:R-:W-:Y:S03]  /*47b20*/  HMMA.16816.F32.BF16 R16, R4.reuse, R18, R20 ;  /* 0x000000120410723c */ /* 0x048fe60000041814 */
[----:B------:R-:W4:Y:S01]  /*47b30*/  LDL.LU.64 R22, [R1+0x51c0] ;  /* 0x0051c00001167983 */ /* 0x000f220000300a00 */
[----:B------:R-:W4:Y:S11]  /*47b40*/  LDL.LU.64 R20, [R1+0x51b8] ;  /* 0x0051b80001147983 */ /* 0x000f360000300a00 */
[----:B------:R-:W-:Y:S08]  /*47b50*/  @!UPT UIADD3 URZ, URZ, URZ, URZ ;  /* 0x0000003f3f3ff290 */ /* 0x000ff0000fffe03f */
[----:B------:R-:W-:Y:S01]  /*47b60*/  STL.64 [R1+0xbc0], R16 ;  /* 0x000bc01001007387 */ /* 0x000fe20000100a00 */
[----:B------:R0:W-:Y:S03]  /*47b70*/  STL.64 [R1+0xbc8], R18 ;  /* 0x000bc81201007387 */ /* 0x0001e60000100a00 */
[----:B0-----:R-:W3:Y:S01]  /*47b80*/  LDL.LU.64 R18, [R1+0x51b0] ;  /* 0x0051b00001127983 */ /* 0x001ee20000300a00 */
[----:B------:R-:W3:Y:S01]  /*47b90*/  LDL.LU.64 R16, [R1+0x51a8] ;  /* 0x0051a80001107983 */ /* 0x000ee20000300a00 */
[C---:B----4-:R-:W-:Y:S11]  /*47ba0*/  HMMA.16816.F32.BF16 R20, R4.reuse, R26, R20 ;  /* 0x0000001a0414723c */ /* 0x050ff60000041814 */
[----:B------:R-:W-:Y:S11]  /*47bb0*/  @!UPT UIADD3 URZ, URZ, URZ, URZ ;  /* 0x0000003f3f3ff290 */ /* 0x000ff6000fffe03f */
[----:B------:R-:W-:Y:S01]  /*47bc0*/  @!UPT UIADD3 URZ, URZ, URZ, URZ ;  /* 0x0000003f3f3ff290 */ /* 0x000fe2000fffe03f */
[----:B------:R-:W-:Y:S01]  /*47bd0*/  STL.64 [R1+0xbb0], R20 ;  /* 0x000bb01401007387 */ /* 0x000fe20000100a00 */
[----:B------:R0:W-:Y:S03]  /*47be0*/  STL.64 [R1+0xbb8], R22 ;  /* 0x000bb81601007387 */ /* 0x0001e60000100a00 */
[----:B0-----:R-:W3:Y:S01]  /*47bf0*/  LDL.LU.64 R22, [R1+0x51a0] ;  /* 0x0051a00001167983 */ /* 0x001ee20000300a00 */
[----:B------:R-:W-:Y:S01]  /*47c00*/  STL.64 [R1+0x50c0], R26 ;  /* 0x0050c01a01007387 */ /* 0x000fe20000100a00 */
[----:B---3--:R-:W-:Y:S02]  /*47c10*/  HMMA.16816.F32.BF16 R16, R4, R22, R16 ;  /* 0x000000160410723c */ /* 0x008fe40000041810 */
[----:B------:R-:W3:Y:S11]  /*47c20*/  LDL.64 R22, [R1+0xc8] ;  /* 0x0000c80001167983 */ /* 0x000ef60000100a00 */
[----:B------:R-:W-:Y:S10]  /*47c30*/  @!UPT UIADD3 URZ, URZ, URZ, URZ ;  /* 0x0000003f3f3ff290 */ /* 0x000ff4000fffe03f */
[----:B------:R0:W-:Y:S01]  /*47c40*/  STL.64 [R1+0xba0], R16 ;  /* 0x000ba01001007387 */ /* 0x0001e20000100a00 */
[----:B------:R1:W-:Y:S03]  /*47c50*/  STL.64 [R1+0xba8], R18 ;  /* 0x000ba81201007387 */ /* 0x0003e60000100a00 */
[----:B0-----:R-:W4:Y:S01]  /*47c60*/  LDL.LU R16, [R1+0x350] ;  /* 0x0003500001107983 */ /* 0x001f220000300800 */
[----:B------:R-:W4:Y:S02]  /*47c70*/  LDL.LU R17, [R1+0x354] ;  /* 0x0003540001117983 */ /* 0x000f240000300800 */
[----:B-1----:R-:W3:Y:S02]  /*47c80*/  LDL.LU R18, [R1+0x358] ;  /* 0x0003580001127983 */ /* 0x002ee40000300800 */
[----:B------:R-:W3:Y:S02]  /*47c90*/  LDL.LU R19, [R1+0x35c] ;  /* 0x00035c0001137983 */ /* 0x000ee40000300800 */
[----:B------:R-:W-:-:S02]  /*47ca0*/  IMAD.MOV.U32 R14, RZ, RZ, R29 ;  /* 0x000000ffff0e7224 */ /* 0x000fc400078e001d */
[----:B------:R-:W-:-:S07]  /*47cb0*/  IMAD.MOV.U32 R15, RZ, RZ, R28 ;  /* 0x000000ffff0f7224 */ /* 0x000fce00078e001c */
[C---:B--2---:R-:W-:Y:S01]  /*47cc0*/  HMMA.16816.F32.BF16 R12, R4.reuse, R14, R8 ;  /* 0x0000000e040c723c */ /* 0x044fe20000041808 */
[----:B---3--:R-:W-:Y:S01]  /*47cd0*/  STL.64 [R1+0x5140], R18 ;  /* 0x0051401201007387 */ /* 0x008fe20000100a00 */
[----:B----4-:R0:W-:Y:S03]  /*47ce0*/  STL.64 [R1+0x5138], R16 ;  /* 0x0051381001007387 */ /* 0x0101e60000100a00 */
        /* <DEDUP_REMOVED lines=29> */
[----:B------:R0:W-:Y:S01]  /*47ec0*/  STL.64 [R1+0xb60], R24 ;  /* 0x000b601801007387 */ /* 0x0001e20000100a00 */
[----:B------:R1:W-:Y:S03]  /*47ed0*/  STL.64 [R1+0xb68], R26 ;  /* 0x000b681a01007387 */ /* 0x0003e60000100a00 */
[----:B0-----:R-:W4:Y:S01]  /*47ee0*/  LDL.LU R24, [R1+0x4e0] ;  /* 0x0004e00001187983 */ /* 0x001f220000300800 */
[C---:B---3--:R-:W-:Y:S11]  /*47ef0*/  HMMA.16816.F32.BF16 R8, R4.reuse, R14, R8 ;  /* 0x0000000e0408723c */ /* 0x048ff60000041808 */
[----:B------:R-:W-:Y:S11]  /*47f00*/  @!UPT UIADD3 URZ, URZ, URZ, URZ ;  /* 0x0000003f3f3ff290 */ /* 0x000ff6000fffe03f */
[----:B------:R-:W-:Y:S01]  /*47f10*/  @!UPT UIADD3 URZ, URZ, URZ, URZ ;  /* 0x0000003f3f3ff290 */ /* 0x000fe2000fffe03f */
[----:B------:R0:W-:Y:S01]  /*47f20*/  STL.64 [R1+0xb50], R8 ;  /* 0x000b500801007387 */ /* 0x0001e20000100a00 */
[----:B------:R3:W-:Y:S02]  /*47f30*/  STL.64 [R1+0xb58], R10 ;  /* 0x000b580a01007387 */ /* 0x0007e40000100a00 */
[----:B------:R-:W4:Y:S02]  /*47f40*/  LDL.LU R25, [R1+0x4e4] ;  /* 0x0004e40001197983 */ /* 0x000f240000300800 */
[----:B-1----:R-:W2:Y:S01]  /*47f50*/  LDL.LU R26, [R1+0x4e8] ;  /* 0x0004e800011a7983 */ /* 0x002ea20000300800 */
[----:B------:R-:W2:Y:S01]  /*47f60*/  LDL.LU R27, [R1+0x4ec] ;  /* 0x0004ec00011b7983 */ /* 0x000ea20000300800 */
[----:B------:R-:W4:Y:S02]  /*47f70*/  LDL.LU R12, [R1+0x330] ;  /* 0x00033000010c7983 */ /* 0x000f240000300800 */
[----:B------:R-:W4:Y:S02]  /*47f80*/  LDL.LU R13, [R1+0x334] ;  /* 0x00033400010d7983 */ /* 0x000f240000300800 */
[----:B------:R-:W4:Y:S01]  /*47f90*/  LDL.LU R14, [R1+0x338] ;  /* 0x00033800010e7983 */ /* 0x000f220000300800 */
[----:B------:R-:W4:Y:S04]  /*47fa0*/  LDL.LU R15, [R1+0x33c] ;  /* 0x00033c00010f7983 */ /* 0x000f280000300800 */
[----:B0-----:R-:W4:Y:S01]  /*47fb0*/  LDL.LU R8, [R1+0x320] ;  /* 0x0003200001087983 */ /* 0x001f220000300800 */
[----:B------:R-:W4:Y:S02]  /*47fc0*/  LDL.LU R9, [R1+0x324] ;  /* 0x0003240001097983 */ /* 0x000f240000300800 */
[----:B---3--:R-:W3:Y:S02]  /*47fd0*/  LDL.LU R10, [R1+0x328] ;  /* 0x00032800010a7983 */ /* 0x008ee40000300800 */
[----:B------:R-:W3:Y:S01]  /*47fe0*/  LDL.LU R11, [R1+0x32c] ;  /* 0x00032c00010b7983 */ /* 0x000ee20000300800 */
[----:B--2---:R0:W-:Y:S01]  /*47ff0*/  STL.64 [R1+0x50d0], R26 ;  /* 0x0050d01a01007387 */ /* 0x0041e20000100a00 */
[----:B----4-:R-:W-:Y:S03]  /*48000*/  STL.64 [R1+0x50c8], R24 ;  /* 0x0050c81801007387 */ /* 0x010fe60000100a00 */
[----:B0-----:R-:W2:Y:S01]  /*48010*/  LDL.64 R26, [R1+0x98] ;  /* 0x00009800011a7983 */ /* 0x001ea20000100a00 */
[----:B------:R-:W-:Y:S03]  /*48020*/  HMMA.16816.F32.BF16 R16, R4, R22, R16 ;  /* 0x000000160410723c */ /* 0x000fe60000041810 */
[----:B--2---:R0:W-:Y:S04]  /*48030*/  STL.64 [R1+0x50e0], R26 ;  /* 0x0050e01a01007387 */ /* 0x0041e80000100a00 */
[----:B0-----:R-:W2:Y:S01]  /*48040*/  LDL.64 R26, [R1+0xa8] ;  /* 0x0000a800011a7983 */ /* 0x001ea20000100a00 */
[----:B------:R-:W-:-:S02]  /*48050*/  IMAD.MOV.U32 R29, RZ, RZ, R22 ;  /* 0x000000ffff1d7224 */ /* 0x000fc400078e0016 */
[----:B------:R-:W-:Y:S01]  /*48060*/  IMAD.MOV.U32 R28, RZ, RZ, R23 ;  /* 0x000000ffff1c7224 */ /* 0x000fe200078e0017 */
[----:B--2---:R0:W-:Y:S01]  /*48070*/  STL.64 [R1+0x50f8], R26 ;  /* 0x0050f81a01007387 */ /* 0x0041e20000100a00 */
[----:B------:R-:W2:Y:S02]  /*48080*/  LDL.LU R24, [R1+0x310] ;  /* 0x0003100001187983 */ /* 0x000ea40000300800 */
[----:B------:R-:W2:Y:S01]  /*48090*/  LDL.LU R25, [R1+0x314] ;  /* 0x0003140001197983 */ /* 0x000ea20000300800 */
[----:B0-----:R-:W2:Y:S01]  /*480a0*/  LDL.LU R26, [R1+0x318] ;  /* 0x00031800011a7983 */ /* 0x001ea20000300800 */
[----:B------:R-:W2:Y:S07]  /*480b0*/  LDL.LU R27, [R1+0x31c] ;  /* 0x00031c00011b7983 */ /* 0x000eae0000300800 */
[----:B------:R-:W-:Y:S02]  /*480c0*/  STL.64 [R1+0xb40], R16 ;  /* 0x000b401001007387 */ /* 0x000fe40000100a00 */
[----:B------:R0:W-:Y:S02]  /*480d0*/  STL.64 [R1+0xb48], R18 ;  /* 0x000b481201007387 */ /* 0x0001e40000100a00 */
[----:B0-----:R-:W4:Y:S01]  /*480e0*/  LDL.LU.64 R18, [R1+0x5140] ;  /* 0x0051400001127983 */ /* 0x001f220000300a00 */
[----:B------:R-:W4:Y:S02]  /*480f0*/  LDL.LU.64 R16, [R1+0x5138] ;  /* 0x0051380001107983 */ /* 0x000f240000300a00 */
[----:B------:R-:W4:Y:S02]  /*48100*/  LDL.LU.64 R22, [R1+0x5130] ;  /* 0x0051300001167983 */ /* 0x000f240000300a00 */
[----:B----4-:R-:W-:Y:S01]  /*48110*/  HMMA.16816.F32.BF16 R4, R4, R22, R16 ;  /* 0x000000160404723c */ /* 0x010fe20000041810 */
[----:B------:R-:W4:Y:S01]  /*48120*/  LDL.LU.64 R18, [R1+0x5128] ;  /* 0x0051280001127983 */ /* 0x000f220000300a00 */
[----:B------:R-:W4:Y:S02]  /*48130*/  LDL.LU.64 R22, [R1+0x5120] ;  /* 0x0051200001167983 */ /* 0x000f240000300a00 */
[----:B------:R-:W4:Y:S11]  /*48140*/  LDL.LU.64 R20, [R1+0x5118] ;  /* 0x0051180001147983 */ /* 0x000f360000300a00 */
[----:B------:R-:W-:Y:S08]  /*48150*/  @!UPT UIADD3 URZ, URZ, URZ, URZ ;  /* 0x0000003f3f3ff290 */ /* 0x000ff0000fffe03f */
[----:B------:R-:W-:Y:S01]  /*48160*/  STL.64 [R1+0xb30], R4 ;  /* 0x000b300401007387 */ /* 0x000fe20000100a00 */
[----:B------:R0:W-:Y:S03]  /*48170*/  STL.64 [R1+0xb38], R6 ;  /* 0x000b380601007387 */ /* 0x0001e60000100a00 */
[----:B0-----:R-:W2:Y:S04]  /*48180*/  LDL.64 R6, [R1+0x88] ;  /* 0x0000880001067983 */ /* 0x001ea80000100a00 */
[----:B--2---:R0:W-:Y:S01]  /*48190*/  STL.64 [R1+0x50d8], R6 ;  /* 0x0050d80601007387 */ /* 0x0041e20000100a00 */
[----:B------:R-:W2:Y:S02]  /*481a0*/  LDL.LU R4, [R1+0x2f0] ;  /* 0x0002f00001047983 */ /* 0x000ea40000300800 */
[----:B------:R-:W2:Y:S01]  /*481b0*/  LDL.LU R5, [R1+0x2f4] ;  /* 0x0002f40001057983 */ /* 0x000ea20000300800 */
[----:B0-----:R-:W2:Y:S01]  /*481c0*/  LDL.LU R6, [R1+0x2f8] ;  /* 0x0002f80001067983 */ /* 0x001ea20000300800 */
[----:B------:R-:W2:Y:S01]  /*481d0*/  LDL.LU R7, [R1+0x2fc] ;  /* 0x0002fc0001077983 */ /* 0x000ea20000300800 */
[C---:B----4-:R-:W-:Y:S02]  /*481e0*/  HMMA.16816.F32.BF16 R12, R20.reuse, R18, R12 ;  /* 0x00000012140c723c */ /* 0x050fe4000004180c */
        /* <DEDUP_REMOVED lines=10> */
[----:B------:R-:W-:Y:S02]  /*48290*/  STL [R1+0x5018], R19 ;  /* 0x0050181301007387 */ /* 0x000fe40000100800 */
[----:B------:R0:W-:Y:S02]  /*482a0*/  STL [R1+0x50bc], R18 ;  /* 0x0050bc1201007387 */ /* 0x0001e40000100800 */
[----:B------:R-:W4:Y:S01]  /*482b0*/  LDL.LU R16, [R1+0x4d0] ;  /* 0x0004d00001107983 */ /* 0x000f220000300800 */
[----:B------:R-:W4:Y:S04]  /*482c0*/  LDL.LU R17, [R1+0x4d4] ;  /* 0x0004d40001117983 */ /* 0x000f280000300800 */
[----:B0-----:R-:W4:Y:S01]  /*482d0*/  LDL.LU R18, [R1+0x4d8] ;  /* 0x0004d80001127983 */ /* 0x001f220000300800 */
[----:B------:R-:W4:Y:S01]  /*482e0*/  LDL.LU R19, [R1+0x4dc] ;  /* 0x0004dc0001137983 */ /* 0x000f220000300800 */
[C---:B---3--:R-:W-:Y:S11]  /*482f0*/  HMMA.16816.F32.BF16 R8, R20.reuse, R14, R8 ;  /* 0x0000000e1408723c */ /* 0x048ff60000041808 */
[----:B------:R-:W-:Y:S11]  /*48300*/  @!UPT UIADD3 URZ, URZ, URZ, URZ ;  /* 0x0000003f3f3ff290 */ /* 0x000ff6000fffe03f */
[----:B------:R-:W-:Y:S01]  /*48310*/  @!UPT UIADD3 URZ, URZ, URZ, URZ ;  /* 0x0000003f3f3ff290 */ /* 0x000fe2000fffe03f */
[----:B------:R-:W-:Y:S01]  /*48320*/  STL.64 [R1+0xb10], R8 ;  /* 0x000b100801007387 */ /* 0x000fe20000100a00 */
[----:B------:R0:W-:Y:S03]  /*48330*/  STL.64 [R1+0xb18], R10 ;  /* 0x000b180a01007387 */ /* 0x0001e60000100a00 */
[----:B0-----:R-:W3:Y:S01]  /*48340*/  LDL.LU.64 R10, [R1+0x5108] ;  /* 0x00510800010a7983 */ /* 0x001ee20000300a00 */
[----:B------:R-:W2:Y:S02]  /*48350*/  LDL.LU R9, [R1+0x5100] ;  /* 0x0051000001097983 */ /* 0x000ea40000300800 */
        /* <DEDUP_REMOVED lines=26> */
[----:B------:R-:W-:Y:S02]  /*48500*/  IMAD.MOV.U32 R8, RZ, RZ, R26 ;  /* 0x000000ffff087224 */ /* 0x000fe400078e001a */
[----:B------:R-:W-:Y:S02]  /*48510*/  IMAD.MOV.U32 R3, RZ, RZ, R27 ;  /* 0x000000ffff037224 */ /* 0x000fe400078e001b */
[----:B------:R-:W3:Y:S01]  /*48520*/  LDL.LU.64 R26, [R1+0x50d0] ;  /* 0x0050d000011a7983 */ /* 0x000ee20000300a00 */
[----:B------:R-:W3:Y:S01]  /*48530*/  LDL.LU.64 R24, [R1+0x50c8] ;  /* 0x0050c80001187983 */ /* 0x000ee20000300a00 */
[C---:B--2---:R-:W-:Y:S11]  /*48540*/  HMMA.16816.F32.BF16 R12, R20.reuse, R6, R12 ;  /* 0x00000006140c723c */ /* 0x044ff6000004180c */
[----:B------:R-:W-:Y:S11]  /*48550*/  @!UPT UIADD3 URZ, URZ, URZ, URZ ;  /* 0x0000003f3f3ff290 */ /* 0x000ff6000fffe03f */
[----:B------:R-:W-:Y:S01]  /*48560*/  @!UPT UIADD3 URZ, URZ, URZ, URZ ;  /* 0x0000003f3f3ff290 */ /* 0x000fe2000fffe03f */
[----:B------:R0:W-:Y:S02]  /*48570*/  STL.64 [R1+0xac0], R12 ;  /* 0x000ac00c01007387 */ /* 0x0001e40000100a00 */
[----:B0-----:R-:W-:Y:S02]  /*48580*/  IMAD.MOV.U32 R13, RZ, RZ, R6 ;  /* 0x000000ffff0d7224 */ /* 0x001fe400078e0006 */
[----:B------:R-:W-:Y:S02]  /*48590*/  IMAD.MOV.U32 R12, RZ, RZ, R7 ;  /* 0x000000ffff0c7224 */ /* 0x000fe400078e0007 */
[----:B------:R-:W0:Y:S04]  /*485a0*/  LDSM.16.MT88.4 R4, [R9+0x12000] ;  /* 0x012000000904783b */ /* 0x000e280000004200 */
[----:B------:R-:W-:Y:S01]  /*485b0*/  STL.64 [R1+0xac8], R14 ;  /* 0x000ac80e01007387 */ /* 0x000fe20000100a00 */
[----:B------:R-:W-:Y:S02]  /*485c0*/  STL.64 [R1+0x4ff8], R10 ;  /* 0x004ff80a01007387 */ /* 0x000fe40000100a00 */
[----:B------:R-:W-:Y:S01]  /*485d0*/  STL [R1+0x4ff0], R9 ;  /* 0x004ff00901007387 */ /* 0x000fe20000100800 */
[----:B0-----:R0:W-:Y:S01]  /*485e0*/  STL.64 [R1+0x4ed8], R6 ;  /* 0x004ed80601007387 */ /* 0x0011e20000100a00 */
[----:B------:R-:W-:Y:S03]  /*485f0*/  STL.64 [R1+0x4ed0], R4 ;  /* 0x004ed00401007387 */ /* 0x000fe60000100a00 */
[----:B0-----:R-:W2:Y:S04]  /*48600*/  LDL.64 R6, [R1+0xb8] ;  /* 0x0000b80001067983 */ /* 0x001ea80000100a00 */
[----:B--2---:R0:W-:Y:S04]  /*48610*/  STL.64 [R1+0x5070], R6 ;  /* 0x0050700601007387 */ /* 0x0041e80000100a00 */
[----:B0-----:R-:W3:Y:S02]  /*48620*/  LDL.64 R6, [R1+0x78] ;  /* 0x0000780001067983 */ /* 0x001ee40000100a00 */
[C---:B---3--:R-:W-:Y:S11]  /*48630*/  HMMA.16816.F32.BF16 R24, R20.reuse, R6, R24 ;  /* 0x000000061418723c */ /* 0x048ff60000041818 */
[----:B------:R-:W-:Y:S11]  /*48640*/  @!UPT UIADD3 URZ, URZ, URZ, URZ ;  /* 0x0000003f3f3ff290 */ /* 0x000ff6000fffe03f */
[----:B------:R-:W-:Y:S01]  /*48650*/  @!UPT UIADD3 URZ, URZ, URZ, URZ ;  /* 0x0000003f3f3ff290 */ /* 0x000fe2000fffe03f */
[----:B------:R-:W-:Y:S01]  /*48660*/  STL.64 [R1+0xab0], R24 ;  /* 0x000ab01801007387 */ /* 0x000fe20000100a00 */
[----:B------:R0:W-:Y:S03]  /*48670*/  STL.64 [R1+0xab8], R26 ;  /* 0x000ab81a01007387 */ /* 0x0001e60000100a00 */
[----:B0-----:R-:W4:Y:S01]  /*48680*/  LDL.LU.64 R26, [R1+0x50c0] ;  /* 0x0050c000011a7983 */ /* 0x001f220000300a00 */
[----:B------:R-:W-:Y:S02]  /*48690*/  IMAD.MOV.U32 R10, RZ, RZ, R6 ;  /* 0x000000ffff0a7224 */ /* 0x000fe400078e0006 */
[----:B------:R-:W-:Y:S02]  /*486a0*/  IMAD.MOV.U32 R9, RZ, RZ, R7 ;  /* 0x000000ffff097224 */ /* 0x000fe400078e0007 */
[----:B----4-:R-:W-:Y:S01]  /*486b0*/  HMMA.16816.F32.BF16 R4, R20, R26, R16 ;  /* 0x0000001a1404723c */ /* 0x010fe20000041810 */
[----:B------:R-:W-:-:S02]  /*486c0*/  IMAD.MOV.U32 R14, RZ, RZ, R26 ;  /* 0x000000ffff0e7224 */ /* 0x000fc400078e001a */
[----:B------:R-:W-:Y:S11]  /*486d0*/  IMAD.MOV.U32 R11, RZ, RZ, R27 ;  /* 0x000000ffff0b7224 */ /* 0x000ff600078e001b */
[----:B------:R-:W-:Y:S09]  /*486e0*/  @!UPT UIADD3 URZ, URZ, URZ, URZ ;  /* 0x0000003f3f3ff290 */ /* 0x000ff2000fffe03f */
[----:B------:R-:W-:Y:S01]  /*486f0*/  STL.64 [R1+0xaa0], R4 ;  /* 0x000aa00401007387 */ /* 0x000fe20000100a00 */
[----:B------:R-:W-:Y:S02]  /*48700*/  STL.64 [R1+0xaa8], R6 ;  /* 0x000aa80601007387 */ /* 0x000fe40000100a00 */
[----:B------:R-:W-:Y:S02]  /*48710*/  STL [R1+0x50b8], R14 ;  /* 0x0050b80e01007387 */ /* 0x000fe40000100800 */
[----:B------:R-:W-:Y:S01]  /*48720*/  STL.64 [R1+0x50b0], R12 ;  /* 0x0050b00c01007387 */ /* 0x000fe20000100a00 */
[----:B------:R-:W-:Y:S01]  /*48730*/  STL.64 [R1+0x5028], R10 ;  /* 0x0050280a01007387 */ /* 0x000fe20000100a00 */
[----:B------:R0:W-:Y:S03]  /*48740*/  STL.64 [R1+0x5020], R8 ;  /* 0x0050200801007387 */ /* 0x0001e60000100a00 */
[----:B0-----:R-:W2:Y:S01]  /*48750*/  LDL.LU R8, [R1+0x2d0] ;  /* 0x0002d00001087983 */ /* 0x001ea20000300800 */
        /* <DEDUP_REMOVED lines=10> */
[----:B------:R-:W2:Y:S01]  /*48800*/  LDL.LU R19, [R1+0x4cc] ;  /* 0x0004cc0001137983 */ /* 0x000ea20000300800 */
[----:B------:R-:W2:Y:S01]  /*48810*/  LDL.64 R14, [R1+0x58] ;  /* 0x00005800010e7983 */ /* 0x000ea20000100a00 */
[----:B------:R-:W2:Y:S02]  /*48820*/  LDL.LU R24, [R1+0x4a0] ;  /* 0x0004a00001187983 */ /* 0x000ea40000300800 */
[----:B------:R-:W2:Y:S02]  /*48830*/  LDL.LU R25, [R1+0x4a4] ;  /* 0x0004a40001197983 */ /* 0x000ea40000300800 */
[----:B------:R-:W2:Y:S01]  /*48840*/  LDL.LU R26, [R1+0x4a8] ;  /* 0x0004a800011a7983 */ /* 0x000ea20000300800 */
[----:B------:R-:W2:Y:S04]  /*48850*/  LDL.LU R27, [R1+0x4ac] ;  /* 0x0004ac00011b7983 */ /* 0x000ea80000300800 */
[----:B--2---:R0:W-:Y:S01]  /*48860*/  STL.64 [R1+0x50a0], R26 ;  /* 0x0050a01a01007387 */ /* 0x0041e20000100a00 */
[----:B------:R-:W-:Y:S03]  /*48870*/  STL.64 [R1+0x5098], R24 ;  /* 0x0050981801007387 */ /* 0x000fe60000100a00 */
[----:B0-----:R-:W2:Y:S01]  /*48880*/  LDL.64 R26, [R1+0x48] ;  /* 0x00004800011a7983 */ /* 0x001ea20000100a00 */
[----:B------:R0:W-:Y:S02]  /*48890*/  STL.64 [R1+0x5080], R6 ;  /* 0x0050800601007387 */ /* 0x0001e40000100a00 */
[----:B----4-:R-:W-:Y:S01]  /*488a0*/  STL.64 [R1+0x5078], R4 ;  /* 0x0050780401007387 */ /* 0x010fe20000100a00 */
[----:B0-----:R-:W4:Y:S04]  /*488b0*/  LDL.64 R6, [R1+0x28] ;  /* 0x0000280001067983 */ /* 0x001f280000100a00 */
[----:B----4-:R0:W-:Y:S04]  /*488c0*/  STL.64 [R1+0x5090], R6 ;  /* 0x0050900601007387 */ /* 0x0101e80000100a00 */
[----:B0-----:R-:W4:Y:S04]  /*488d0*/  LDL.64 R6, [R1+0x38] ;  /* 0x0000380001067983 */ /* 0x001f280000100a00 */
[----:B----4-:R0:W-:Y:S01]  /*488e0*/  STL.64 [R1+0x50a8], R6 ;  /* 0x0050a80601007387 */ /* 0x0101e20000100a00 */
[----:B------:R-:W2:Y:S02]  /*488f0*/  LDL.LU R4, [R1+0x4b0] ;  /* 0x0004b00001047983 */ /* 0x000ea40000300800 */
[----:B------:R-:W2:Y:S01]  /*48900*/  LDL.LU R5, [R1+0x4b4] ;  /* 0x0004b40001057983 */ /* 0x000ea20000300800 */
[----:B0-----:R-:W2:Y:S01]  /*48910*/  LDL.LU R6, [R1+0x4b8] ;  /* 0x0004b80001067983 */ /* 0x001ea20000300800 */
[----:B------:R-:W2:Y:S02]  /*48920*/  LDL.LU R7, [R1+0x4bc] ;  /* 0x0004bc0001077983 */ /* 0x000ea40000300800 */
[----:B---3--:R0:W-:Y:S02]  /*48930*/  STL.64 [R1+0x5038], R10 ;  /* 0x0050380a01007387 */ /* 0x0081e40000100a00 */
[----:B------:R-:W-:Y:S02]  /*48940*/  STL.64 [R1+0x5030], R8 ;  /* 0x0050300801007387 */ /* 0x000fe40000100a00 */
[----:B0-----:R-:W-:-:S02]  /*48950*/  IMAD.MOV.U32 R10, RZ, RZ, R29 ;  /* 0x000000ffff0a7224 */ /* 0x001fc400078e001d */
[----:B------:R-:W-:-:S05]  /*48960*/  IMAD.MOV.U32 R11, RZ, RZ, R28 ;  /* 0x000000ffff0b7224 */ /* 0x000fca00078e001c */
[----:B------:R0:W-:Y:S04]  /*48970*/  STL.64 [R1+0x5050], R10 ;  /* 0x0050500a01007387 */ /* 0x0001e80000100a00 */
[----:B0-----:R-:W3:Y:S01]  /*48980*/  LDL.64 R10, [R1+0x8] ;  /* 0x00000800010a7983 */ /* 0x001ee20000100a00 */
[C---:B------:R-:W-:Y:S03]  /*48990*/  HMMA.16816.F32.BF16 R16, R20.reuse, R14, R16 ;  /* 0x0000000e1410723c */ /* 0x040fe60000041810 */
[----:B---3--:R0:W-:Y:S04]  /*489a0*/  STL.64 [R1+0x5068], R10 ;  /* 0x0050680a01007387 */ /* 0x0081e80000100a00 */
[----:B0-----:R-:W3:Y:S04]  /*489b0*/  LDL.64 R10, [R1+0x18] ;  /* 0x00001800010a7983 */ /* 0x001ee80000100a00 */
[----:B---3--:R0:W-:Y:S01]  /*489c0*/  STL.64 [R1+0x5088], R10 ;  /* 0x0050880a01007387 */ /* 0x0081e20000100a00 */
[----:B------:R-:W3:Y:S02]  /*489d0*/  LDL.LU R8, [R1+0x490] ;  /* 0x0004900001087983 */ /* 0x000ee40000300800 */
[----:B------:R-:W3:Y:S01]  /*489e0*/  LDL.LU R9, [R1+0x494] ;  /* 0x0004940001097983 */ /* 0x000ee20000300800 */
[----:B0-----:R-:W3:Y:S01]  /*489f0*/  LDL.LU R10, [R1+0x498] ;  /* 0x00049800010a7983 */ /* 0x001ee20000300800 */
[----:B------:R-:W3:Y:S07]  /*48a00*/  LDL.LU R11, [R1+0x49c] ;  /* 0x00049c00010b7983 */ /* 0x000eee0000300800 */
[----:B------:R0:W-:Y:S02]  /*48a10*/  STL.64 [R1+0xa90], R16 ;  /* 0x000a901001007387 */ /* 0x0001e40000100a00 */
[----:B------:R1:W-:Y:S02]  /*48a20*/  STL.64 [R1+0xa98], R18 ;  /* 0x000a981201007387 */ /* 0x0003e40000100a00 */
[----:B0-----:R-:W-:Y:S01]  /*48a30*/  IMAD.MOV.U32 R16, RZ, RZ, R14 ;  /* 0x000000ffff107224 */ /* 0x001fe200078e000e */
[----:B-1----:R-:W4:Y:S01]  /*48a40*/  LDL.LU R18, [R1+0x50bc] ;  /* 0x0050bc0001127983 */ /* 0x002f220000300800 */
[----:B------:R-:W3:Y:S02]  /*48a50*/  LDL.LU R14, [R1+0x50b8] ;  /* 0x0050b800010e7983 */ /* 0x000ee40000300800 */
[----:B------:R-:W4:Y:S01]  /*48a60*/  LDL.LU.64 R12, [R1+0x50b0] ;  /* 0x0050b000010c7983 */ /* 0x000f220000300a00 */
[----:B--2---:R-:W-:Y:S01]  /*48a70*/  HMMA.16816.F32.BF16 R4, R20, R26, R4 ;  /* 0x0000001a1404723c */ /* 0x004fe20000041804 */
[----:B---3--:R-:W-:Y:S01]  /*48a80*/  STL.64 [R1+0x5048], R14 ;  /* 0x0050480e01007387 */ /* 0x008fe20000100a00 */
[----:B----4-:R0:W-:Y:S03]  /*48a90*/  STL.64 [R1+0x5040], R12 ;  /* 0x0050400c01007387 */ /* 0x0101e60000100a00 */
[----:B0-----:R-:W2:Y:S01]  /*48aa0*/  LDL.LU R12, [R1+0x460] ;  /* 0x00046000010c7983 */ /* 0x001ea20000300800 */
[----:B------:R-:W2:Y:S02]  /*48ab0*/  LDL.LU R13, [R1+0x464] ;  /* 0x00046400010d7983 */ /* 0x000ea40000300800 */
[----:B------:R-:W3:Y:S02]  /*48ac0*/  LDL.LU R14, [R1+0x468] ;  /* 0x00046800010e7983 */ /* 0x000ee40000300800 */
[----:B------:R-:W3:Y:S02]  /*48ad0*/  LDL.LU R15, [R1+0x46c] ;  /* 0x00046c00010f7983 */ /* 0x000ee40000300800 */
[----:B------:R-:W-:-:S02]  /*48ae0*/  IMAD.MOV.U32 R28, RZ, RZ, R26 ;  /* 0x000000ffff1c7224 */ /* 0x000fc400078e001a */
[----:B------:R-:W-:Y:S01]  /*48af0*/  IMAD.MOV.U32 R17, RZ, RZ, R27 ;  /* 0x000000ffff117224 */ /* 0x000fe200078e001b */
        /* <DEDUP_REMOVED lines=9> */
[----:B------:R-:W3:Y:S02]  /*48b90*/  LDL.LU.64 R26, [R1+0x50a0] ;  /* 0x0050a000011a7983 */ /* 0x000ee40000300a00 */
[----:B------:R-:W3:Y:S02]  /*48ba0*/  LDL.LU.64 R24, [R1+0x5098] ;  /* 0x0050980001187983 */ /* 0x000ee40000300a00 */
[C---:B---3--:R-:W-:Y:S01]  /*48bb0*/  HMMA.16816.F32.BF16 R24, R20.reuse, R6, R24 ;  /* 0x000000061418723c */ /* 0x048fe20000041818 */
[----:B------:R-:W-:Y:S11]  /*48bc0*/  IMAD.MOV.U32 R29, RZ, RZ, R7 ;  /* 0x000000ffff1d7224 */ /* 0x000ff600078e0007 */
[----:B------:R-:W-:Y:S11]  /*48bd0*/  @!UPT UIADD3 URZ, URZ, URZ, URZ ;  /* 0x0000003f3f3ff290 */ /* 0x000ff6000fffe03f */
[----:B------:R-:W-:Y:S01]  /*48be0*/  STL.64 [R1+0xa70], R24 ;  /* 0x000a701801007387 */ /* 0x000fe20000100a00 */
[----:B------:R0:W-:Y:S02]  /*48bf0*/  STL.64 [R1+0xa78], R26 ;  /* 0x000a781a01007387 */ /* 0x0001e40000100a00 */
[----:B0-----:R-:W-:Y:S02]  /*48c00*/  IMAD.MOV.U32 R27, RZ, RZ, R6 ;  /* 0x000000ffff1b7224 */ /* 0x001fe400078e0006 */
[----:B------:R-:W3:Y:S02]  /*48c10*/  LDL.LU.64 R6, [R1+0x5090] ;  /* 0x0050900001067983 */ /* 0x000ee40000300a00 */
        /* <DEDUP_REMOVED lines=29> */
[----:B------:R-:W4:Y:S11]  /*48df0*/  LDL.LU.64 R12, [R1+0x5040] ;  /* 0x00504000010c7983 */ /* 0x000f360000300a00 */
[----:B------:R-:W-:Y:S10]  /*48e00*/  @!UPT UIADD3 URZ, URZ, URZ, URZ ;  /* 0x0000003f3f3ff290 */ /* 0x000ff4000fffe03f */
[----:B------:R-:W-:Y:S01]  /*48e10*/  STL.64 [R1+0xa30], R8 ;  /* 0x000a300801007387 */ /* 0x000fe20000100a00 */
[----:B------:R0:W-:Y:S03]  /*48e20*/  STL.64 [R1+0xa38], R10 ;  /* 0x000a380a01007387 */ /* 0x0001e60000100a00 */
[----:B0-----:R-:W3:Y:S01]  /*48e30*/  LDL.LU.64 R10, [R1+0x5038] ;  /* 0x00503800010a7983 */ /* 0x001ee20000300a00 */
[----:B------:R-:W3:Y:S02]  /*48e40*/  LDL.LU.64 R8, [R1+0x5030] ;  /* 0x0050300001087983 */ /* 0x000ee40000300a00 */
[----:B---3--:R-:W-:Y:S01]  /*48e50*/  HMMA.16816.F32.BF16 R20, R20, R6, R8 ;  /* 0x000000061414723c */ /* 0x008fe20000041808 */
[----:B------:R-:W3:Y:S01]  /*48e60*/  LDL.LU.64 R10, [R1+0x5028] ;  /* 0x00502800010a7983 */ /* 0x000ee20000300a00 */
[----:B------:R-:W2:Y:S11]  /*48e70*/  LDL.LU.64 R8, [R1+0x5020] ;  /* 0x0050200001087983 */ /* 0x000eb60000300a00 */
[----:B------:R-:W-:Y:S10]  /*48e80*/  @!UPT UIADD3 URZ, URZ, URZ, URZ ;  /* 0x0000003f3f3ff290 */ /* 0x000ff4000fffe03f */
[----:B------:R-:W-:Y:S01]  /*48e90*/  STL.64 [R1+0xa20], R20 ;  /* 0x000a201401007387 */ /* 0x000fe20000100a00 */
        /* <DEDUP_REMOVED lines=8> */
[----:B------:R-:W-:Y:S01]  /*48f20*/  STL.64 [R1+0x4f18], R22 ;  /* 0x004f181601007387 */ /* 0x000fe20000100a00 */
[----:B------:R0:W-:Y:S02]  /*48f30*/  STL.64 [R1+0x4ee8], R6 ;  /* 0x004ee80601007387 */ /* 0x0001e40000100a00 */
[----:B------:R-:W2:Y:S02]  /*48f40*/  LDL.LU R4, [R1+0x450] ;  /* 0x0004500001047983 */ /* 0x000ea40000300800 */
[----:B------:R-:W2:Y:S01]  /*48f50*/  LDL.LU R5, [R1+0x454] ;  /* 0x0004540001057983 */ /* 0x000ea20000300800 */
[----:B0-----:R-:W2:Y:S01]  /*48f60*/  LDL.LU R6, [R1+0x458] ;  /* 0x0004580001067983 */ /* 0x001ea20000300800 */
[----:B------:R-:W2:Y:S02]  /*48f70*/  LDL.LU R7, [R1+0x45c] ;  /* 0x00045c0001077983 */ /* 0x000ea40000300800 */
[----:B------:R-:W-:Y:S02]  /*48f80*/  IMAD.MOV.U32 R22, RZ, RZ, R25 ;  /* 0x000000ffff167224 */ /* 0x000fe400078e0019 */
[----:B------:R-:W-:Y:S01]  /*48f90*/  IMAD.MOV.U32 R23, RZ, RZ, R26 ;  /* 0x000000ffff177224 */ /* 0x000fe200078e001a */
[----:B------:R-:W3:Y:S01]  /*48fa0*/  LDL.LU R25, [R1+0x5010] ;  /* 0x0050100001197983 */ /* 0x000ee20000300800 */
[----:B------:R-:W3:Y:S03]  /*48fb0*/  LDL.LU R26, [R1+0x500c] ;  /* 0x00500c00011a7983 */ /* 0x000ee60000300800 */
[----:B------:R0:W-:Y:S02]  /*48fc0*/  STL.64 [R1+0x4f30], R22 ;  /* 0x004f301601007387 */ /* 0x0001e40000100a00 */
[----:B0-----:R-:W-:-:S02]  /*48fd0*/  IMAD.MOV.U32 R22, RZ, RZ, R27 ;  /* 0x000000ffff167224 */ /* 0x001fc400078e001b */
[----:B------:R-:W-:Y:S01]  /*48fe0*/  IMAD.MOV.U32 R23, RZ, RZ, R29 ;  /* 0x000000ffff177224 */ /* 0x000fe200078e001d */
[----:B------:R-:W3:Y:S04]  /*48ff0*/  LDL.LU R27, [R1+0x5008] ;  /* 0x00500800011b7983 */ /* 0x000ee80000300800 */
[----:B------:R-:W-:Y:S04]  /*49000*/  STL.64 [R1+0x4f48], R22 ;  /* 0x004f481601007387 */ /* 0x000fe80000100a00 */
[----:B--2---:R-:W-:Y:S01]  /*49010*/  STL.64 [R1+0x4ef8], R6 ;  /* 0x004ef80601007387 */ /* 0x004fe20000100a00 */
[----:B------:R0:W-:Y:S03]  /*49020*/  STL.64 [R1+0x4ef0], R4 ;  /* 0x004ef00401007387 */ /* 0x0001e60000100a00 */
[----:B0-----:R-:W2:Y:S01]  /*49030*/  LDL.LU R4, [R1+0x100] ;  /* 0x0001000001047983 */ /* 0x001ea20000300800 */
[----:B------:R-:W2:Y:S02]  /*49040*/  LDL.LU R5, [R1+0x104] ;  /* 0x0001040001057983 */ /* 0x000ea40000300800 */
[----:B------:R-:W2:Y:S02]  /*49050*/  LDL.LU R6, [R1+0x108] ;  /* 0x0001080001067983 */ /* 0x000ea40000300800 */
[----:B------:R-:W2:Y:S02]  /*49060*/  LDL.LU R7, [R1+0x10c] ;  /* 0x00010c0001077983 */ /* 0x000ea40000300800 */
[----:B------:R-:W-:-:S02]  /*49070*/  IMAD.MOV.U32 R22, RZ, RZ, R28 ;  /* 0x000000ffff167224 */ /* 0x000fc400078e001c */
[----:B------:R-:W-:-:S05]  /*49080*/  IMAD.MOV.U32 R23, RZ, RZ, R17 ;  /* 0x000000ffff177224 */ /* 0x000fca00078e0011 */
        /* <DEDUP_REMOVED lines=17> */
[----:B---3--:R-:W-:-:S05]  /*491a0*/  IMAD.MOV.U32 R23, RZ, RZ, R11 ;  /* 0x000000ffff177224 */ /* 0x008fca00078e000b */
[----:B------:R-:W-:Y:S04]  /*491b0*/  STL.64 [R1+0x4f90], R22 ;  /* 0x004f901601007387 */ /* 0x000fe80000100a00 */
[----:B--2---:R-:W-:Y:S01]  /*491c0*/  STL.64 [R1+0x4f40], R6 ;  /* 0x004f400601007387 */ /* 0x004fe20000100a00 */
[----:B------:R0:W-:Y:S03]  /*491d0*/  STL.64 [R1+0x4f38], R4 ;  /* 0x004f380401007387 */ /* 0x0001e60000100a00 */
        /* <DEDUP_REMOVED lines=13> */
[----:B----4-:R-:W-:-:S02]  /*492b0*/  IMAD.MOV.U32 R22, RZ, RZ, R13 ;  /* 0x000000ffff167224 */ /* 0x010fc400078e000d */
[----:B------:R-:W-:-:S05]  /*492c0*/  IMAD.MOV.U32 R23, RZ, RZ, R12 ;  /* 0x000000ffff177224 */ /* 0x000fca00078e000c */
[----:B------:R0:W-:Y:S02]  /*492d0*/  STL.64 [R1+0x4fc0], R22 ;  /* 0x004fc01601007387 */ /* 0x0001e40000100a00 */
[----:B0-----:R-:W-:Y:S02]  /*492e0*/  IMAD.MOV.U32 R22, RZ, RZ, R8 ;  /* 0x000000ffff167224 */ /* 0x001fe400078e0008 */
        /* <DEDUP_REMOVED lines=17> */
[----:B------:R-:W3:Y:S01]  /*49400*/  LDL.LU R7, [R1+0x16c] ;  /* 0x00016c0001077983 */ /* 0x000ee20000300800 */
[----:B------:R-:W2:Y:S01]  /*49410*/  LDL.LU R8, [R1+0x1c0] ;  /* 0x0001c00001087983 */ /* 0x000ea20000300800 */
        /* <DEDUP_REMOVED lines=14> */
[----:B------:R-:W3:Y:S01]  /*49500*/  LDL.LU R7, [R1+0x18c] ;  /* 0x00018c0001077983 */ /* 0x000ee20000300800 */
[C---:B----4-:R-:W-:Y:S01]  /*49510*/  HMMA.16816.F32.BF16 R12, R24.reuse, R18, R12 ;  /* 0x00000012180c723c */ /* 0x050fe2000004180c */
        /* <DEDUP_REMOVED lines=16> */
[----:B------:R-:W4:Y:S02]  /*49620*/  LDL.LU R16, [R1+0x1b0] ;  /* 0x0001b00001107983 */ /* 0x000f240000300800 */
[----:B------:R-:W4:Y:S01]  /*49630*/  LDL.LU R17, [R1+0x1b4] ;  /* 0x0001b40001117983 */ /* 0x000f220000300800 */
[----:B0-----:R-:W4:Y:S01]  /*49640*/  LDL.LU R18, [R1+0x1b8] ;  /* 0x0001b80001127983 */ /* 0x001f220000300800 */
[----:B------:R-:W4:Y:S01]  /*49650*/  LDL.LU R19, [R1+0x1bc] ;  /* 0x0001bc0001137983 */ /* 0x000f220000300800 */
        /* <DEDUP_REMOVED lines=8> */
[----:B------:R-:W3:Y:S05]  /*496e0*/  LDL.LU R9, [R1+0x4ff0] ;  /* 0x004ff00001097983 */ /* 0x000eea0000300800 */
[C---:B--2---:R-:W-:Y:S08]  /*496f0*/  HMMA.16816.F32.BF16 R20, R24.reuse, R22, R4 ;  /* 0x000000161814723c */ /* 0x044ff00000041804 */
[C---:B----4-:R-:W-:Y:S11]  /*49700*/  HMMA.16816.F32.BF16 R16, R24.reuse, R10, R16 ;  /* 0x0000000a1810723c */ /* 0x050ff60000041810 */
[----:B------:R-:W-:Y:S11]  /*49710*/  @!UPT UIADD3 URZ, URZ, URZ, URZ ;  /* 0x0000003f3f3ff290 */ /* 0x000ff6000fffe03f */
[----:B------:R-:W-:Y:S01]  /*49720*/  @!UPT UIADD3 URZ, URZ, URZ, URZ ;  /* 0x0000003f3f3ff290 */ /* 0x000fe2000fffe03f */
[----:B------:R0:W-:Y:S01]  /*49730*/  STL.64 [R1+0x9f0], R16 ;  /* 0x0009f01001007387 */ /* 0x0001e20000100a00 */
[----:B------:R1:W-:Y:S03]  /*49740*/  STL.64 [R1+0x9f8], R18 ;  /* 0x0009f81201007387 */ /* 0x0003e60000100a00 */
[----:B0-----:R-:W2:Y:S01]  /*49750*/  LDL.LU R16, [R1+0xf0] ;  /* 0x0000f00001107983 */ /* 0x001ea20000300800 */
[----:B------:R-:W2:Y:S02]  /*49760*/  LDL.LU R17, [R1+0xf4] ;  /* 0x0000f40001117983 */ /* 0x000ea40000300800 */
[----:B-1----:R-:W2:Y:S02]  /*49770*/  LDL.LU R18, [R1+0xf8] ;  /* 0x0000f80001127983 */ /* 0x002ea40000300800 */
[----:B------:R-:W2:Y:S01]  /*49780*/  LDL.LU R19, [R1+0xfc] ;  /* 0x0000fc0001137983 */ /* 0x000ea20000300800 */
[----:B------:R0:W-:Y:S04]  /*49790*/  STL.64 [R1+0x4eb8], R10 ;  /* 0x004eb80a01007387 */ /* 0x0001e80000100a00 */
[----:B0-----:R-:W4:Y:S01]  /*497a0*/  LDL.64 R10, [R1+0xc8] ;  /* 0x0000c800010a7983 */ /* 0x001f220000100a00 */
[----:B------:R-:W2:Y:S02]  /*497b0*/  LDL.LU.64 R6, [R1+0x4fe8] ;  /* 0x004fe80001067983 */ /* 0x000ea40000300a00 */
[----:B------:R-:W2:Y:S02]  /*497c0*/  LDL.LU.64 R4, [R1+0x4fe0] ;  /* 0x004fe00001047983 */ /* 0x000ea40000300a00 */
[----:B------:R-:W-:Y:S01]  /*497d0*/  STL.64 [R1+0x9e0], R20 ;  /* 0x0009e01401007387 */ /* 0x000fe20000100a00 */
[----:B------:R0:W-:Y:S04]  /*497e0*/  STL.64 [R1+0x9e8], R22 ;  /* 0x0009e81601007387 */ /* 0x0001e80000100a00 */
        /* <DEDUP_REMOVED lines=65> */
[----:B------:R-:W4:Y:S01]  /*49c00*/  LDL.LU.64 R6, [R1+0x4ef8] ;  /* 0x004ef80001067983 */ /* 0x000f220000300a00 */
[----:B------:R-:W4:Y:S11]  /*49c10*/  LDL.LU.64 R4, [R1+0x4ef0] ;  /* 0x004ef00001047983 */ /* 0x000f360000300a00 */
[----:B------:R-:W-:Y:S09]  /*49c20*/  @!UPT UIADD3 URZ, URZ, URZ, URZ ;  /* 0x0000003f3f3ff290 */ /* 0x000ff2000fffe03f */
[----:B------:R-:W-:Y:S01]  /*49c30*/  STL.64 [R1+0x940], R20 ;  /* 0x0009401401007387 */ /* 0x000fe20000100a00 */
[----:B------:R-:W-:Y:S02]  /*49c40*/  STL.64 [R1+0x948], R22 ;  /* 0x0009481601007387 */ /* 0x000fe40000100a00 */
[----:B---3--:R-:W0:Y:S02]  /*49c50*/  LDSM.16.MT88.4 R20, [R9+0x12080] ;  /* 0x012080000914783b */ /* 0x008e240000004200 */
[----:B0-----:R-:W-:Y:S02]  /*49c60*/  STL [R1+0x4de4], R20 ;  /* 0x004de41401007387 */ /* 0x001fe40000100800 */
[----:B------:R-:W-:Y:S02]  /*49c70*/  STL [R1+0x4de0], R21 ;  /* 0x004de01501007387 */ /* 0x000fe40000100800 */
[----:B------:R0:W-:Y:S02]  /*49c80*/  STL [R1+0x4db8], R22 ;  /* 0x004db81601007387 */ /* 0x0001e40000100800 */
[----:B0-----:R-:W2:Y:S01]  /*49c90*/  LDL R22, [R1+0x234c] ;  /* 0x00234c0001167983 */ /* 0x001ea20000100800 */
[----:B------:R-:W-:Y:S01]  /*49ca0*/  STL [R1+0x4db4], R23 ;  /* 0x004db41701007387 */ /* 0x000fe20000100800 */
[C---:B----4-:R-:W-:Y:S11]  /*49cb0*/  HMMA.16816.F32.BF16 R4, R24.reuse, R10, R4 ;  /* 0x0000000a1804723c */ /* 0x050ff60000041804 */
[----:B------:R-:W-:Y:S11]  /*49cc0*/  @!UPT UIADD3 URZ, URZ, URZ, URZ ;  /* 0x0000003f3f3ff290 */ /* 0x000ff6000fffe03f */
[----:B------:R-:W-:Y:S01]  /*49cd0*/  @!UPT UIADD3 URZ, URZ, URZ, URZ ;  /* 0x0000003f3f3ff290 */ /* 0x000fe2000fffe03f */
[----:B------:R-:W-:Y:S01]  /*49ce0*/  STL.64 [R1+0x930], R4 ;  /* 0x0009300401007387 */ /* 0x000fe20000100a00 */
[----:B------:R0:W-:Y:S03]  /*49cf0*/  STL.64 [R1+0x938], R6 ;  /* 0x0009380601007387 */ /* 0x0001e60000100a00 */
[----:B0-----:R-:W3:Y:S01]  /*49d00*/  LDL.LU.64 R6, [R1+0x4ee8] ;  /* 0x004ee80001067983 */ /* 0x001ee20000300a00 */
[----:B------:R-:W-:Y:S02]  /*49d10*/  IMAD.MOV.U32 R13, RZ, RZ, R11 ;  /* 0x000000ffff0d7224 */ /* 0x000fe400078e000b */
[----:B------:R-:W-:Y:S03]  /*49d20*/  STL.64 [R1+0x4ec8], R14 ;  /* 0x004ec80e01007387 */ /* 0x000fe60000100a00 */
[----:B------:R0:W-:Y:S01]  /*49d30*/  STL [R1+0x4ec0], R13 ;  /* 0x004ec00d01007387 */ /* 0x0001e20000100800 */
[----:B------:R-:W4:Y:S02]  /*49d40*/  LDL.LU R12, [R1+0x430] ;  /* 0x00043000010c7983 */ /* 0x000f240000300800 */
[----:B------:R-:W-:Y:S01]  /*49d50*/  IMAD.MOV.U32 R20, RZ, RZ, R10 ;  /* 0x000000ffff147224 */ /* 0x000fe200078e000a */
[----:B0-----:R-:W4:Y:S01]  /*49d60*/  LDL.LU R13, [R1+0x434] ;  /* 0x00043400010d7983 */ /* 0x001f220000300800 */
[----:B------:R-:W4:Y:S02]  /*49d70*/  LDL.LU R14, [R1+0x438] ;  /* 0x00043800010e7983 */ /* 0x000f240000300800 */
[----:B------:R-:W4:Y:S02]  /*49d80*/  LDL.LU R15, [R1+0x43c] ;  /* 0x00043c00010f7983 */ /* 0x000f240000300800 */
[----:B------:R-:W2:Y:S01]  /*49d90*/  LDL.LU R8, [R1+0x420] ;  /* 0x0004200001087983 */ /* 0x000ea20000300800 */
[----:B------:R-:W2:Y:S01]  /*49da0*/  LDL.LU R9, [R1+0x424] ;  /* 0x0004240001097983 */ /* 0x000ea20000300800 */
[----:B------:R-:W2:Y:S02]  /*49db0*/  LDL.LU R10, [R1+0x428] ;  /* 0x00042800010a7983 */ /* 0x000ea40000300800 */
[----:B------:R-:W2:Y:S01]  /*49dc0*/  LDL.LU R11, [R1+0x42c] ;  /* 0x00042c00010b7983 */ /* 0x000ea20000300800 */
[----:B---3--:R-:W-:Y:S01]  /*49dd0*/  HMMA.16816.F32.BF16 R24, R24, R6, R16 ;  /* 0x000000061818723c */ /* 0x008fe20000041810 */
[----:B------:R-:W4:Y:S01]  /*49de0*/  LDL.LU.64 R18, [R1+0x4ee0] ;  /* 0x004ee00001127983 */ /* 0x000f220000300a00 */
[----:B------:R-:W-:-:S02]  /*49df0*/  IMAD.MOV.U32 R23, RZ, RZ, R6 ;  /* 0x000000ffff177224 */ /* 0x000fc400078e0006 */
[----:B------:R-:W-:Y:S11]  /*49e00*/  IMAD.MOV.U32 R21, RZ, RZ, R7 ;  /* 0x000000ffff157224 */ /* 0x000ff600078e0007 */
[----:B------:R-:W-:Y:S08]  /*49e10*/  @!UPT UIADD3 URZ, URZ, URZ, URZ ;  /* 0x0000003f3f3ff290 */ /* 0x000ff0000fffe03f */
[----:B------:R-:W-:Y:S01]  /*49e20*/  STL.64 [R1+0x920], R24 ;  /* 0x0009201801007387 */ /* 0x000fe20000100a00 */
[----:B------:R-:W-:Y:S02]  /*49e30*/  STL.64 [R1+0x928], R26 ;  /* 0x0009281a01007387 */ /* 0x000fe40000100a00 */
[----:B------:R-:W4:Y:S02]  /*49e40*/  LDL.LU.64 R6, [R1+0x4ed8] ;  /* 0x004ed80001067983 */ /* 0x000f240000300a00 */
[----:B------:R-:W4:Y:S01]  /*49e50*/  LDL.LU.64 R4, [R1+0x4ed0] ;  /* 0x004ed00001047983 */ /* 0x000f220000300a00 */
[----:B--2---:R-:W-:Y:S01]  /*49e60*/  STL.64 [R1+0x4e88], R22 ;  /* 0x004e881601007387 */ /* 0x004fe20000100a00 */
[----:B------:R0:W-:Y:S03]  /*49e70*/  STL.64 [R1+0x4e80], R20 ;  /* 0x004e801401007387 */ /* 0x0001e60000100a00 */
[----:B0-----:R-:W2:Y:S01]  /*49e80*/  LDL.LU R20, [R1+0x3d0] ;  /* 0x0003d00001147983 */ /* 0x001ea20000300800 */
[----:B------:R-:W2:Y:S02]  /*49e90*/  LDL.LU R21, [R1+0x3d4] ;  /* 0x0003d40001157983 */ /* 0x000ea40000300800 */
[----:B------:R-:W3:Y:S02]  /*49ea0*/  LDL.LU R22, [R1+0x3d8] ;  /* 0x0003d80001167983 */ /* 0x000ee40000300800 */
[----:B------:R-:W3:Y:S02]  /*49eb0*/  LDL.LU R23, [R1+0x3dc] ;  /* 0x0003dc0001177983 */ /* 0x000ee40000300800 */
[----:B---3--:R0:W-:Y:S01]  /*49ec0*/  STL.64 [R1+0x4e98], R22 ;  /* 0x004e981601007387 */ /* 0x0081e20000100a00 */
[----:B--2---:R-:W-:Y:S03]  /*49ed0*/  STL.64 [R1+0x4e90], R20 ;  /* 0x004e901401007387 */ /* 0x004fe60000100a00 */
        /* <DEDUP_REMOVED lines=13> */
[----:B0-----:R-:W3:Y:S01]  /*49fb0*/  LDL.LU R26, [R1+0x3e8] ;  /* 0x0003e800011a7983 */ /* 0x001ee20000300800 */
[----:B------:R-:W3:Y:S06]  /*49fc0*/  LDL.LU R27, [R1+0x3ec] ;  /* 0x0003ec00011b7983 */ /* 0x000eec0000300800 */
[----:B------:R-:W-:Y:S02]  /*49fd0*/  STL.64 [R1+0x910], R12 ;  /* 0x0009100c01007387 */ /* 0x000fe40000100a00 */
[----:B------:R0:W-:Y:S02]  /*49fe0*/  STL.64 [R1+0x918], R14 ;  /* 0x0009180e01007387 */ /* 0x0001e40000100a00 */
[----:B0-----:R-:W4:Y:S01]  /*49ff0*/  LDL.LU.64 R14, [R1+0x4ec8] ;  /* 0x004ec800010e7983 */ /* 0x001f220000300a00 */
[----:B------:R-:W2:Y:S02]  /*4a000*/  LDL.LU R13, [R1+0x4ec0] ;  /* 0x004ec000010d7983 */ /* 0x000ea40000300800 */
[----:B------:R0:W-:Y:S02]  /*4a010*/  STL.64 [R1+0x4e50], R18 ;  /* 0x004e501201007387 */ /* 0x0001e40000100a00 */
[----:B------:R-:W2:Y:S01]  /*4a020*/  LDL.LU R16, [R1+0x410] ;  /* 0x0004100001107983 */ /* 0x000ea20000300800 */
[----:B------:R-:W2:Y:S04]  /*4a030*/  LDL.LU R17, [R1+0x414] ;  /* 0x0004140001117983 */ /* 0x000ea80000300800 */
[----:B0-----:R-:W2:Y:S01]  /*4a040*/  LDL.LU R18, [R1+0x418] ;  /* 0x0004180001127983 */ /* 0x001ea20000300800 */
[----:B------:R-:W2:Y:S01]  /*4a050*/  LDL.LU R19, [R1+0x41c] ;  /* 0x00041c0001137983 */ /* 0x000ea20000300800 */
[C---:B----4-:R-:W-:Y:S11]  /*4a060*/  HMMA.16816.F32.BF16 R8, R4.reuse, R14, R8 ;  /* 0x0000000e0408723c */ /* 0x050ff60000041808 */
[----:B------:R-:W-:Y:S11]  /*4a070*/  @!UPT UIADD3 URZ, URZ, URZ, URZ ;  /* 0x0000003f3f3ff290 */ /* 0x000ff6000fffe03f */
[----:B------:R-:W-:Y:S01]  /*4a080*/  @!UPT UIADD3 URZ, URZ, URZ, URZ ;  /* 0x0000003f3f3ff290 */ /* 0x000fe2000fffe03f */
[----:B------:R-:W-:Y:S01]  /*4a090*/  STL.64 [R1+0x900], R8 ;  /* 0x0009000801007387 */ /* 0x000fe20000100a00 */
[----:B------:R0:W-:Y:S03]  /*4a0a0*/  STL.64 [R1+0x908], R10 ;  /* 0x0009080a01007387 */ /* 0x0001e60000100a00 */
[----:B0-----:R-:W2:Y:S01]  /*4a0b0*/  LDL.LU.64 R10, [R1+0x4eb8] ;  /* 0x004eb800010a7983 */ /* 0x001ea20000300a00 */
[----:B------:R-:W-:Y:S01]  /*4a0c0*/  STL.64 [R1+0x4da0], R14 ;  /* 0x004da00e01007387 */ /* 0x000fe20000100a00 */
[C---:B--2---:R-:W-:Y:S11]  /*4a0d0*/  HMMA.16816.F32.BF16 R16, R4.reuse, R10, R16 ;  /* 0x0000000a0410723c */ /* 0x044ff60000041810 */
[----:B------:R-:W-:Y:S11]  /*4a0e0*/  @!UPT UIADD3 URZ, URZ, URZ, URZ ;  /* 0x0000003f3f3ff290 */ /* 0x000ff6000fffe03f */
[----:B------:R-:W-:Y:S01]  /*4a0f0*/  @!UPT UIADD3 URZ, URZ, URZ, URZ ;  /* 0x0000003f3f3ff290 */ /* 0x000fe2000fffe03f */
[----:B------:R-:W-:Y:S01]  /*4a100*/  STL.64 [R1+0x8f0], R16 ;  /* 0x0008f01001007387 */ /* 0x000fe20000100a00 */
[----:B------:R0:W-:Y:S03]  /*4a110*/  STL.64 [R1+0x8f8], R18 ;  /* 0x0008f81201007387 */ /* 0x0001e60000100a00 */
[----:B0-----:R-:W2:Y:S04]  /*4a120*/  LDL.64 R18, [R1+0x58] ;  /* 0x0000580001127983 */ /* 0x001ea80000100a00 */
[----:B--2---:R0:W-:Y:S04]  /*4a130*/  STL.64 [R1+0x4e78], R18 ;  /* 0x004e781201007387 */ /* 0x0041e80000100a00 */
[----:B0-----:R-:W2:Y:S01]  /*4a140*/  LDL.64 R18, [R1+0xa8] ;  /* 0x0000a80001127983 */ /* 0x001ea20000100a00 */
[----:B------:R0:W-:Y:S02]  /*4a150*/  STL.64 [R1+0x4d98], R10 ;  /* 0x004d980a01007387 */ /* 0x0001e40000100a00 */
[----:B------:R-:W4:Y:S02]  /*4a160*/  LDL.LU R8, [R1+0x3f0] ;  /* 0x0003f00001087983 */ /* 0x000f240000300800 */
[----:B------:R-:W4:Y:S01]  /*4a170*/  LDL.LU R9, [R1+0x3f4] ;  /* 0x0003f40001097983 */ /* 0x000f220000300800 */
[----:B0-----:R-:W4:Y:S01]  /*4a180*/  LDL.LU R10, [R1+0x3f8] ;  /* 0x0003f800010a7983 */ /* 0x001f220000300800 */
[----:B------:R-:W4:Y:S01]  /*4a190*/  LDL.LU R11, [R1+0x3fc] ;  /* 0x0003fc00010b7983 */ /* 0x000f220000300800 */
[C---:B--2---:R-:W-:Y:S11]  /*4a1a0*/  HMMA.16816.F32.BF16 R20, R4.reuse, R18, R20 ;  /* 0x000000120414723c */ /* 0x044ff60000041814 */
[----:B------:R-:W-:Y:S11]  /*4a1b0*/  @!UPT UIADD3 URZ, URZ, URZ, URZ ;  /* 0x0000003f3f3ff290 */ /* 0x000ff6000fffe03f */
[----:B------:R-:W-:Y:S01]  /*4a1c0*/  @!UPT UIADD3 URZ, URZ, URZ, URZ ;  /* 0x0000003f3f3ff290 */ /* 0x000fe2000fffe03f */
[----:B------:R-:W-:Y:S01]  /*4a1d0*/  STL.64 [R1+0x8e0], R20 ;  /* 0x0008e01401007387 */ /* 0x000fe20000100a00 */
[----:B------:R0:W-:Y:S03]  /*4a1e0*/  STL.64 [R1+0x8e8], R22 ;  /* 0x0008e81601007387 */ /* 0x0001e60000100a00 */
[----:B0-----:R-:W4:Y:S01]  /*4a1f0*/  LDL.LU.64 R22, [R1+0x4eb0] ;  /* 0x004eb00001167983 */ /* 0x001f220000300a00 */
[----:B------:R-:W2:Y:S02]  /*4a200*/  LDL.LU R16, [R1+0x6e0] ;  /* 0x0006e00001107983 */ /* 0x000ea40000300800 */
[----:B------:R-:W-:Y:S02]  /*4a210*/  IMAD.MOV.U32 R2, RZ, RZ, R18 ;  /* 0x000000ffff027224 */ /* 0x000fe400078e0012 */
[----:B------:R-:W2:Y:S02]  /*4a220*/  LDL.LU R17, [R1+0x6e4] ;  /* 0x0006e40001117983 */ /* 0x000ea40000300800 */
[----:B------:R-:W-:Y:S01]  /*4a230*/  IMAD.MOV.U32 R0, RZ, RZ, R19 ;  /* 0x000000ffff007224 */ /* 0x000fe200078e0013 */
[----:B------:R-:W2:Y:S01]  /*4a240*/  LDL.LU R18, [R1+0x6e8] ;  /* 0x0006e80001127983 */ /* 0x000ea20000300800 */
[----:B------:R-:W2:Y:S01]  /*4a250*/  LDL.LU R19, [R1+0x6ec] ;  /* 0x0006ec0001137983 */ /* 0x000ea20000300800 */
[C---:B----4-:R-:W-:Y:S01]  /*4a260*/  HMMA.16816.F32.BF16 R8, R4.reuse, R22, R8 ;  /* 0x000000160408723c */ /* 0x050fe20000041808 */
[----:B------:R-:W-:Y:S11]  /*4a270*/  IMAD.MOV.U32 R3, RZ, RZ, R23 ;  /* 0x000000ffff037224 */ /* 0x000ff600078e0017 */
[----:B------:R-:W-:Y:S11]  /*4a280*/  @!UPT UIADD3 URZ, URZ, URZ, URZ ;  /* 0x0000003f3f3ff290 */ /* 0x000ff6000fffe03f */
[----:B------:R0:W-:Y:S01]  /*4a290*/  STL.64 [R1+0x8d0], R8 ;  /* 0x0008d00801007387 */ /* 0x0001e20000100a00 */
[----:B------:R1:W-:Y:S02]  /*4a2a0*/  STL.64 [R1+0x8d8], R10 ;  /* 0x0008d80a01007387 */ /* 0x0003e40000100a00 */
[----:B0-----:R-:W-:Y:S02]  /*4a2b0*/  IMAD.MOV.U32 R8, RZ, RZ, R22 ;  /* 0x000000ffff087224 */ /* 0x001fe400078e0016 */
[----:B------:R-:W3:Y:S02]  /*4a2c0*/  LDL.LU.64 R22, [R1+0x4ea8] ;  /* 0x004ea80001167983 */ /* 0x000ee40000300a00 */
[C---:B---3--:R-:W-:Y:S01]  /*4a2d0*/  HMMA.16816.F32.BF16 R24, R4.reuse, R22, R24 ;  /* 0x000000160418723c */ /* 0x048fe20000041818 */
[----:B-1----:R-:W-:Y:S02]  /*4a2e0*/  IMAD.MOV.U32 R10, RZ, RZ, R22 ;  /* 0x000000ffff0a7224 */ /* 0x002fe400078e0016 */
[----:B------:R-:W-:Y:S11]  /*4a2f0*/  IMAD.MOV.U32 R9, RZ, RZ, R23 ;  /* 0x000000ffff097224 */ /* 0x000ff600078e0017 */
[----:B------:R-:W-:Y:S09]  /*4a300*/  @!UPT UIADD3 URZ, URZ, URZ, URZ ;  /* 0x0000003f3f3ff290 */ /* 0x000ff2000fffe03f */
[----:B------:R-:W-:Y:S01]  /*4a310*/  STL.64 [R1+0x8c0], R24 ;  /* 0x0008c01801007387 */ /* 0x000fe20000100a00 */
[----:B------:R0:W-:Y:S03]  /*4a320*/  STL.64 [R1+0x8c8], R26 ;  /* 0x0008c81a01007387 */ /* 0x0001e60000100a00 */
[----:B0-----:R-:W3:Y:S01]  /*4a330*/  LDL.LU.64 R26, [R1+0x4ea0] ;  /* 0x004ea000011a7983 */ /* 0x001ee20000300a00 */
[----:B------:R-:W3:Y:S02]  /*4a340*/  LDL.LU.64 R22, [R1+0x4e98] ;  /* 0x004e980001167983 */ /* 0x000ee40000300a00 */
[----:B------:R-:W3:Y:S02]  /*4a350*/  LDL.LU.64 R20, [R1+0x4e90] ;  /* 0x004e900001147983 */ /* 0x000ee40000300a00 */
[----:B---3--:R-:W-:Y:S11]  /*4a360*/  HMMA.16816.F32.BF16 R20, R4, R26, R20 ;  /* 0x0000001a0414723c */ /* 0x008ff60000041814 */
[----:B------:R-:W-:Y:S11]  /*4a370*/  @!UPT UIADD3 URZ, URZ, URZ, URZ ;  /* 0x0000003f3f3ff290 */ /* 0x000ff6000fffe03f */
[----:B------:R-:W-:Y:S01]  /*4a380*/  @!UPT UIADD3 URZ, URZ, URZ, URZ ;  /* 0x0000003f3f3ff290 */ /* 0x000fe2000fffe03f */
[----:B------:R-:W-:Y:S01]  /*4a390*/  STL.64 [R1+0x8b0], R20 ;  /* 0x0008b01401007387 */ /* 0x000fe20000100a00 */
[----:B------:R0:W-:Y:S03]  /*4a3a0*/  STL.64 [R1+0x8b8], R22 ;  /* 0x0008b81601007387 */ /* 0x0001e60000100a00 */
[----:B0-----:R-:W3:Y:S01]  /*4a3b0*/  LDL.LU.64 R22, [R1+0x4e88] ;  /* 0x004e880001167983 */ /* 0x001ee20000300a00 */
[----:B------:R-:W4:Y:S02]  /*4a3c0*/  LDL.LU.64 R20, [R1+0x4e80] ;  /* 0x004e800001147983 */ /* 0x000f240000300a00 */
[----:B------:R-:W-:Y:S02]  /*4a3d0*/  IMAD.MOV.U32 R12, RZ, RZ, R26 ;  /* 0x000000ffff0c7224 */ /* 0x000fe400078e001a */
[----:B------:R-:W-:-:S05]  /*4a3e0*/  IMAD.MOV.U32 R11, RZ, RZ, R27 ;  /* 0x000000ffff0b7224 */ /* 0x000fca00078e001b */
[----:B------:R0:W-:Y:S01]  /*4a3f0*/  STL.64 [R1+0x4dc8], R10 ;  /* 0x004dc80a01007387 */ /* 0x0001e20000100a00 */
[----:B------:R1:W-:Y:S03]  /*4a400*/  STL.64 [R1+0x4dc0], R8 ;  /* 0x004dc00801007387 */ /* 0x0003e60000100a00 */
[----:B---3--:R-:W3:Y:S01]  /*4a410*/  LDSM.16.MT88.4 R24, [R22+0x12100] ;  /* 0x012100001618783b */ /* 0x008ee20000004200 */
[----:B0-----:R-:W-:Y:S02]  /*4a420*/  IMAD.MOV.U32 R10, RZ, RZ, R23 ;  /* 0x000000ffff0a7224 */ /* 0x001fe400078e0017 */
[----:B----4-:R-:W-:-:S05]  /*4a430*/  IMAD.MOV.U32 R11, RZ, RZ, R21 ;  /* 0x000000ffff0b7224 */ /* 0x010fca00078e0015 */
[----:B------:R0:W-:Y:S01]  /*4a440*/  STL.64 [R1+0x4e20], R10 ;  /* 0x004e200a01007387 */ /* 0x0001e20000100a00 */
[----:B-1----:R-:W4:Y:S02]  /*4a450*/  LDL.LU R8, [R1+0x6d0] ;  /* 0x0006d00001087983 */ /* 0x002f240000300800 */
[----:B------:R-:W4:Y:S01]  /*4a460*/  LDL.LU R9, [R1+0x6d4] ;  /* 0x0006d40001097983 */ /* 0x000f220000300800 */
[----:B0-----:R-:W4:Y:S01]  /*4a470*/  LDL.LU R10, [R1+0x6d8] ;  /* 0x0006d800010a7983 */ /* 0x001f220000300800 */
[----:B------:R-:W4:Y:S02]  /*4a480*/  LDL.LU R11, [R1+0x6dc] ;  /* 0x0006dc00010b7983 */ /* 0x000f240000300800 */
[----:B------:R0:W-:Y:S02]  /*4a490*/  STL [R1+0x4e38], R22 ;  /* 0x004e381601007387 */ /* 0x0001e40000100800 */
[----:B0-----:R-:W2:Y:S04]  /*4a4a0*/  LDL.64 R22, [R1+0x68] ;  /* 0x0000680001167983 */ /* 0x001ea80000100a00 */
[----:B---3--:R-:W-:Y:S01]  /*4a4b0*/  STL.64 [R1+0x4c68], R26 ;  /* 0x004c681a01007387 */ /* 0x008fe20000100a00 */
[----:B------:R0:W-:Y:S03]  /*4a4c0*/  STL.64 [R1+0x4c60], R24 ;  /* 0x004c601801007387 */ /* 0x0001e60000100a00 */
[----:B0-----:R-:W3:Y:S01]  /*4a4d0*/  LDL.LU R24, [R1+0x340] ;  /* 0x0003400001187983 */ /* 0x001ee20000300800 */
[----:B------:R-:W3:Y:S02]  /*4a4e0*/  LDL.LU R25, [R1+0x344] ;  /* 0x0003440001197983 */ /* 0x000ee40000300800 */
[----:B------:R-:W3:Y:S02]  /*4a4f0*/  LDL.LU R26, [R1+0x348] ;  /* 0x00034800011a7983 */ /* 0x000ee40000300800 */
[----:B------:R-:W3:Y:S01]  /*4a500*/  LDL.LU R27, [R1+0x34c] ;  /* 0x00034c00011b7983 */ /* 0x000ee20000300800 */
[C---:B--2---:R-:W-:Y:S01]  /*4a510*/  HMMA.16816.F32.BF16 R16, R4.reuse, R22, R16 ;  /* 0x000000160410723c */ /* 0x044fe20000041810 */
[----:B---3--:R-:W-:Y:S01]  /*4a520*/  STL.64 [R1+0x4c78], R26 ;  /* 0x004c781a01007387 */ /* 0x008fe20000100a00 */
[----:B------:R-:W-:Y:S11]  /*4a530*/  STL.64 [R1+0x4c70], R24 ;  /* 0x004c701801007387 */ /* 0x000ff60000100a00 */
[----:B------:R-:W-:Y:S10]  /*4a540*/  @!UPT UIADD3 URZ, URZ, URZ, URZ ;  /* 0x0000003f3f3ff290 */ /* 0x000ff4000fffe03f */
[----:B------:R-:W-:Y:S02]  /*4a550*/  STL.64 [R1+0x8a0], R16 ;  /* 0x0008a01001007387 */ /* 0x000fe40000100a00 */
[----:B------:R0:W-:Y:S02]  /*4a560*/  STL.64 [R1+0x8a8], R18 ;  /* 0x0008a81201007387 */ /* 0x0001e40000100a00 */
[----:B0-----:R-:W4:Y:S01]  /*4a570*/  LDL.LU.64 R18, [R1+0x4e78] ;  /* 0x004e780001127983 */ /* 0x001f220000300a00 */
[----:B------:R-:W-:Y:S02]  /*4a580*/  IMAD.MOV.U32 R26, RZ, RZ, R20 ;  /* 0x000000ffff1a7224 */ /* 0x000fe400078e0014 */
[----:B------:R-:W-:Y:S02]  /*4a590*/  IMAD.MOV.U32 R27, RZ, RZ, R13 ;  /* 0x000000ffff1b7224 */ /* 0x000fe400078e000d */
[----:B------:R-:W-:Y:S02]  /*4a5a0*/  IMAD.MOV.U32 R14, RZ, RZ, R22 ;  /* 0x000000ffff0e7224 */ /* 0x000fe400078e0016 */
[----:B------:R-:W-:Y:S01]  /*4a5b0*/  IMAD.MOV.U32 R13, RZ, RZ, R23 ;  /* 0x000000ffff0d7224 */ /* 0x000fe200078e0017 */
[----:B----4-:R-:W-:Y:S01]  /*4a5c0*/  HMMA.16816.F32.BF16 R8, R4, R18, R8 ;  /* 0x000000120408723c */ /* 0x010fe20000041808 */
[----:B------:R-:W-:-:S02]  /*4a5d0*/  IMAD.MOV.U32 R24, RZ, RZ, R18 ;  /* 0x000000ffff187224 */ /* 0x000fc400078e0012 */
[----:B------:R-:W-:Y:S11]  /*4a5e0*/  IMAD.MOV.U32 R15, RZ, RZ, R19 ;  /* 0x000000ffff0f7224 */ /* 0x000ff600078e0013 */
[----:B------:R-:W-:Y:S09]  /*4a5f0*/  @!UPT UIADD3 URZ, URZ, URZ, URZ ;  /* 0x0000003f3f3ff290 */ /* 0x000ff2000fffe03f */
[----:B------:R0:W-:Y:S01]  /*4a600*/  STL.64 [R1+0x890], R8 ;  /* 0x0008900801007387 */ /* 0x0001e20000100a00 */
[----:B------:R1:W-:Y:S02]  /*4a610*/  STL.64 [R1+0x898], R10 ;  /* 0x0008980a01007387 */ /* 0x0003e40000100a00 */
[----:B------:R2:W-:Y:S02]  /*4a620*/  STL.64 [R1+0x4e60], R26 ;  /* 0x004e601a01007387 */ /* 0x0005e40000100a00 */
[----:B------:R-:W-:Y:S01]  /*4a630*/  STL [R1+0x4e58], R24 ;  /* 0x004e581801007387 */ /* 0x000fe20000100800 */
[----:B0-----:R-:W3:Y:S01]  /*4a640*/  LDL.LU R8, [R1+0x690] ;  /* 0x0006900001087983 */ /* 0x001ee20000300800 */
[----:B------:R-:W3:Y:S02]  /*4a650*/  LDL.LU R9, [R1+0x694] ;  /* 0x0006940001097983 */ /* 0x000ee40000300800 */
[----:B-1----:R-:W4:Y:S02]  /*4a660*/  LDL.LU R10, [R1+0x698] ;  /* 0x00069800010a7983 */ /* 0x002f240000300800 */
[----:B------:R-:W4:Y:S01]  /*4a670*/  LDL.LU R11, [R1+0x69c] ;  /* 0x00069c00010b7983 */ /* 0x000f220000300800 */
[----:B--2---:R-:W2:Y:S01]  /*4a680*/  LDL.64 R26, [R1+0x48] ;  /* 0x00004800011a7983 */ /* 0x004ea20000100a00 */
        /* <DEDUP_REMOVED lines=8> */
[----:B--2---:R-:W-:Y:S01]  /*4a710*/  STL.64 [R1+0x4e70], R18 ;  /* 0x004e701201007387 */ /* 0x004fe20000100a00 */
[----:B------:R0:W-:Y:S03]  /*4a720*/  STL.64 [R1+0x4e68], R16 ;  /* 0x004e681001007387 */ /* 0x0001e60000100a00 */
[----:B0-----:R-:W2:Y:S01]  /*4a730*/  LDL.LU R16, [R1+0x6c0] ;  /* 0x0006c00001107983 */ /* 0x001ea20000300800 */
[----:B------:R-:W2:Y:S02]  /*4a740*/  LDL.LU R17, [R1+0x6c4] ;  /* 0x0006c40001117983 */ /* 0x000ea40000300800 */
[----:B------:R-:W2:Y:S02]  /*4a750*/  LDL.LU R18, [R1+0x6c8] ;  /* 0x0006c80001127983 */ /* 0x000ea40000300800 */
[----:B------:R-:W2:Y:S01]  /*4a760*/  LDL.LU R19, [R1+0x6cc] ;  /* 0x0006cc0001137983 */ /* 0x000ea20000300800 */
[----:B------:R0:W-:Y:S01]  /*4a770*/  STL.64 [R1+0x4e48], R22 ;  /* 0x004e481601007387 */ /* 0x0001e20000100a00 */
[----:B------:R-:W-:Y:S03]  /*4a780*/  STL.64 [R1+0x4e40], R20 ;  /* 0x004e401401007387 */ /* 0x000fe60000100a00 */
[----:B0-----:R-:W2:Y:S01]  /*4a790*/  LDL.64 R22, [R1+0x38] ;  /* 0x0000380001167983 */ /* 0x001ea20000100a00 */
[----:B----4-:R0:W-:Y:S02]  /*4a7a0*/  STL.64 [R1+0x4e30], R10 ;  /* 0x004e300a01007387 */ /* 0x0101e40000100a00 */
[----:B---3--:R-:W-:Y:S01]  /*4a7b0*/  STL.64 [R1+0x4e28], R8 ;  /* 0x004e280801007387 */ /* 0x008fe20000100a00 */
[----:B0-----:R-:W3:Y:S01]  /*4a7c0*/  LDL.64 R10, [R1+0x28] ;  /* 0x00002800010a7983 */ /* 0x001ee20000100a00 */
        /* <DEDUP_REMOVED lines=10> */
[----:B------:R-:W4:Y:S02]  /*4a870*/  LDL.LU R14, [R1+0x678] ;  /* 0x00067800010e7983 */ /* 0x000f240000300800 */
[----:B------:R-:W4:Y:S01]  /*4a880*/  LDL.LU R15, [R1+0x67c] ;  /* 0x00067c00010f7983 */ /* 0x000f220000300800 */
[----:B------:R-:W-:Y:S01]  /*4a890*/  HMMA.16816.F32.BF16 R16, R4, R26, R16 ;  /* 0x0000001a0410723c */ /* 0x000fe20000041810 */
[----:B----4-:R0:W-:Y:S01]  /*4a8a0*/  STL.64 [R1+0x4e00], R14 ;  /* 0x004e000e01007387 */ /* 0x0101e20000100a00 */
[----:B--2---:R-:W-:Y:S03]  /*4a8b0*/  STL.64 [R1+0x4df8], R12 ;  /* 0x004df80c01007387 */ /* 0x004fe60000100a00 */
[----:B0-----:R-:W2:Y:S01]  /*4a8c0*/  LDL.64 R14, [R1+0x8] ;  /* 0x00000800010e7983 */ /* 0x001ea20000100a00 */
[----:B------:R-:W-:-:S02]  /*4a8d0*/  IMAD.MOV.U32 R28, RZ, RZ, R26 ;  /* 0x000000ffff1c7224 */ /* 0x000fc400078e001a */
[----:B------:R-:W-:Y:S01]  /*4a8e0*/  IMAD.MOV.U32 R25, RZ, RZ, R27 ;  /* 0x000000ffff197224 */ /* 0x000fe200078e001b */
[----:B--2---:R0:W-:Y:S04]  /*4a8f0*/  STL.64 [R1+0x4e18], R14 ;  /* 0x004e180e01007387 */ /* 0x0041e80000100a00 */
[----:B0-----:R-:W2:Y:S10]  /*4a900*/  LDL.64 R14, [R1+0x18] ;  /* 0x00001800010e7983 */ /* 0x001eb40000100a00 */
[----:B------:R-:W-:Y:S02]  /*4a910*/  STL.64 [R1+0x880], R16 ;  /* 0x0008801001007387 */ /* 0x000fe40000100a00 */
[----:B------:R0:W-:Y:S02]  /*4a920*/  STL.64 [R1+0x888], R18 ;  /* 0x0008881201007387 */ /* 0x0001e40000100a00 */
[----:B0-----:R-:W4:Y:S01]  /*4a930*/  LDL.LU.64 R18, [R1+0x4e70] ;  /* 0x004e700001127983 */ /* 0x001f220000300a00 */
[----:B------:R-:W4:Y:S02]  /*4a940*/  LDL.LU.64 R16, [R1+0x4e68] ;  /* 0x004e680001107983 */ /* 0x000f240000300a00 */
[----:B------:R-:W2:Y:S02]  /*4a950*/  LDL.LU.64 R26, [R1+0x4e60] ;  /* 0x004e6000011a7983 */ /* 0x000ea40000300a00 */
[----:B------:R-:W3:Y:S01]  /*4a960*/  LDL.LU R24, [R1+0x4e58] ;  /* 0x004e580001187983 */ /* 0x000ee20000300800 */
[C---:B----4-:R-:W-:Y:S01]  /*4a970*/  HMMA.16816.F32.BF16 R16, R4.reuse, R22, R16 ;  /* 0x000000160410723c */ /* 0x050fe20000041810 */
[----:B--2---:R-:W-:Y:S01]  /*4a980*/  STL.64 [R1+0x4e10], R26 ;  /* 0x004e101a01007387 */ /* 0x004fe20000100a00 */
[----:B---3--:R0:W-:Y:S03]  /*4a990*/  STL.64 [R1+0x4e08], R24 ;  /* 0x004e081801007387 */ /* 0x0081e60000100a00 */
[----:B0-----:R-:W2:Y:S01]  /*4a9a0*/  LDL.LU R24, [R1+0x680] ;  /* 0x0006800001187983 */ /* 0x001ea20000300800 */
[----:B------:R-:W2:Y:S02]  /*4a9b0*/  LDL.LU R25, [R1+0x684] ;  /* 0x0006840001197983 */ /* 0x000ea40000300800 */
[----:B------:R-:W2:Y:S02]  /*4a9c0*/  LDL.LU R26, [R1+0x688] ;  /* 0x00068800011a7983 */ /* 0x000ea40000300800 */
[----:B------:R-:W2:Y:S11]  /*4a9d0*/  LDL.LU R27, [R1+0x68c] ;  /* 0x00068c00011b7983 */ /* 0x000eb60000300800 */
[----:B------:R-:W-:Y:S02]  /*4a9e0*/  @!UPT UIADD3 URZ, URZ, URZ, URZ ;  /* 0x0000003f3f3ff290 */ /* 0x000fe4000fffe03f */
[----:B------:R0:W-:Y:S01]  /*4a9f0*/  STL.64 [R1+0x870], R16 ;  /* 0x0008701001007387 */ /* 0x0001e20000100a00 */
[----:B------:R1:W-:Y:S02]  /*4aa00*/  STL.64 [R1+0x878], R18 ;  /* 0x0008781201007387 */ /* 0x0003e40000100a00 */
[----:B0-----:R-:W-:Y:S01]  /*4aa10*/  IMAD.MOV.U32 R16, RZ, RZ, R22 ;  /* 0x000000ffff107224 */ /* 0x001fe200078e0016 */
[----:B-1----:R-:W3:Y:S01]  /*4aa20*/  LDL.LU.64 R18, [R1+0x4e50] ;  /* 0x004e500001127983 */ /* 0x002ee20000300a00 */
[----:B------:R-:W-:Y:S02]  /*4aa30*/  IMAD.MOV.U32 R17, RZ, RZ, R23 ;  /* 0x000000ffff117224 */ /* 0x000fe400078e0017 */
[----:B------:R-:W4:Y:S02]  /*4aa40*/  LDL.LU.64 R22, [R1+0x4e48] ;  /* 0x004e480001167983 */ /* 0x000f240000300a00 */
[----:B------:R-:W4:Y:S02]  /*4aa50*/  LDL.LU.64 R20, [R1+0x4e40] ;  /* 0x004e400001147983 */ /* 0x000f240000300a00 */
[----:B------:R-:W-:Y:S01]  /*4aa60*/  IMAD.MOV.U32 R29, RZ, RZ, R11 ;  /* 0x000000ffff1d7224 */ /* 0x000fe200078e000b */
[C---:B----4-:R-:W-:Y:S11]  /*4aa70*/  HMMA.16816.F32.BF16 R20, R4.reuse, R10, R20 ;  /* 0x0000000a0414723c */ /* 0x050ff60000041814 */
[----:B------:R-:W-:Y:S11]  /*4aa80*/  @!UPT UIADD3 URZ, URZ, URZ, URZ ;  /* 0x0000003f3f3ff290 */ /* 0x000ff6000fffe03f */
[----:B------:R-:W-:Y:S01]  /*4aa90*/  @!UPT UIADD3 URZ, URZ, URZ, URZ ;  /* 0x0000003f3f3ff290 */ /* 0x000fe2000fffe03f */
[----:B------:R-:W-:Y:S01]  /*4aaa0*/  STL.64 [R1+0x860], R20 ;  /* 0x0008601401007387 */ /* 0x000fe20000100a00 */
[----:B------:R0:W-:Y:S03]  /*4aab0*/  STL.64 [R1+0x868], R22 ;  /* 0x0008681601007387 */ /* 0x0001e60000100a00 */
[----:B0-----:R-:W4:Y:S01]  /*4aac0*/  LDL.LU R22, [R1+0x4e38] ;  /* 0x004e380001167983 */ /* 0x001f220000300800 */
[----:B------:R-:W-:Y:S02]  /*4aad0*/  IMAD.MOV.U32 R23, RZ, RZ, R10 ;  /* 0x000000ffff177224 */ /* 0x000fe400078e000a */
        /* <DEDUP_REMOVED lines=20> */
[----:B------:R-:W2:Y:S02]  /*4ac20*/  LDL.LU.64 R12, [R1+0x4df8] ;  /* 0x004df800010c7983 */ /* 0x000ea40000300a00 */
[----:B--2---:R-:W-:Y:S11]  /*4ac30*/  HMMA.16816.F32.BF16 R12, R4, R26, R12 ;  /* 0x0000001a040c723c */ /* 0x004ff6000004180c */
[----:B------:R-:W-:Y:S11]  /*4ac40*/  @!UPT UIADD3 URZ, URZ, URZ, URZ ;  /* 0x0000003f3f3ff290 */ /* 0x000ff6000fffe03f */
[----:B------:R-:W-:Y:S01]  /*4ac50*/  @!UPT UIADD3 URZ, URZ, URZ, URZ ;  /* 0x0000003f3f3ff290 */ /* 0x000fe2000fffe03f */
[----:B------:R-:W-:Y:S01]  /*4ac60*/  STL.64 [R1+0x830], R12 ;  /* 0x0008300c01007387 */ /* 0x000fe20000100a00 */
[----:B------:R0:W-:Y:S03]  /*4ac70*/  STL.64 [R1+0x838], R14 ;  /* 0x0008380e01007387 */ /* 0x0001e60000100a00 */
[----:B0-----:R-:W2:Y:S01]  /*4ac80*/  LDL.LU.64 R14, [R1+0x4df0] ;  /* 0x004df000010e7983 */ /* 0x001ea20000300a00 */
[----:B------:R-:W2:Y:S02]  /*4ac90*/  LDL.LU.64 R12, [R1+0x4de8] ;  /* 0x004de800010c7983 */ /* 0x000ea40000300a00 */
[----:B------:R0:W-:Y:S02]  /*4aca0*/  STL.64 [R1+0x4c88], R26 ;  /* 0x004c881a01007387 */ /* 0x0001e40000100a00 */
[----:B0-----:R-:W-:Y:S02]  /*4acb0*/  IMAD.MOV.U32 R26, RZ, RZ, R20 ;  /* 0x000000ffff1a7224 */ /* 0x001fe400078e0014 */
[----:B------:R-:W-:Y:S01]  /*4acc0*/  IMAD.MOV.U32 R27, RZ, RZ, R21 ;  /* 0x000000ffff1b7224 */ /* 0x000fe200078e0015 */
[----:B------:R-:W3:Y:S01]  /*4acd0*/  LDL.LU R20, [R1+0x4de4] ;  /* 0x004de40001147983 */ /* 0x000ee20000300800 */
[----:B------:R-:W3:Y:S03]  /*4ace0*/  LDL.LU R21, [R1+0x4de0] ;  /* 0x004de00001157983 */ /* 0x000ee60000300800 */
[----:B------:R0:W-:Y:S02]  /*4acf0*/  STL.64 [R1+0x4ca0], R26 ;  /* 0x004ca01a01007387 */ /* 0x0001e40000100a00 */
[----:B0-----:R-:W-:-:S02]  /*4ad00*/  IMAD.MOV.U32 R26, RZ, RZ, R9 ;  /* 0x000000ffff1a7224 */ /* 0x001fc400078e0009 */
[----:B------:R-:W-:-:S05]  /*4ad10*/  IMAD.MOV.U32 R27, RZ, RZ, R8 ;  /* 0x000000ffff1b7224 */ /* 0x000fca00078e0008 */
[----:B------:R0:W-:Y:S02]  /*4ad20*/  STL.64 [R1+0x4cb8], R26 ;  /* 0x004cb81a01007387 */ /* 0x0001e40000100a00 */
[----:B0-----:R-:W-:Y:S02]  /*4ad30*/  IMAD.MOV.U32 R26, RZ, RZ, R23 ;  /* 0x000000ffff1a7224 */ /* 0x001fe400078e0017 */
[----:B------:R-:W-:Y:S01]  /*4ad40*/  IMAD.MOV.U32 R27, RZ, RZ, R29 ;  /* 0x000000ffff1b7224 */ /* 0x000fe200078e001d */
[----:B--2---:R-:W-:Y:S01]  /*4ad50*/  HMMA.16816.F32.BF16 R4, R4, R10, R12 ;  /* 0x0000000a0404723c */ /* 0x004fe2000004180c */
[----:B------:R-:W2:Y:S01]  /*4ad60*/  LDL.LU.64 R14, [R1+0x4dd8] ;  /* 0x004dd800010e7983 */ /* 0x000ea20000300a00 */
[----:B------:R-:W2:Y:S02]  /*4ad70*/  LDL.LU.64 R12, [R1+0x4dd0] ;  /* 0x004dd000010c7983 */ /* 0x000ea40000300a00 */
[----:B------:R-:W2:Y:S02]  /*4ad80*/  LDL.LU.64 R10, [R1+0x4dc8] ;  /* 0x004dc800010a7983 */ /* 0x000ea40000300a00 */
[----:B------:R-:W2:Y:S11]  /*4ad90*/  LDL.LU.64 R8, [R1+0x4dc0] ;  /* 0x004dc00001087983 */ /* 0x000eb60000300a00 */
[----:B------:R-:W-:Y:S06]  /*4ada0*/  @!UPT UIADD3 URZ, URZ, URZ, URZ ;  /* 0x0000003f3f3ff290 */ /* 0x000fec000fffe03f */
[----:B------:R-:W-:Y:S01]  /*4adb0*/  STL.64 [R1+0x820], R4 ;  /* 0x0008200401007387 */ /* 0x000fe20000100a00 */
[----:B------:R-:W-:Y:S02]  /*4adc0*/  STL.64 [R1+0x828], R6 ;  /* 0x0008280601007387 */ /* 0x000fe40000100a00 */
[----:B----4-:R0:W1:Y:S02]  /*4add0*/  LDSM.16.MT88.4 R4, [R22+0x12180] ;  /* 0x012180001604783b */ /* 0x0100640000004200 */
[----:B0-----:R-:W3:Y:S02]  /*4ade0*/  LDL.LU R22, [R1+0x4db8] ;  /* 0x004db80001167983 */ /* 0x001ee40000300800 */
[----:B------:R-:W3:Y:S02]  /*4adf0*/  LDL.LU R23, [R1+0x4db4] ;  /* 0x004db40001177983 */ /* 0x000ee40000300800 */
[----:B------:R-:W4:Y:S02]  /*4ae00*/  LDL.LU R29, [R1+0x4db0] ;  /* 0x004db000011d7983 */ /* 0x000f240000300800 */
[----:B------:R0:W-:Y:S02]  /*4ae10*/  STL.64 [R1+0x4cd0], R26 ;  /* 0x004cd01a01007387 */ /* 0x0001e40000100a00 */
[----:B0-----:R-:W-:-:S02]  /*4ae20*/  IMAD.MOV.U32 R26, RZ, RZ, R16 ;  /* 0x000000ffff1a7224 */ /* 0x001fc400078e0010 */
[----:B------:R-:W-:Y:S01]  /*4ae30*/  IMAD.MOV.U32 R27, RZ, RZ, R17 ;  /* 0x000000ffff1b7224 */ /* 0x000fe200078e0011 */
[----:B------:R-:W2:Y:S01]  /*4ae40*/  LDL.LU R16, [R1+0x4dac] ;  /* 0x004dac0001107983 */ /* 0x000ea20000300800 */
[----:B------:R-:W2:Y:S03]  /*4ae50*/  LDL.LU R17, [R1+0x4da8] ;  /* 0x004da80001117983 */ /* 0x000ea60000300800 */
[----:B------:R-:W-:Y:S04]  /*4ae60*/  STL.64 [R1+0x4ce8], R26 ;  /* 0x004ce81a01007387 */ /* 0x000fe80000100a00 */
[----:B-1----:R0:W-:Y:S01]  /*4ae70*/  STL.64 [R1+0x4b70], R6 ;  /* 0x004b700601007387 */ /* 0x0021e20000100a00 */
[----:B------:R1:W-:Y:S03]  /*4ae80*/  STL.64 [R1+0x4b68], R4 ;  /* 0x004b680401007387 */ /* 0x0003e60000100a00 */
[----:B0-----:R-:W2:Y:S01]  /*4ae90*/  LDL.LU.64 R6, [R1+0xb8] ;  /* 0x0000b80001067983 */ /* 0x001ea20000300a00 */
[----:B------:R-:W-:-:S02]  /*4aea0*/  IMAD.MOV.U32 R26, RZ, RZ, R28 ;  /* 0x000000ffff1a7224 */ /* 0x000fc400078e001c */
[----:B------:R-:W-:Y:S01]  /*4aeb0*/  IMAD.MOV.U32 R27, RZ, RZ, R25 ;  /* 0x000000ffff1b7224 */ /* 0x000fe200078e0019 */
[----:B--2---:R0:W-:Y:S01]  /*4aec0*/  STL.64 [R1+0x4c80], R6 ;  /* 0x004c800601007387 */ /* 0x0041e20000100a00 */
[----:B-1----:R-:W2:Y:S02]  /*4aed0*/  LDL.LU R4, [R1+0x4f0] ;  /* 0x0004f00001047983 */ /* 0x002ea40000300800 */
[----:B------:R-:W2:Y:S01]  /*4aee0*/  LDL.LU R5, [R1+0x4f4] ;  /* 0x0004f40001057983 */ /* 0x000ea20000300800 */
[----:B0-----:R-:W2:Y:S01]  /*4aef0*/  LDL.LU R6, [R1+0x4f8] ;  /* 0x0004f80001067983 */ /* 0x001ea20000300800 */
[----:B------:R-:W2:Y:S02]  /*4af00*/  LDL.LU R7, [R1+0x4fc] ;  /* 0x0004fc0001077983 */ /* 0x000ea40000300800 */
[----:B------:R-:W-:Y:S01]  /*4af10*/  STL.64 [R1+0x4d00], R26 ;  /* 0x004d001a01007387 */ /* 0x000fe20000100a00 */
        /* <DEDUP_REMOVED lines=84> */
[C---:B---3--:R-:W-:Y:S01]  /*4b460*/  HMMA.16816.F32.BF16 R12, R20.reuse, R18, R12 ;  /* 0x00000012140c723c */ /* 0x048fe2000004180c */
        /* <DEDUP_REMOVED lines=14> */
[----:B0-----:R-:W3:Y:S02]  /*4b550*/  LDL.LU.64 R14, [R1+0x4da0] ;  /* 0x004da000010e7983 */ /* 0x001ee40000300a00 */
[C---:B---3--:R-:W-:Y:S11]  /*4b560*/  HMMA.16816.F32.BF16 R8, R20.reuse, R14, R8 ;  /* 0x0000000e1408723c */ /* 0x048ff60000041808 */
[----:B------:R-:W-:Y:S11]  /*4b570*/  @!UPT UIADD3 URZ, URZ, URZ, URZ ;  /* 0x0000003f3f3ff290 */ /* 0x000ff6000fffe03f */
[----:B------:R-:W-:Y:S01]  /*4b580*/  @!UPT UIADD3 URZ, URZ, URZ, URZ ;  /* 0x0000003f3f3ff290 */ /* 0x000fe2000fffe03f */
        /* <DEDUP_REMOVED lines=103> */
[----:B------:R0:W-:Y:S01]  /*4bc00*/  STL.64 [R1+0x4b88], R6 ;  /* 0x004b880601007387 */ /* 0x0001e20000100a00 */
[----:B------:R-:W2:Y:S02]  /*4bc10*/  LDL.LU R4, [R1+0x2c0] ;  /* 0x0002c00001047983 */ /* 0x000ea40000300800 */
[----:B------:R-:W2:Y:S01]  /*4bc20*/  LDL.LU R5, [R1+0x2c4] ;  /* 0x0002c40001057983 */ /* 0x000ea20000300800 */
[----:B0-----:R-:W2:Y:S01]  /*4bc30*/  LDL.LU R6, [R1+0x2c8] ;  /* 0x0002c80001067983 */ /* 0x001ea20000300800 */
[----:B------:R-:W2:Y:S02]  /*4bc40*/  LDL.LU R7, [R1+0x2cc] ;  /* 0x0002cc0001077983 */ /* 0x000ea40000300800 */
[----:B------:R-:W-:Y:S02]  /*4bc50*/  STL.64 [R1+0x4b80], R18 ;  /* 0x004b801201007387 */ /* 0x000fe40000100a00 */
[----:B------:R-:W-:Y:S01]  /*4bc60*/  STL.64 [R1+0x4b78], R16 ;  /* 0x004b781001007387 */ /* 0x000fe20000100a00 */
[C---:B--2---:R-:W-:Y:S11]  /*4bc70*/  HMMA.16816.F32.BF16 R4, R24.reuse, R18, R4 ;  /* 0x000000121804723c */ /* 0x044ff60000041804 */
[----:B------:R-:W-:Y:S11]  /*4bc80*/  @!UPT UIADD3 URZ, URZ, URZ, URZ ;  /* 0x0000003f3f3ff290 */ /* 0x000ff6000fffe03f */
[----:B------:R-:W-:Y:S01]  /*4bc90*/  @!UPT UIADD3 URZ, URZ, URZ, URZ ;  /* 0x0000003f3f3ff290 */ /* 0x000fe2000fffe03f */
[----:B------:R-:W-:Y:S01]  /*4bca0*/  STL.64 [R1+0x710], R4 ;  /* 0x0007100401007387 */ /* 0x000fe20000100a00 */
[----:B------:R3:W-:Y:S02]  /*4bcb0*/  STL.64 [R1+0x718], R6 ;  /* 0x0007180601007387 */ /* 0x0007e40000100a00 */
[C---:B---3--:R-:W-:Y:S01]  /*4bcc0*/  HMMA.16816.F32.BF16 R4, R24.reuse, R14, R20 ;  /* 0x0000000e1804723c */ /* 0x048fe20000041814 */
[----:B------:R-:W-:Y:S01]  /*4bcd0*/  STL.64 [R1+0x4c28], R14 ;  /* 0x004c280e01007387 */ /* 0x000fe20000100a00 */
[----:B------:R-:W2:Y:S11]  /*4bce0*/  LDL.LU R16, [R1+0x230] ;  /* 0x0002300001107983 */ /* 0x000eb60000300800 */
[----:B------:R-:W-:Y:S10]  /*4bcf0*/  @!UPT UIADD3 URZ, URZ, URZ, URZ ;  /* 0x0000003f3f3ff290 */ /* 0x000ff4000fffe03f */
[----:B------:R-:W-:Y:S01]  /*4bd00*/  STL.64 [R1+0x700], R4 ;  /* 0x0007000401007387 */ /* 0x000fe20000100a00 */
[----:B------:R-:W-:Y:S02]  /*4bd10*/  STL.64 [R1+0x708], R6 ;  /* 0x0007080601007387 */ /* 0x000fe40000100a00 */
[----:B------:R-:W2:Y:S02]  /*4bd20*/  LDL.LU R17, [R1+0x234] ;  /* 0x0002340001117983 */ /* 0x000ea40000300800 */
[----:B------:R-:W3:Y:S01]  /*4bd30*/  LDL.LU R18, [R1+0x238] ;  /* 0x0002380001127983 */ /* 0x000ee20000300800 */
[----:B------:R-:W3:Y:S01]  /*4bd40*/  LDL.LU R19, [R1+0x23c] ;  /* 0x00023c0001137983 */ /* 0x000ee20000300800 */
        /* <DEDUP_REMOVED lines=16> */
[----:B0-----:R-:W2:Y:S04]  /*4be50*/  LDL.LU.64 R14, [R1+0x98] ;  /* 0x00009800010e7983 */ /* 0x001ea80000300a00 */
[----:B--2---:R0:W-:Y:S04]  /*4be60*/  STL.64 [R1+0x4c48], R14 ;  /* 0x004c480e01007387 */ /* 0x0041e80000100a00 */
[----:B0-----:R-:W2:Y:S01]  /*4be70*/  LDL.LU.64 R14, [R1+0xa8] ;  /* 0x0000a800010e7983 */ /* 0x001ea20000300a00 */
[----:B---3--:R-:W-:Y:S02]  /*4be80*/  STL.64 [R1+0x4c00], R18 ;  /* 0x004c001201007387 */ /* 0x008fe40000100a00 */
[----:B------:R0:W-:Y:S02]  /*4be90*/  STL.64 [R1+0x4bf8], R16 ;  /* 0x004bf81001007387 */ /* 0x0001e40000100a00 */
[----:B0-----:R-:W3:Y:S01]  /*4bea0*/  LDL.LU R16, [R1+0x250] ;  /* 0x0002500001107983 */ /* 0x001ee20000300800 */
[----:B------:R-:W3:Y:S02]  /*4beb0*/  LDL.LU R17, [R1+0x254] ;  /* 0x0002540001117983 */ /* 0x000ee40000300800 */
[----:B------:R-:W2:Y:S02]  /*4bec0*/  LDL.LU R18, [R1+0x258] ;  /* 0x0002580001127983 */ /* 0x000ea40000300800 */
[----:B------:R-:W2:Y:S02]  /*4bed0*/  LDL.LU R19, [R1+0x25c] ;  /* 0x00025c0001137983 */ /* 0x000ea40000300800 */
[----:B--2---:R0:W-:Y:S01]  /*4bee0*/  STL.64 [R1+0x4c10], R18 ;  /* 0x004c101201007387 */ /* 0x0041e20000100a00 */
[----:B---3--:R-:W-:Y:S03]  /*4bef0*/  STL.64 [R1+0x4c08], R16 ;  /* 0x004c081001007387 */ /* 0x008fe60000100a00 */
[----:B0-----:R-:W2:Y:S04]  /*4bf00*/  LDL.LU.64 R18, [R1+0x78] ;  /* 0x0000780001127983 */ /* 0x001ea80000300a00 */
[----:B--2---:R0:W-:Y:S04]  /*4bf10*/  STL.64 [R1+0x4c20], R18 ;  /* 0x004c201201007387 */ /* 0x0041e80000100a00 */
[----:B0-----:R-:W2:Y:S01]  /*4bf20*/  LDL.LU.64 R18, [R1+0x88] ;  /* 0x0000880001127983 */ /* 0x001ea20000300a00 */
[C---:B------:R-:W-:Y:S03]  /*4bf30*/  HMMA.16816.F32.BF16 R20, R24.reuse, R10, R20 ;  /* 0x0000000a1814723c */ /* 0x040fe60000041814 */
[----:B--2---:R0:W-:Y:S01]  /*4bf40*/  STL.64 [R1+0x4c40], R18 ;  /* 0x004c401201007387 */ /* 0x0041e20000100a00 */
[----:B------:R-:W2:Y:S02]  /*4bf50*/  LDL.LU R16, [R1+0x280] ;  /* 0x0002800001107983 */ /* 0x000ea40000300800 */
[----:B------:R-:W2:Y:S01]  /*4bf60*/  LDL.LU R17, [R1+0x284] ;  /* 0x0002840001117983 */ /* 0x000ea20000300800 */
[----:B0-----:R-:W2:Y:S01]  /*4bf70*/  LDL.LU R18, [R1+0x288] ;  /* 0x0002880001127983 */ /* 0x001ea20000300800 */
[----:B------:R-:W2:Y:S02]  /*4bf80*/  LDL.LU R19, [R1+0x28c] ;  /* 0x00028c0001137983 */ /* 0x000ea40000300800 */
[----:B------:R-:W3:Y:S02]  /*4bf90*/  LDL.LU.64 R6, [R1+0x48] ;  /* 0x0000480001067983 */ /* 0x000ee40000300a00 */
[----:B---3--:R0:W-:Y:S01]  /*4bfa0*/  STL.64 [R1+0x4c18], R6 ;  /* 0x004c180601007387 */ /* 0x0081e20000100a00 */
[----:B------:R-:W3:Y:S02]  /*4bfb0*/  LDL.LU R4, [R1+0x260] ;  /* 0x0002600001047983 */ /* 0x000ee40000300800 */
[----:B------:R-:W3:Y:S01]  /*4bfc0*/  LDL.LU R5, [R1+0x264] ;  /* 0x0002640001057983 */ /* 0x000ee20000300800 */
[----:B0-----:R-:W3:Y:S01]  /*4bfd0*/  LDL.LU R6, [R1+0x268] ;  /* 0x0002680001067983 */ /* 0x001ee20000300800 */
[----:B------:R-:W3:Y:S06]  /*4bfe0*/  LDL.LU R7, [R1+0x26c] ;  /* 0x00026c0001077983 */ /* 0x000eec0000300800 */
[----:B------:R-:W-:Y:S02]  /*4bff0*/  STL.64 [R1+0x6f0], R20 ;  /* 0x0006f01401007387 */ /* 0x000fe40000100a00 */
[----:B------:R0:W-:Y:S02]  /*4c000*/  STL.64 [R1+0x6f8], R22 ;  /* 0x0006f81601007387 */ /* 0x0001e40000100a00 */
[----:B0-----:R-:W2:Y:S01]  /*4c010*/  LDL.LU.64 R22, [R1+0x4c58] ;  /* 0x004c580001167983 */ /* 0x001ea20000300a00 */
[----:B------:R-:W2:Y:S02]  /*4c020*/  LDL.LU.64 R20, [R1+0x4c50] ;  /* 0x004c500001147983 */ /* 0x000ea40000300a00 */
[C---:B--2---:R-:W-:Y:S11]  /*4c030*/  HMMA.16816.F32.BF16 R20, R24.reuse, R14, R20 ;  /* 0x0000000e1814723c */ /* 0x044ff60000041814 */
[----:B------:R-:W-:Y:S11]  /*4c040*/  @!UPT UIADD3 URZ, URZ, URZ, URZ ;  /* 0x0000003f3f3ff290 */ /* 0x000ff6000fffe03f */
[----:B------:R-:W-:Y:S01]  /*4c050*/  @!UPT UIADD3 URZ, URZ, URZ, URZ ;  /* 0x0000003f3f3ff290 */ /* 0x000fe2000fffe03f */
[----:B------:R0:W-:Y:S01]  /*4c060*/  STL.64 [R1+0x6e0], R20 ;  /* 0x0006e01401007387 */ /* 0x0001e20000100a00 */
[----:B------:R1:W-:Y:S02]  /*4c070*/  STL.64 [R1+0x6e8], R22 ;  /* 0x0006e81601007387 */ /* 0x0003e40000100a00 */
[----:B0-----:R-:W-:Y:S02]  /*4c080*/  IMAD.MOV.U32 R21, RZ, RZ, R14 ;  /* 0x000000ffff157224 */ /* 0x001fe400078e000e */
[----:B------:R-:W-:Y:S02]  /*4c090*/  IMAD.MOV.U32 R20, RZ, RZ, R15 ;  /* 0x000000ffff147224 */ /* 0x000fe400078e000f */
[----:B------:R-:W2:Y:S03]  /*4c0a0*/  LDL.LU.64 R14, [R1+0x4c48] ;  /* 0x004c4800010e7983 */ /* 0x000ea60000300a00 */
[----:B------:R-:W-:Y:S02]  /*4c0b0*/  STL.64 [R1+0x4b50], R20 ;  /* 0x004b501401007387 */ /* 0x000fe40000100a00 */
[----:B-1----:R-:W3:Y:S01]  /*4c0c0*/  LDL.LU.64 R22, [R1+0x58] ;  /* 0x0000580001167983 */ /* 0x002ee20000300a00 */
        /* <DEDUP_REMOVED lines=10> */
[----:B------:R0:W-:Y:S04]  /*4c170*/  STL.64 [R1+0x4b58], R8 ;  /* 0x004b580801007387 */ /* 0x0001e80000100a00 */
[----:B0-----:R-:W3:Y:S01]  /*4c180*/  LDL.LU R8, [R1+0x240] ;  /* 0x0002400001087983 */ /* 0x001ee20000300800 */
[----:B------:R-:W3:Y:S02]  /*4c190*/  LDL.LU R9, [R1+0x244] ;  /* 0x0002440001097983 */ /* 0x000ee40000300800 */
[----:B------:R-:W3:Y:S02]  /*4c1a0*/  LDL.LU R10, [R1+0x248] ;  /* 0x00024800010a7983 */ /* 0x000ee40000300800 */
[----:B------:R-:W3:Y:S01]  /*4c1b0*/  LDL.LU R11, [R1+0x24c] ;  /* 0x00024c00010b7983 */ /* 0x000ee20000300800 */
        /* <DEDUP_REMOVED lines=8> */
[----:B------:R-:W3:Y:S02]  /*4c240*/  LDL.LU.64 R18, [R1+0x4c20] ;  /* 0x004c200001127983 */ /* 0x000ee40000300a00 */
[----:B---3--:R-:W-:Y:S01]  /*4c250*/  HMMA.16816.F32.BF16 R4, R24, R18, R4 ;  /* 0x000000121804723c */ /* 0x008fe20000041804 */
[----:B--2---:R0:W-:Y:S01]  /*4c260*/  STL.64 [R1+0x4b98], R14 ;  /* 0x004b980e01007387 */ /* 0x0041e20000100a00 */
[----:B------:R-:W-:Y:S02]  /*4c270*/  STL.64 [R1+0x4b90], R12 ;  /* 0x004b900c01007387 */ /* 0x000fe40000100a00 */
[----:B------:R-:W-:-:S02]  /*4c280*/  IMAD.MOV.U32 R28, RZ, RZ, R18 ;  /* 0x000000ffff1c7224 */ /* 0x000fc400078e0012 */
[----:B------:R-:W-:Y:S01]  /*4c290*/  IMAD.MOV.U32 R0, RZ, RZ, R19 ;  /* 0x000000ffff007224 */ /* 0x000fe200078e0013 */
[----:B0-----:R-:W2:Y:S11]  /*4c2a0*/  LDL.LU.64 R14, [R1+0x68] ;  /* 0x00006800010e7983 */ /* 0x001eb60000300a00 */
[----:B------:R-:W-:Y:S05]  /*4c2b0*/  @!UPT UIADD3 URZ, URZ, URZ, URZ ;  /* 0x0000003f3f3ff290 */ /* 0x000fea000fffe03f */
[----:B------:R-:W-:Y:S01]  /*4c2c0*/  STL.64 [R1+0x6b0], R4 ;  /* 0x0006b00401007387 */ /* 0x000fe20000100a00 */
[----:B------:R0:W-:Y:S03]  /*4c2d0*/  STL.64 [R1+0x6b8], R6 ;  /* 0x0006b80601007387 */ /* 0x0001e60000100a00 */
[----:B0-----:R-:W3:Y:S01]  /*4c2e0*/  LDL.LU.64 R6, [R1+0x4c18] ;  /* 0x004c180001067983 */ /* 0x001ee20000300a00 */
[----:B------:R-:W2:Y:S02]  /*4c2f0*/  LDL.LU.64 R18, [R1+0x4c10] ;  /* 0x004c100001127983 */ /* 0x000ea40000300a00 */
[----:B------:R-:W2:Y:S02]  /*4c300*/  LDL.LU.64 R16, [R1+0x4c08] ;  /* 0x004c080001107983 */ /* 0x000ea40000300a00 */
[----:B------:R-:W-:Y:S01]  /*4c310*/  STL [R1+0x4ad0], R0 ;  /* 0x004ad00001007387 */ /* 0x000fe20000100800 */
[----:B------:R-:W-:Y:S01]  /*4c320*/  STL [R1+0x4acc], R28 ;  /* 0x004acc1c01007387 */ /* 0x000fe20000100800 */
[C---:B--2---:R-:W-:Y:S11]  /*4c330*/  HMMA.16816.F32.BF16 R16, R24.reuse, R14, R16 ;  /* 0x0000000e1810723c */ /* 0x044ff60000041810 */
[----:B------:R-:W-:Y:S11]  /*4c340*/  @!UPT UIADD3 URZ, URZ, URZ, URZ ;  /* 0x0000003f3f3ff290 */ /* 0x000ff6000fffe03f */
[----:B------:R-:W-:Y:S01]  /*4c350*/  @!UPT UIADD3 URZ, URZ, URZ, URZ ;  /* 0x0000003f3f3ff290 */ /* 0x000fe2000fffe03f */
[----:B------:R-:W-:Y:S01]  /*4c360*/  STL.64 [R1+0x6a0], R16 ;  /* 0x0006a01001007387 */ /* 0x000fe20000100a00 */
[----:B------:R0:W-:Y:S03]  /*4c370*/  STL.64 [R1+0x6a8], R18 ;  /* 0x0006a81201007387 */ /* 0x0001e60000100a00 */
[----:B0-----:R-:W3:Y:S01]  /*4c380*/  LDL.LU.64 R18, [R1+0x4c00] ;  /* 0x004c000001127983 */ /* 0x001ee20000300a00 */
[----:B------:R-:W3:Y:S01]  /*4c390*/  LDL.LU.64 R16, [R1+0x4bf8] ;  /* 0x004bf80001107983 */ /* 0x000ee20000300a00 */
[----:B------:R-:W-:Y:S01]  /*4c3a0*/  HMMA.16816.F32.BF16 R8, R24, R22, R8 ;  /* 0x000000161808723c */ /* 0x000fe20000041808 */
[----:B------:R-:W-:Y:S02]  /*4c3b0*/  IMAD.MOV.U32 R3, RZ, RZ, R15 ;  /* 0x000000ffff037224 */ /* 0x000fe400078e000f */
[----:B------:R-:W-:-:S03]  /*4c3c0*/  IMAD.MOV.U32 R2, RZ, RZ, R14 ;  /* 0x000000ffff027224 */ /* 0x000fc600078e000e */
[----:B------:R-:W-:Y:S02]  /*4c3d0*/  STL [R1+0x4ad8], R3 ;  /* 0x004ad80301007387 */ /* 0x000fe40000100800 */
[----:B------:R-:W-:Y:S11]  /*4c3e0*/  STL [R1+0x4ad4], R2 ;  /* 0x004ad40201007387 */ /* 0x000ff60000100800 */
[----:B------:R-:W-:Y:S04]  /*4c3f0*/  @!UPT UIADD3 URZ, URZ, URZ, URZ ;  /* 0x0000003f3f3ff290 */ /* 0x000fe8000fffe03f */
[----:B------:R-:W-:Y:S01]  /*4c400*/  STL.64 [R1+0x690], R8 ;  /* 0x0006900801007387 */ /* 0x000fe20000100a00 */
[----:B------:R3:W-:Y:S02]  /*4c410*/  STL.64 [R1+0x698], R10 ;  /* 0x0006980a01007387 */ /* 0x0007e40000100a00 */
[----:B------:R-:W-:Y:S02]  /*4c420*/  IMAD.MOV.U32 R28, RZ, RZ, R23 ;  /* 0x000000ffff1c7224 */ /* 0x000fe400078e0017 */
[----:B------:R-:W-:-:S03]  /*4c430*/  IMAD.MOV.U32 R0, RZ, RZ, R22 ;  /* 0x000000ffff007224 */ /* 0x000fc600078e0016 */
[----:B------:R-:W-:Y:S02]  /*4c440*/  STL [R1+0x4ae0], R28 ;  /* 0x004ae01c01007387 */ /* 0x000fe40000100800 */
[----:B------:R-:W-:Y:S01]  /*4c450*/  STL [R1+0x4adc], R0 ;  /* 0x004adc0001007387 */ /* 0x000fe20000100800 */
[----:B---3--:R-:W-:Y:S11]  /*4c460*/  HMMA.16816.F32.BF16 R8, R24, R6, R16 ;  /* 0x000000061808723c */ /* 0x008ff60000041810 */
        /* <DEDUP_REMOVED lines=8> */
[----:B------:R-:W2:Y:S02]  /*4c4f0*/  LDL.LU.64 R22, [R1+0x18] ;  /* 0x0000180001167983 */ /* 0x000ea40000300a00 */
[----:B--2---:R0:W-:Y:S04]  /*4c500*/  STL.64 [R1+0x4bc8], R22 ;  /* 0x004bc81601007387 */ /* 0x0041e80000100a00 */
[----:B0-----:R-:W2:Y:S04]  /*4c510*/  LDL.LU.64 R22, [R1+0x28] ;  /* 0x0000280001167983 */ /* 0x001ea80000300a00 */
[----:B--2---:R0:W-:Y:S04]  /*4c520*/  STL.64 [R1+0x4be0], R22 ;  /* 0x004be01601007387 */ /* 0x0041e80000100a00 */
[----:B0-----:R-:W2:Y:S01]  /*4c530*/  LDL.LU.64 R22, [R1+0x38] ;  /* 0x0000380001167983 */ /* 0x001ea20000300a00 */
[----:B---3--:R0:W-:Y:S02]  /*4c540*/  STL.64 [R1+0x4ba8], R18 ;  /* 0x004ba81201007387 */ /* 0x0081e40000100a00 */
[----:B------:R1:W-:Y:S01]  /*4c550*/  STL.64 [R1+0x4ba0], R16 ;  /* 0x004ba01001007387 */ /* 0x0003e20000100a00 */
[----:B0-----:R-:W3:Y:S04]  /*4c560*/  LDL.LU.64 R18, [R1+0x8] ;  /* 0x0000080001127983 */ /* 0x001ee80000300a00 */
[----:B---3--:R0:W-:Y:S01]  /*4c570*/  STL.64 [R1+0x4bc0], R18 ;  /* 0x004bc01201007387 */ /* 0x0081e20000100a00 */
[----:B-1----:R-:W3:Y:S02]  /*4c580*/  LDL.LU R16, [R1+0x200] ;  /* 0x0002000001107983 */ /* 0x002ee40000300800 */
[----:B------:R-:W3:Y:S01]  /*4c590*/  LDL.LU R17, [R1+0x204] ;  /* 0x0002040001117983 */ /* 0x000ee20000300800 */
[----:B0-----:R-:W2:Y:S01]  /*4c5a0*/  LDL.LU R18, [R1+0x208] ;  /* 0x0002080001127983 */ /* 0x001ea20000300800 */
[----:B------:R-:W2:Y:S03]  /*4c5b0*/  LDL.LU R19, [R1+0x20c] ;  /* 0x00020c0001137983 */ /* 0x000ea60000300800 */
        /* <DEDUP_REMOVED lines=14> */
[----:B------:R-:W3:Y:S02]  /*4c6a0*/  LDL.LU R14, [R1+0x1e8] ;  /* 0x0001e800010e7983 */ /* 0x000ee40000300800 */
[----:B------:R-:W3:Y:S02]  /*4c6b0*/  LDL.LU R15, [R1+0x1ec] ;  /* 0x0001ec00010f7983 */ /* 0x000ee40000300800 */
[----:B------:R-:W-:-:S02]  /*4c6c0*/  IMAD.MOV.U32 R3, RZ, RZ, R6 ;  /* 0x000000ffff037224 */ /* 0x000fc400078e0006 */
[----:B------:R-:W-:Y:S02]  /*4c6d0*/  IMAD.MOV.U32 R2, RZ, RZ, R7 ;  /* 0x000000ffff027224 */ /* 0x000fe400078e0007 */
[----:B------:R-:W-:Y:S02]  /*4c6e0*/  IMAD.MOV.U32 R28, RZ, RZ, R22 ;  /* 0x000000ffff1c7224 */ /* 0x000fe400078e0016 */
[----:B------:R-:W-:Y:S01]  /*4c6f0*/  IMAD.MOV.U32 R0, RZ, RZ, R23 ;  /* 0x000000ffff007224 */ /* 0x000fe200078e0017 */
        /* <DEDUP_REMOVED lines=8> */
[----:B------:R-:W2:Y:S02]  /*4c780*/  LDL.LU R8, [R1+0xd0] ;  /* 0x0000d00001087983 */ /* 0x000ea40000300800 */
[----:B------:R-:W2:Y:S02]  /*4c790*/  LDL.LU R9, [R1+0xd4] ;  /* 0x0000d40001097983 */ /* 0x000ea40000300800 */
[----:B------:R-:W2:Y:S01]  /*4c7a0*/  LDL.LU R10, [R1+0xd8] ;  /* 0x0000d800010a7983 */ /* 0x000ea20000300800 */
[----:B------:R-:W2:Y:S01]  /*4c7b0*/  LDL.LU R11, [R1+0xdc] ;  /* 0x0000dc00010b7983 */ /* 0x000ea20000300800 */
[----:B------:R-:W-:Y:S02]  /*4c7c0*/  STL [R1+0x4ae8], R2 ;  /* 0x004ae80201007387 */ /* 0x000fe40000100800 */
[----:B------:R-:W-:Y:S03]  /*4c7d0*/  STL [R1+0x4ae4], R3 ;  /* 0x004ae40301007387 */ /* 0x000fe60000100800 */
[----:B------:R-:W-:Y:S01]  /*4c7e0*/  STL.64 [R1+0x670], R16 ;  /* 0x0006701001007387 */ /* 0x000fe20000100a00 */
[----:B------:R0:W-:Y:S04]  /*4c7f0*/  STL.64 [R1+0x678], R18 ;  /* 0x0006781201007387 */ /* 0x0001e80000100a00 */
[----:B0-----:R-:W2:Y:S01]  /*4c800*/  LDL.LU.64 R18, [R1+0x4bf0] ;  /* 0x004bf00001127983 */ /* 0x001ea20000300a00 */
[----:B------:R-:W2:Y:S02]  /*4c810*/  LDL.LU.64 R16, [R1+0x4be8] ;  /* 0x004be80001107983 */ /* 0x000ea40000300a00 */
[----:B------:R-:W2:Y:S02]  /*4c820*/  LDL.LU.64 R22, [R1+0x4be0] ;  /* 0x004be00001167983 */ /* 0x000ea40000300a00 */
[----:B------:R-:W-:Y:S01]  /*4c830*/  STL [R1+0x4af0], R0 ;  /* 0x004af00001007387 */ /* 0x000fe20000100800 */
[----:B------:R-:W-:Y:S01]  /*4c840*/  STL [R1+0x4aec], R28 ;  /* 0x004aec1c01007387 */ /* 0x000fe20000100800 */
        /* <DEDUP_REMOVED lines=19> */
[----:B------:R-:W3:Y:S01]  /*4c980*/  LDL.LU R20, [R1+0xea0] ;  /* 0x000ea00001147983 */ /* 0x000ee20000300800 */
[----:B------:R-:W3:Y:S01]  /*4c990*/  LDL.LU R21, [R1+0xea4] ;  /* 0x000ea40001157983 */ /* 0x000ee20000300800 */
[----:B------:R-:W3:Y:S02]  /*4c9a0*/  LDL.LU R22, [R1+0xea8] ;  /* 0x000ea80001167983 */ /* 0x000ee40000300800 */
[----:B------:R-:W3:Y:S02]  /*4c9b0*/  LDL.LU R23, [R1+0xeac] ;  /* 0x000eac0001177983 */ /* 0x000ee40000300800 */
[----:B------:R-:W-:Y:S01]  /*4c9c0*/  STL [R1+0x4b00], R28 ;  /* 0x004b001c01007387 */ /* 0x000fe20000100800 */
[----:B------:R-:W-:Y:S01]  /*4c9d0*/  STL [R1+0x4afc], R0 ;  /* 0x004afc0001007387 */ /* 0x000fe20000100800 */
[----:B--2---:R-:W-:Y:S11]  /*4c9e0*/  HMMA.16816.F32.BF16 R12, R24, R18, R12 ;  /* 0x00000012180c723c */ /* 0x004ff6000004180c */
        /* <DEDUP_REMOVED lines=8> */
[----:B------:R-:W4:Y:S01]  /*4ca70*/  LDL.LU.64 R18, [R1+0x4ba8] ;  /* 0x004ba80001127983 */ /* 0x000f220000300a00 */
[----:B------:R-:W4:Y:S02]  /*4ca80*/  LDL.LU.64 R16, [R1+0x4ba0] ;  /* 0x004ba00001107983 */ /* 0x000f240000300a00 */
[----:B------:R-:W-:Y:S02]  /*4ca90*/  STL [R1+0x4b08], R2 ;  /* 0x004b080201007387 */ /* 0x000fe40000100800 */
[----:B------:R-:W-:Y:S02]  /*4caa0*/  STL [R1+0x4b04], R3 ;  /* 0x004b040301007387 */ /* 0x000fe40000100800 */
[----:B---3--:R-:W-:-:S02]  /*4cab0*/  IMAD.MOV.U32 R28, RZ, RZ, R6 ;  /* 0x000000ffff1c7224 */ /* 0x008fc400078e0006 */
[----:B------:R-:W-:Y:S01]  /*4cac0*/  IMAD.MOV.U32 R0, RZ, RZ, R7 ;  /* 0x000000ffff007224 */ /* 0x000fe200078e0007 */
[C---:B--2---:R-:W-:Y:S11]  /*4cad0*/  HMMA.16816.F32.BF16 R12, R24.reuse, R6, R12 ;  /* 0x00000006180c723c */ /* 0x044ff6000004180c */
[----:B------:R-:W-:Y:S11]  /*4cae0*/  @!UPT UIADD3 URZ, URZ, URZ, URZ ;  /* 0x0000003f3f3ff290 */ /* 0x000ff6000fffe03f */
[----:B------:R-:W-:Y:S01]  /*4caf0*/  @!UPT UIADD3 URZ, URZ, URZ, URZ ;  /* 0x0000003f3f3ff290 */ /* 0x000fe2000fffe03f */
[----:B------:R-:W-:Y:S01]  /*4cb00*/  STL.64 [R1+0x630], R12 ;  /* 0x0006300c01007387 */ /* 0x000fe20000100a00 */
[----:B------:R0:W-:Y:S03]  /*4cb10*/  STL.64 [R1+0x638], R14 ;  /* 0x0006380e01007387 */ /* 0x0001e60000100a00 */
[----:B0-----:R-:W2:Y:S01]  /*4cb20*/  LDL.LU.64 R14, [R1+0x4b98] ;  /* 0x004b9800010e7983 */ /* 0x001ea20000300a00 */
[----:B------:R-:W3:Y:S02]  /*4cb30*/  LDL.LU.64 R12, [R1+0x4b90] ;  /* 0x004b9000010c7983 */ /* 0x000ee40000300a00 */
[----:B------:R-:W4:Y:S02]  /*4cb40*/  LDL.LU.64 R6, [R1+0x4b88] ;  /* 0x004b880001067983 */ /* 0x000f240000300a00 */
[----:B----4-:R-:W-:Y:S01]  /*4cb50*/  HMMA.16816.F32.BF16 R24, R24, R6, R16 ;  /* 0x000000061818723c */ /* 0x010fe20000041810 */
[----:B------:R-:W4:Y:S01]  /*4cb60*/  LDL.LU.64 R18, [R1+0x4b80] ;  /* 0x004b800001127983 */ /* 0x000f220000300a00 */
[----:B------:R-:W2:Y:S02]  /*4cb70*/  LDL.LU.64 R16, [R1+0x4b78] ;  /* 0x004b780001107983 */ /* 0x000ea40000300a00 */
[----:B------:R-:W-:-:S02]  /*4cb80*/  IMAD.MOV.U32 R2, RZ, RZ, R6 ;  /* 0x000000ffff027224 */ /* 0x000fc400078e0006 */
[----:B------:R-:W-:Y:S11]  /*4cb90*/  IMAD.MOV.U32 R3, RZ, RZ, R7 ;  /* 0x000000ffff037224 */ /* 0x000ff600078e0007 */
[----:B------:R-:W-:Y:S06]  /*4cba0*/  @!UPT UIADD3 URZ, URZ, URZ, URZ ;  /* 0x0000003f3f3ff290 */ /* 0x000fec000fffe03f */
[----:B------:R-:W-:Y:S01]  /*4cbb0*/  STL.64 [R1+0x620], R24 ;  /* 0x0006201801007387 */ /* 0x000fe20000100a00 */
[----:B------:R0:W-:Y:S02]  /*4cbc0*/  STL.64 [R1+0x628], R26 ;  /* 0x0006281a01007387 */ /* 0x0001e40000100a00 */
[----:B------:R-:W4:Y:S02]  /*4cbd0*/  LDL.LU.64 R6, [R1+0x4b70] ;  /* 0x004b700001067983 */ /* 0x000f240000300a00 */
[----:B------:R-:W4:Y:S01]  /*4cbe0*/  LDL.LU.64 R4, [R1+0x4b68] ;  /* 0x004b680001047983 */ /* 0x000f220000300a00 */
[----:B0-----:R-:W2:Y:S01]  /*4cbf0*/  LDL R27, [R1+0x172c] ;  /* 0x00172c00011b7983 */ /* 0x001ea20000100800 */
[C---:B----4-:R-:W-:Y:S11]  /*4cc00*/  HMMA.16816.F32.BF16 R8, R4.reuse, R18, R8 ;  /* 0x000000120408723c */ /* 0x050ff60000041808 */
[----:B------:R-:W-:Y:S11]  /*4cc10*/  @!UPT UIADD3 URZ, URZ, URZ, URZ ;  /* 0x0000003f3f3ff290 */ /* 0x000ff6000fffe03f */
[----:B------:R-:W-:Y:S01]  /*4cc20*/  @!UPT UIADD3 URZ, URZ, URZ, URZ ;  /* 0x0000003f3f3ff290 */ /* 0x000fe2000fffe03f */
[----:B------:R-:W-:Y:S01]  /*4cc30*/  STL.64 [R1+0x610], R8 ;  /* 0x0006100801007387 */ /* 0x000fe20000100a00 */
[----:B------:R0:W-:Y:S03]  /*4cc40*/  STL.64 [R1+0x618], R10 ;  /* 0x0006180a01007387 */ /* 0x0001e60000100a00 */
[----:B0-----:R-:W4:Y:S01]  /*4cc50*/  LDL.LU.64 R10, [R1+0x4b60] ;  /* 0x004b6000010a7983 */ /* 0x001f220000300a00 */
[----:B------:R-:W3:Y:S02]  /*4cc60*/  LDL.LU.64 R8, [R1+0x4b58] ;  /* 0x004b580001087983 */ /* 0x000ee40000300a00 */
[----:B--2---:R0:W-:Y:S02]  /*4cc70*/  STL.64 [R1+0x4b28], R16 ;  /* 0x004b281001007387 */ /* 0x0041e40000100a00 */
        /* <DEDUP_REMOVED lines=13> */
[----:B0-----:R-:W4:Y:S01]  /*4cd50*/  LDL.LU R16, [R1+0xef0] ;  /* 0x000ef00001107983 */ /* 0x001f220000300800 */
[----:B------:R-:W4:Y:S02]  /*4cd60*/  LDL.LU R17, [R1+0xef4] ;  /* 0x000ef40001117983 */ /* 0x000f240000300800 */
[----:B------:R-:W4:Y:S02]  /*4cd70*/  LDL.LU R18, [R1+0xef8] ;  /* 0x000ef80001127983 */ /* 0x000f240000300800 */
[----:B------:R-:W4:Y:S11]  /*4cd80*/  LDL.LU R19, [R1+0xefc] ;  /* 0x000efc0001137983 */ /* 0x000f360000300800 */
[----:B------:R-:W-:Y:S02]  /*4cd90*/  @!UPT UIADD3 URZ, URZ, URZ, URZ ;  /* 0x0000003f3f3ff290 */ /* 0x000fe4000fffe03f */
[----:B------:R0:W-:Y:S01]  /*4cda0*/  STL.64 [R1+0x600], R20 ;  /* 0x0006001401007387 */ /* 0x0001e20000100a00 */
[----:B------:R-:W-:Y:S03]  /*4cdb0*/  STL.64 [R1+0x608], R22 ;  /* 0x0006081601007387 */ /* 0x000fe60000100a00 */
[----:B0-----:R-:W2:Y:S01]  /*4cdc0*/  LDL.LU.64 R20, [R1+0x4b50] ;  /* 0x004b500001147983 */ /* 0x001ea20000300a00 */
[----:B----4-:R-:W-:Y:S07]  /*4cdd0*/  HMMA.16816.F32.BF16 R16, R4, R10, R16 ;  /* 0x0000000a0410723c */ /* 0x010fee0000041810 */
[----:B--2---:R-:W-:-:S02]  /*4cde0*/  IMAD.MOV.U32 R10, RZ, RZ, R21 ;  /* 0x000000ffff0a7224 */ /* 0x004fc400078e0015 */
[----:B------:R-:W-:Y:S02]  /*4cdf0*/  IMAD.MOV.U32 R11, RZ, RZ, R20 ;  /* 0x000000ffff0b7224 */ /* 0x000fe400078e0014 */
[----:B------:R-:W0:Y:S11]  /*4ce00*/  LDSM.16.MT88.4 R20, [R29+0x14000] ;  /* 0x014000001d14783b */ /* 0x000e360000004200 */
[----:B------:R-:W-:Y:S01]  /*4ce10*/  @!UPT UIADD3 URZ, URZ, URZ, URZ ;  /* 0x0000003f3f3ff290 */ /* 0x000fe2000fffe03f */
[----:B------:R-:W-:Y:S01]  /*4ce20*/  STL.64 [R1+0x5f0], R16 ;  /* 0x0005f01001007387 */ /* 0x000fe20000100a00 */
[----:B------:R-:W-:Y:S02]  /*4ce30*/  STL.64 [R1+0x5f8], R18 ;  /* 0x0005f81201007387 */ /* 0x000fe40000100a00 */
[----:B------:R-:W1:Y:S01]  /*4ce40*/  LDSM.16.M88.4 R16, [R27] ;  /* 0x000000001b10783b */ /* 0x000e620000000200 */
[----:B0-----:R-:W-:Y:S03]  /*4ce50*/  STL.64 [R1+0x49d8], R22 ;  /* 0x0049d81601007387 */ /* 0x001fe60000100a00 */
[----:B------:R0:W-:Y:S01]  /*4ce60*/  STL.64 [R1+0x49d0], R20 ;  /* 0x0049d01401007387 */ /* 0x0001e20000100a00 */
[----:B-1----:R-:W-:Y:S01]  /*4ce70*/  STL.64 [R1+0x100], R16 ;  /* 0x0001001001007387 */ /* 0x002fe20000100a00 */
[----:B------:R-:W-:Y:S02]  /*4ce80*/  STL.64 [R1+0x108], R18 ;  /* 0x0001081201007387 */ /* 0x000fe40000100a00 */
[----:B0-----:R-:W-:-:S02]  /*4ce90*/  IMAD.MOV.U32 R21, RZ, RZ, R16 ;  /* 0x000000ffff157224 */ /* 0x001fc400078e0010 */
[----:B------:R-:W-:Y:S02]  /*4cea0*/  IMAD.MOV.U32 R20, RZ, RZ, R17 ;  /* 0x000000ffff147224 */ /* 0x000fe400078e0011 */
[----:B------:R-:W0:Y:S04]  /*4ceb0*/  LDSM.16.M88.4 R16, [R27+0x1000] ;  /* 0x001000001b10783b */ /* 0x000e280000000200 */
[----:B0-----:R-:W-:Y:S01]  /*4cec0*/  STL.64 [R1+0xf0], R16 ;  /* 0x0000f01001007387 */ /* 0x001fe20000100a00 */
[----:B------:R-:W-:Y:S02]  /*4ced0*/  IMAD.MOV.U32 R15, RZ, RZ, R16 ;  /* 0x000000ffff0f7224 */ /* 0x000fe400078e0010 */
[----:B------:R-:W-:Y:S02]  /*4cee0*/  STL.64 [R1+0xf8], R18 ;  /* 0x0000f81201007387 */ /* 0x000fe40000100a00 */
[----:B------:R-:W-:-:S02]  /*4cef0*/  IMAD.MOV.U32 R14, RZ, RZ, R17 ;  /* 0x000000ffff0e7224 */ /* 0x000fc400078e0011 */
[----:B------:R-:W0:Y:S04]  /*4cf00*/  LDSM.16.M88.4 R16, [R27+0x2000] ;  /* 0x002000001b10783b */ /* 0x000e280000000200 */
[----:B------:R-:W-:Y:S01]  /*4cf10*/  STL.64 [R1+0x4b20], R14 ;  /* 0x004b200e01007387 */ /* 0x000fe20000100a00 */
[----:B---3--:R-:W-:Y:S03]  /*4cf20*/  STL.64 [R1+0x4b18], R12 ;  /* 0x004b180c01007387 */ /* 0x008fe60000100a00 */
[----:B0-----:R-:W-:Y:S01]  /*4cf30*/  STL.64 [R1+0xe0], R16 ;  /* 0x0000e01001007387 */ /* 0x001fe20000100a00 */
[----:B------:R-:W-:Y:S02]  /*4cf40*/  IMAD.MOV.U32 R23, RZ, RZ, R16 ;  /* 0x000000ffff177224 */ /* 0x000fe400078e0010 */
[----:B------:R-:W-:Y:S02]  /*4cf50*/  STL.64 [R1+0xe8], R18 ;  /* 0x0000e81201007387 */ /* 0x000fe40000100a00 */
[----:B------:R-:W-:-:S02]  /*4cf60*/  IMAD.MOV.U32 R22, RZ, RZ, R17 ;  /* 0x000000ffff167224 */ /* 0x000fc400078e0011 */
[----:B------:R-:W0:Y:S04]  /*4cf70*/  LDSM.16.M88.4 R16, [R27+0x3000] ;  /* 0x003000001b10783b */ /* 0x000e280000000200 */
[----:B0-----:R-:W-:Y:S01]  /*4cf80*/  STL.64 [R1+0xd0], R16 ;  /* 0x0000d01001007387 */ /* 0x001fe20000100a00 */
[----:B------:R0:W-:Y:S03]  /*4cf90*/  STL.64 [R1+0xd8], R18 ;  /* 0x0000d81201007387 */ /* 0x0001e60000100a00 */
[----:B0-----:R-:W2:Y:S01]  /*4cfa0*/  LDL.LU.64 R18, [R1+0x4b48] ;  /* 0x004b480001127983 */ /* 0x001ea20000300a00 */
[----:B------:R-:W2:Y:S02]  /*4cfb0*/  LDL.LU.64 R16, [R1+0x4b40] ;  /* 0x004b400001107983 */ /* 0x000ea40000300a00 */
[----:B------:R-:W-:-:S02]  /*4cfc0*/  IMAD.MOV.U32 R14, RZ, RZ, R9 ;  /* 0x000000ffff0e7224 */ /* 0x000fc400078e0009 */
[----:B------:R-:W-:Y:S02]  /*4cfd0*/  IMAD.MOV.U32 R15, RZ, RZ, R8 ;  /* 0x000000ffff0f7224 */ /* 0x000fe400078e0008 */
[C---:B--2---:R-:W-:Y:S01]  /*4cfe0*/  HMMA.16816.F32.BF16 R8, R4.reuse, R10, R16 ;  /* 0x0000000a0408723c */ /* 0x044fe20000041810 */
[----:B------:R-:W2:Y:S01]  /*4cff0*/  LDL.LU.64 R18, [R1+0x4b38] ;  /* 0x004b380001127983 */ /* 0x000ea20000300a00 */
[----:B------:R-:W2:Y:S11]  /*4d000*/  LDL.LU.64 R16, [R1+0x4b30] ;  /* 0x004b300001107983 */ /* 0x000eb60000300a00 */
[----:B------:R-:W-:Y:S10]  /*4d010*/  @!UPT UIADD3 URZ, URZ, URZ, URZ ;  /* 0x0000003f3f3ff290 */ /* 0x000ff4000fffe03f */
[----:B------:R-:W-:Y:S01]  /*4d020*/  STL.64 [R1+0x5e0], R8 ;  /* 0x0005e00801007387 */ /* 0x000fe20000100a00 */
[----:B------:R-:W-:Y:S02]  /*4d030*/  STL.64 [R1+0x5e8], R10 ;  /* 0x0005e80a01007387 */ /* 0x000fe40000100a00 */
[----:B------:R-:W-:Y:S01]  /*4d040*/  LDSM.16.M88.4 R8, [R27+0x4000] ;  /* 0x004000001b08783b */ /* 0x000fe20000000200 */
[----:B--2---:R-:W-:Y:S01]  /*4d050*/  HMMA.16816.F32.BF16 R12, R4, R14, R16 ;  /* 0x0000000e040c723c */ /* 0x004fe20000041810 */
[----:B------:R-:W2:Y:S11]  /*4d060*/  LDL.LU.64 R16, [R1+0x4b28] ;  /* 0x004b280001107983 */ /* 0x000eb60000300a00 */
[----:B------:R-:W-:Y:S11]  /*4d070*/  @!UPT UIADD3 URZ, URZ, URZ, URZ ;  /* 0x0000003f3f3ff290 */ /* 0x000ff6000fffe03f */
[----:B------:R-:W-:Y:S01]  /*4d080*/  STL.64 [R1+0x5d0], R12 ;  /* 0x0005d00c01007387 */ /* 0x000fe20000100a00 */
[----:B------:R-:W-:Y:S02]  /*4d090*/  STL.64 [R1+0x5d8], R14 ;  /* 0x0005d80e01007387 */ /* 0x000fe40000100a00 */
[----:B------:R-:W0:Y:S02]  /*4d0a0*/  LDSM.16.M88.4 R12, [R27+0x5000] ;  /* 0x005000001b0c783b */ /* 0x000e240000000200 */
[----:B0-----:R-:W-:Y:S02]  /*4d0b0*/  STL.64 [R1+0x90], R12 ;  /* 0x0000900c01007387 */ /* 0x001fe40000100a00 */
[----:B------:R0:W-:Y:S02]  /*4d0c0*/  STL.64 [R1+0x98], R14 ;  /* 0x0000980e01007387 */ /* 0x0001e40000100a00 */
[----:B------:R-:W-:Y:S02]  /*4d0d0*/  IMAD.MOV.U32 R19, RZ, RZ, R12 ;  /* 0x000000ffff137224 */ /* 0x000fe400078e000c */
[----:B------:R-:W-:Y:S01]  /*4d0e0*/  IMAD.MOV.U32 R18, RZ, RZ, R13 ;  /* 0x000000ffff127224 */ /* 0x000fe200078e000d */
[----:B0-----:R-:W3:Y:S01]  /*4d0f0*/  LDL.LU.64 R14, [R1+0x4b20] ;  /* 0x004b2000010e7983 */ /* 0x001ee20000300a00 */
[----:B------:R-:W4:Y:S02]  /*4d100*/  LDL.LU.64 R12, [R1+0x4b18] ;  /* 0x004b1800010c7983 */ /* 0x000f240000300a00 */
[----:B------:R0:W-:Y:S02]  /*4d110*/  STL [R1+0x4a08], R27 ;  /* 0x004a081b01007387 */ /* 0x0001e40000100800 */
[----:B----4-:R-:W-:-:S02]  /*4d120*/  IMAD.MOV.U32 R26, RZ, RZ, R13 ;  /* 0x000000ffff1a7224 */ /* 0x010fc400078e000d */
[----:B0-----:R-:W-:Y:S01]  /*4d130*/  IMAD.MOV.U32 R27, RZ, RZ, R12 ;  /* 0x000000ffff1b7224 */ /* 0x001fe200078e000c */
[----:B------:R-:W4:Y:S01]  /*4d140*/  LDL.LU R13, [R1+0x4b10] ;  /* 0x004b1000010d7983 */ /* 0x000f220000300800 */
[----:B------:R-:W4:Y:S02]  /*4d150*/  LDL.LU R12, [R1+0x4b0c] ;  /* 0x004b0c00010c7983 */ /* 0x000f240000300800 */
[----:B------:R-:W-:Y:S02]  /*4d160*/  STL.64 [R1+0x4990], R18 ;  /* 0x0049901201007387 */ /* 0x000fe40000100a00 */
[----:B--2---:R0:W-:Y:S02]  /*4d170*/  STL.64 [R1+0x4988], R16 ;  /* 0x0049881001007387 */ /* 0x0041e40000100a00 */
[----:B0-----:R-:W-:Y:S02]  /*4d180*/  IMAD.MOV.U32 R16, RZ, RZ, R23 ;  /* 0x000000ffff107224 */ /* 0x001fe400078e0017 */
[----:B------:R-:W-:-:S05]  /*4d190*/  IMAD.MOV.U32 R17, RZ, RZ, R22 ;  /* 0x000000ffff117224 */ /* 0x000fca00078e0016 */
[----:B------:R0:W-:Y:S04]  /*4d1a0*/  STL.64 [R1+0x49a0], R16 ;  /* 0x0049a01001007387 */ /* 0x0001e80000100a00 */
[----:B0-----:R-:W2:Y:S01]  /*4d1b0*/  LDL.LU R16, [R1+0xfc0] ;  /* 0x000fc00001107983 */ /* 0x001ea20000300800 */
[----:B------:R-:W2:Y:S02]  /*4d1c0*/  LDL.LU R17, [R1+0xfc4] ;  /* 0x000fc40001117983 */ /* 0x000ea40000300800 */
[----:B------:R-:W2:Y:S02]  /*4d1d0*/  LDL.LU R18, [R1+0xfc8] ;  /* 0x000fc80001127983 */ /* 0x000ea40000300800 */
[----:B------:R-:W2:Y:S02]  /*4d1e0*/  LDL.LU R19, [R1+0xfcc] ;  /* 0x000fcc0001137983 */ /* 0x000ea40000300800 */
[----:B------:R-:W-:-:S02]  /*4d1f0*/  IMAD.MOV.U32 R22, RZ, RZ, R2 ;  /* 0x000000ffff167224 */ /* 0x000fc400078e0002 */
[----:B------:R-:W-:Y:S01]  /*4d200*/  IMAD.MOV.U32 R23, RZ, RZ, R3 ;  /* 0x000000ffff177224 */ /* 0x000fe200078e0003 */
[----:B--2---:R-:W-:Y:S07]  /*4d210*/  HMMA.16816.F32.BF16 R24, R4, R26, R16 ;  /* 0x0000001a0418723c */ /* 0x004fee0000041810 */
[----:B---3--:R-:W-:Y:S02]  /*4d220*/  IMAD.MOV.U32 R16, RZ, RZ, R15 ;  /* 0x000000ffff107224 */ /* 0x008fe400078e000f */
[----:B------:R-:W-:Y:S11]  /*4d230*/  IMAD.MOV.U32 R17, RZ, RZ, R14 ;  /* 0x000000ffff117224 */ /* 0x000ff600078e000e */
[----:B------:R-:W-:Y:S03]  /*4d240*/  @!UPT UIADD3 URZ, URZ, URZ, URZ ;  /* 0x0000003f3f3ff290 */ /* 0x000fe6000fffe03f */
[----:B------:R-:W-:Y:S01]  /*4d250*/  STL.64 [R1+0x5c0], R24 ;  /* 0x0005c01801007387 */ /* 0x000fe20000100a00 */
[----:B------:R-:W-:Y:S02]  /*4d260*/  STL.64 [R1+0x5c8], R26 ;  /* 0x0005c81a01007387 */ /* 0x000fe40000100a00 */
[----:B------:R0:W-:Y:S02]  /*4d270*/  STL.64 [R1+0x49b8], R16 ;  /* 0x0049b81001007387 */ /* 0x0001e40000100a00 */
[----:B------:R-:W2:Y:S01]  /*4d280*/  LDL.LU R14, [R1+0x1078] ;  /* 0x00107800010e7983 */ /* 0x000ea20000300800 */
[----:B------:R-:W2:Y:S01]  /*4d290*/  LDL.LU R15, [R1+0x107c] ;  /* 0x00107c00010f7983 */ /* 0x000ea20000300800 */
[----:B0-----:R-:W-:Y:S02]  /*4d2a0*/  IMAD.MOV.U32 R16, RZ, RZ, R21 ;  /* 0x000000ffff107224 */ /* 0x001fe400078e0015 */
[----:B------:R-:W-:-:S05]  /*4d2b0*/  IMAD.MOV.U32 R17, RZ, RZ, R20 ;  /* 0x000000ffff117224 */ /* 0x000fca00078e0014 */
[----:B------:R0:W-:Y:S01]  /*4d2c0*/  STL.64 [R1+0x49e0], R16 ;  /* 0x0049e01001007387 */ /* 0x0001e20000100a00 */
[----:B------:R-:W3:Y:S02]  /*4d2d0*/  LDL.LU R2, [R1+0x4b08] ;  /* 0x004b080001027983 */ /* 0x000ee40000300800 */
[----:B------:R-:W2:Y:S02]  /*4d2e0*/  LDL.LU R3, [R1+0x4b04] ;  /* 0x004b040001037983 */ /* 0x000ea40000300800 */
[----:B------:R1:W-:Y:S01]  /*4d2f0*/  STL.64 [R1+0x49e8], R22 ;  /* 0x0049e81601007387 */ /* 0x0003e20000100a00 */
[----:B0-----:R-:W2:Y:S01]  /*4d300*/  LDL.LU R16, [R1+0xf10] ;  /* 0x000f100001107983 */ /* 0x001ea20000300800 */
[----:B------:R-:W2:Y:S02]  /*4d310*/  LDL.LU R17, [R1+0xf14] ;  /* 0x000f140001117983 */ /* 0x000ea40000300800 */
[----:B------:R-:W2:Y:S02]  /*4d320*/  LDL.LU R18, [R1+0xf18] ;  /* 0x000f180001127983 */ /* 0x000ea40000300800 */
[----:B------:R-:W2:Y:S02]  /*4d330*/  LDL.LU R19, [R1+0xf1c] ;  /* 0x000f1c0001137983 */ /* 0x000ea40000300800 */
[----:B-1----:R-:W-:-:S02]  /*4d340*/  IMAD.MOV.U32 R22, RZ, RZ, R28 ;  /* 0x000000ffff167224 */ /* 0x002fc400078e001c */
[----:B------:R-:W-:Y:S01]  /*4d350*/  IMAD.MOV.U32 R23, RZ, RZ, R0 ;  /* 0x000000ffff177224 */ /* 0x000fe200078e0000 */
[----:B--2---:R-:W-:Y:S01]  /*4d360*/  STL.64 [R1+0x49f8], R18 ;  /* 0x0049f81201007387 */ /* 0x004fe20000100a00 */
[----:B------:R-:W-:Y:S02]  /*4d370*/  STL.64 [R1+0x49f0], R16 ;  /* 0x0049f01001007387 */ /* 0x000fe40000100a00 */
[----:B------:R-:W2:Y:S02]  /*4d380*/  LDL.LU R28, [R1+0x4b00] ;  /* 0x004b0000011c7983 */ /* 0x000ea40000300800 */
[----:B------:R-:W4:Y:S01]  /*4d390*/  LDL.LU R0, [R1+0x4afc] ;  /* 0x004afc0001007983 */ /* 0x000f220000300800 */
[----:B------:R0:W-:Y:S02]  /*4d3a0*/  STL.64 [R1+0x4a00], R22 ;  /* 0x004a001601007387 */ /* 0x0001e40000100a00 */
[----:B0-----:R-:W-:Y:S02]  /*4d3b0*/  IMAD.MOV.U32 R22, RZ, RZ, R3 ;  /* 0x000000ffff167224 */ /* 0x001fe400078e0003 */
[----:B---3--:R-:W-:Y:S01]  /*4d3c0*/  IMAD.MOV.U32 R23, RZ, RZ, R2 ;  /* 0x000000ffff177224 */ /* 0x008fe200078e0002 */
[----:B------:R-:W3:Y:S01]  /*4d3d0*/  LDL.LU R3, [R1+0x4af8] ;  /* 0x004af80001037983 */ /* 0x000ee20000300800 */
[----:B------:R-:W3:Y:S03]  /*4d3e0*/  LDL.LU R2, [R1+0x4af4] ;  /* 0x004af40001027983 */ /* 0x000ee60000300800 */
[----:B------:R2:W-:Y:S01]  /*4d3f0*/  STL.64 [R1+0x4a10], R22 ;  /* 0x004a101601007387 */ /* 0x0005e20000100a00 */
[----:B------:R-:W3:Y:S02]  /*4d400*/  LDL.LU R24, [R1+0xf20] ;  /* 0x000f200001187983 */ /* 0x000ee40000300800 */
[----:B------:R-:W3:Y:S02]  /*4d410*/  LDL.LU R25, [R1+0xf24] ;  /* 0x000f240001197983 */ /* 0x000ee40000300800 */
[----:B------:R-:W3:Y:S01]  /*4d420*/  LDL.LU R26, [R1+0xf28] ;  /* 0x000f2800011a7983 */ /* 0x000ee20000300800 */
[----:B------:R-:W3:Y:S01]  /*4d430*/  LDL.LU R27, [R1+0xf2c] ;  /* 0x000f2c00011b7983 */ /* 0x000ee20000300800 */
[----:B--2---:R-:W-:-:S02]  /*4d440*/  IMAD.MOV.U32 R23, RZ, RZ, R28 ;  /* 0x000000ffff177224 */ /* 0x004fc400078e001c */
[----:B----4-:R-:W-:Y:S01]  /*4d450*/  IMAD.MOV.U32 R22, RZ, RZ, R0 ;  /* 0x000000ffff167224 */ /* 0x010fe200078e0000 */
[----:B---3--:R-:W-:Y:S01]  /*4d460*/  STL.64 [R1+0x4a20], R26 ;  /* 0x004a201a01007387 */ /* 0x008fe20000100a00 */
[----:B------:R0:W-:Y:S02]  /*4d470*/  STL.64 [R1+0x4a18], R24 ;  /* 0x004a181801007387 */ /* 0x0001e40000100a00 */
[----:B------:R-:W2:Y:S02]  /*4d480*/  LDL.LU R0, [R1+0x4af0] ;  /* 0x004af00001007983 */ /* 0x000ea40000300800 */
[----:B------:R-:W3:Y:S01]  /*4d490*/  LDL.LU R28, [R1+0x4aec] ;  /* 0x004aec00011c7983 */ /* 0x000ee20000300800 */
[----:B------:R1:W-:Y:S04]  /*4d4a0*/  STL.64 [R1+0x4a28], R22 ;  /* 0x004a281601007387 */ /* 0x0003e80000100a00 */
[----:B0-----:R-:W4:Y:S01]  /*4d4b0*/  LDL.LU R24, [R1+0xf30] ;  /* 0x000f300001187983 */ /* 0x001f220000300800 */
[----:B------:R-:W4:Y:S02]  /*4d4c0*/  LDL.LU R25, [R1+0xf34] ;  /* 0x000f340001197983 */ /* 0x000f240000300800 */
[----:B------:R-:W2:Y:S02]  /*4d4d0*/  LDL.LU R26, [R1+0xf38] ;  /* 0x000f3800011a7983 */ /* 0x000ea40000300800 */
[----:B------:R-:W2:Y:S02]  /*4d4e0*/  LDL.LU R27, [R1+0xf3c] ;  /* 0x000f3c00011b7983 */ /* 0x000ea40000300800 */
[----:B-1----:R-:W-:-:S02]  /*4d4f0*/  IMAD.MOV.U32 R22, RZ, RZ, R2 ;  /* 0x000000ffff167224 */ /* 0x002fc400078e0002 */
[----:B------:R-:W-:Y:S01]  /*4d500*/  IMAD.MOV.U32 R23, RZ, RZ, R3 ;  /* 0x000000ffff177224 */ /* 0x000fe200078e0003 */
[----:B--2---:R-:W-:Y:S01]  /*4d510*/  STL.64 [R1+0x4a38], R26 ;  /* 0x004a381a01007387 */ /* 0x004fe20000100a00 */
[----:B----4-:R0:W-:Y:S02]  /*4d520*/  STL.64 [R1+0x4a30], R24 ;  /* 0x004a301801007387 */ /* 0x0101e40000100a00 */
[----:B------:R-:W2:Y:S02]  /*4d530*/  LDL.LU R2, [R1+0x4ae8] ;  /* 0x004ae80001027983 */ /* 0x000ea40000300800 */
[----:B------:R-:W4:Y:S01]  /*4d540*/  LDL.LU R3, [R1+0x4ae4] ;  /* 0x004ae40001037983 */ /* 0x000f220000300800 */
[----:B------:R3:W-:Y:S04]  /*4d550*/  STL.64 [R1+0x4a40], R22 ;  /* 0x004a401601007387 */ /* 0x0007e80000100a00 */
[----:B0-----:R-:W2:Y:S01]  /*4d560*/  LDL.LU R24, [R1+0xf40] ;  /* 0x000f400001187983 */ /* 0x001ea20000300800 */
[----:B------:R-:W2:Y:S02]  /*4d570*/  LDL.LU R25, [R1+0xf44] ;  /* 0x000f440001197983 */ /* 0x000ea40000300800 */
[----:B------:R-:W2:Y:S02]  /*4d580*/  LDL.LU R26, [R1+0xf48] ;  /* 0x000f4800011a7983 */ /* 0x000ea40000300800 */
[----:B------:R-:W2:Y:S02]  /*4d590*/  LDL.LU R27, [R1+0xf4c] ;  /* 0x000f4c00011b7983 */ /* 0x000ea40000300800 */
[----:B---3--:R-:W-:-:S02]  /*4d5a0*/  IMAD.MOV.U32 R22, RZ, RZ, R28 ;  /* 0x000000ffff167224 */ /* 0x008fc400078e001c */
[----:B------:R-:W-:Y:S01]  /*4d5b0*/  IMAD.MOV.U32 R23, RZ, RZ, R0 ;  /* 0x000000ffff177224 */ /* 0x000fe200078e0000 */
[----:B--2---:R-:W-:Y:S01]  /*4d5c0*/  STL.64 [R1+0x4a50], R26 ;  /* 0x004a501a01007387 */ /* 0x004fe20000100a00 */
[----:B------:R-:W-:Y:S02]  /*4d5d0*/  STL.64 [R1+0x4a48], R24 ;  /* 0x004a481801007387 */ /* 0x000fe40000100a00 */
[----:B------:R-:W2:Y:S02]  /*4d5e0*/  LDL.LU R28, [R1+0x4ae0] ;  /* 0x004ae000011c7983 */ /* 0x000ea40000300800 */
[----:B------:R-:W3:Y:S01]  /*4d5f0*/  LDL.LU R0, [R1+0x4adc] ;  /* 0x004adc0001007983 */ /* 0x000ee20000300800 */
[----:B------:R4:W-:Y:S02]  /*4d600*/  STL.64 [R1+0x4a58], R22 ;  /* 0x004a581601007387 */ /* 0x0009e40000100a00 */
[----:B----4-:R-:W-:Y:S02]  /*4d610*/  IMAD.MOV.U32 R22, RZ, RZ, R3 ;  /* 0x000000ffff167224 */ /* 0x010fe400078e0003 */
[----:B------:R-:W-:Y:S01]  /*4d620*/  IMAD.MOV.U32 R23, RZ, RZ, R2 ;  /* 0x000000ffff177224 */ /* 0x000fe200078e0002 */
[----:B------:R-:W4:Y:S01]  /*4d630*/  LDL.LU R3, [R1+0x4ad8] ;  /* 0x004ad80001037983 */ /* 0x000f220000300800 */
[----:B------:R-:W4:Y:S03]  /*4d640*/  LDL.LU R2, [R1+0x4ad4] ;  /* 0x004ad40001027983 */ /* 0x000f260000300800 */
[----:B------:R2:W-:Y:S01]  /*4d650*/  STL.64 [R1+0x4a70], R22 ;  /* 0x004a701601007387 */ /* 0x0005e20000100a00 */
[----:B------:R-:W4:Y:S02]  /*4d660*/  LDL.LU R24, [R1+0xf50] ;  /* 0x000f500001187983 */ /* 0x000f240000300800 */
[----:B------:R-:W4:Y:S02]  /*4d670*/  LDL.LU R25, [R1+0xf54] ;  /* 0x000f540001197983 */ /* 0x000f240000300800 */
[----:B------:R-:W4:Y:S01]  /*4d680*/  LDL.LU R26, [R1+0xf58] ;  /* 0x000f5800011a7983 */ /* 0x000f220000300800 */
[----:B------:R-:W4:Y:S01]  /*4d690*/  LDL.LU R27, [R1+0xf5c] ;  /* 0x000f5c00011b7983 */ /* 0x000f220000300800 */
[----:B--2---:R-:W-:-:S02]  /*4d6a0*/  IMAD.MOV.U32 R23, RZ, RZ, R28 ;  /* 0x000000ffff177224 */ /* 0x004fc400078e001c */
[----:B---3--:R-:W-:Y:S02]  /*4d6b0*/  IMAD.MOV.U32 R22, RZ, RZ, R0 ;  /* 0x000000ffff167224 */ /* 0x008fe400078e0000 */
[----:B------:R-:W2:Y:S01]  /*4d6c0*/  LDL.LU R0, [R1+0x4ad0] ;  /* 0x004ad00001007983 */ /* 0x000ea20000300800 */
[----:B------:R-:W3:Y:S02]  /*4d6d0*/  LDL.LU R28, [R1+0x4acc] ;  /* 0x004acc00011c7983 */ /* 0x000ee40000300800 */
[----:B------:R-:W-:Y:S01]  /*4d6e0*/  STL.64 [R1+0x4a88], R22 ;  /* 0x004a881601007387 */ /* 0x000fe20000100a00 */
[----:B----4-:R-:W-:Y:S01]  /*4d6f0*/  STL.64 [R1+0x4a68], R26 ;  /* 0x004a681a01007387 */ /* 0x010fe20000100a00 */
[----:B------:R0:W-:Y:S03]  /*4d700*/  STL.64 [R1+0x4a60], R24 ;  /* 0x004a601801007387 */ /* 0x0001e60000100a00 */
[----:B0-----:R-:W4:Y:S01]  /*4d710*/  LDL.LU R24, [R1+0xf80] ;  /* 0x000f800001187983 */ /* 0x001f220000300800 */
[----:B------:R-:W4:Y:S02]  /*4d720*/  LDL.LU R25, [R1+0xf84] ;  /* 0x000f840001197983 */ /* 0x000f240000300800 */
[----:B------:R-:W2:Y:S02]  /*4d730*/  LDL.LU R26, [R1+0xf88] ;  /* 0x000f8800011a7983 */ /* 0x000ea40000300800 */
[----:B------:R-:W2:Y:S02]  /*4d740*/  LDL.LU R27, [R1+0xf8c] ;  /* 0x000f8c00011b7983 */ /* 0x000ea40000300800 */
[----:B------:R-:W-:-:S02]  /*4d750*/  IMAD.MOV.U32 R22, RZ, RZ, R2 ;  /* 0x000000ffff167224 */ /* 0x000fc400078e0002 */
[----:B------:R-:W-:Y:S01]  /*4d760*/  IMAD.MOV.U32 R23, RZ, RZ, R3 ;  /* 0x000000ffff177224 */ /* 0x000fe200078e0003 */
[----:B------:R-:W3:Y:S01]  /*4d770*/  LDL.LU R2, [R1+0x4ac8] ;  /* 0x004ac80001027983 */ /* 0x000ee20000300800 */
[----:B------:R-:W3:Y:S03]  /*4d780*/  LDL.LU R3, [R1+0x4ac4] ;  /* 0x004ac40001037983 */ /* 0x000ee60000300800 */
[----:B------:R-:W-:Y:S04]  /*4d790*/  STL.64 [R1+0x4aa0], R22 ;  /* 0x004aa01601007387 */ /* 0x000fe80000100a00 */
[----:B--2---:R-:W-:Y:S01]  /*4d7a0*/  STL.64 [R1+0x4a80], R26 ;  /* 0x004a801a01007387 */ /* 0x004fe20000100a00 */
[----:B----4-:R0:W-:Y:S03]  /*4d7b0*/  STL.64 [R1+0x4a78], R24 ;  /* 0x004a781801007387 */ /* 0x0101e60000100a00 */
[----:B0-----:R-:W2:Y:S01]  /*4d7c0*/  LDL.LU R24, [R1+0xf90] ;  /* 0x000f900001187983 */ /* 0x001ea20000300800 */
[----:B------:R-:W2:Y:S02]  /*4d7d0*/  LDL.LU R25, [R1+0xf94] ;  /* 0x000f940001197983 */ /* 0x000ea40000300800 */
[----:B------:R-:W4:Y:S02]  /*4d7e0*/  LDL.LU R26, [R1+0xf98] ;  /* 0x000f9800011a7983 */ /* 0x000f240000300800 */
[----:B------:R-:W4:Y:S02]  /*4d7f0*/  LDL.LU R27, [R1+0xf9c] ;  /* 0x000f9c00011b7983 */ /* 0x000f240000300800 */
[----:B---3--:R-:W-:-:S02]  /*4d800*/  IMAD.MOV.U32 R22, RZ, RZ, R28 ;  /* 0x000000ffff167224 */ /* 0x008fc400078e001c */
[----:B------:R-:W-:Y:S01]  /*4d810*/  IMAD.MOV.U32 R23, RZ, RZ, R0 ;  /* 0x000000ffff177224 */ /* 0x000fe200078e0000 */
[----:B------:R-:W3:Y:S01]  /*4d820*/  LDL.LU R28, [R1+0x4ac0] ;  /* 0x004ac000011c7983 */ /* 0x000ee20000300800 */
[----:B------:R-:W3:Y:S03]  /*4d830*/  LDL.LU R0, [R1+0x4abc] ;  /* 0x004abc0001007983 */ /* 0x000ee60000300800 */
[----:B----4-:R-:W-:Y:S01]  /*4d840*/  STL.64 [R1+0x4a98], R26 ;  /* 0x004a981a01007387 */ /* 0x010fe20000100a00 */
[----:B--2---:R0:W-:Y:S03]  /*4d850*/  STL.64 [R1+0x4a90], R24 ;  /* 0x004a901801007387 */ /* 0x0041e60000100a00 */
[----:B0-----:R-:W2:Y:S01]  /*4d860*/  LDL.LU R24, [R1+0xfa0] ;  /* 0x000fa00001187983 */ /* 0x001ea20000300800 */
[----:B------:R-:W2:Y:S02]  /*4d870*/  LDL.LU R25, [R1+0xfa4] ;  /* 0x000fa40001197983 */ /* 0x000ea40000300800 */
[----:B------:R-:W4:Y:S02]  /*4d880*/  LDL.LU R26, [R1+0xfa8] ;  /* 0x000fa800011a7983 */ /* 0x000f240000300800 */
[----:B------:R-:W4:Y:S02]  /*4d890*/  LDL.LU R27, [R1+0xfac] ;  /* 0x000fac00011b7983 */ /* 0x000f240000300800 */
[----:B----4-:R-:W-:Y:S01]  /*4d8a0*/  STL.64 [R1+0x4ab0], R26 ;  /* 0x004ab01a01007387 */ /* 0x010fe20000100a00 */
[----:B--2---:R0:W-:Y:S03]  /*4d8b0*/  STL.64 [R1+0x4aa8], R24 ;  /* 0x004aa81801007387 */ /* 0x0041e60000100a00 */
[----:B0-----:R-:W2:Y:S01]  /*4d8c0*/  LDL.LU R24, [R1+0xfb0] ;  /* 0x000fb00001187983 */ /* 0x001ea20000300800 */
[----:B------:R-:W2:Y:S02]  /*4d8d0*/  LDL.LU R25, [R1+0xfb4] ;  /* 0x000fb40001197983 */ /* 0x000ea40000300800 */
[----:B------:R-:W2:Y:S02]  /*4d8e0*/  LDL.LU R26, [R1+0xfb8] ;  /* 0x000fb800011a7983 */ /* 0x000ea40000300800 */
[----:B------:R-:W2:Y:S01]  /*4d8f0*/  LDL.LU R27, [R1+0xfbc] ;  /* 0x000fbc00011b7983 */ /* 0x000ea20000300800 */
[----:B------:R-:W4:Y:S01]  /*4d900*/  LDL.LU R16, [R1+0xff0] ;  /* 0x000ff00001107983 */ /* 0x000f220000300800 */
[----:B------:R-:W4:Y:S02]  /*4d910*/  LDL.LU R17, [R1+0xff4] ;  /* 0x000ff40001117983 */ /* 0x000f240000300800 */
[----:B------:R-:W4:Y:S02]  /*4d920*/  LDL.LU R18, [R1+0xff8] ;  /* 0x000ff80001127983 */ /* 0x000f240000300800 */
[----:B------:R-:W4:Y:S01]  /*4d930*/  LDL.LU R19, [R1+0xffc] ;  /* 0x000ffc0001137983 */ /* 0x000f220000300800 */
[----:B------:R-:W-:Y:S01]  /*4d940*/  STL.64 [R1+0x4980], R14 ;  /* 0x0049800e01007387 */ /* 0x000fe20000100a00 */
[----:B------:R0:W-:Y:S03]  /*4d950*/  STL.64 [R1+0x4978], R12 ;  /* 0x0049780c01007387 */ /* 0x0001e60000100a00 */
[----:B0-----:R-:W2:Y:S01]  /*4d960*/  LDL.64 R12, [R1+0xd0] ;  /* 0x0000d000010c7983 */ /* 0x001ea20000100a00 */
[----:B---3--:R-:W-:-:S03]  /*4d970*/  IMAD.MOV.U32 R15, RZ, RZ, R0 ;  /* 0x000000ffff0f7224 */ /* 0x008fc600078e0000 */
[----:B--2---:R0:W-:Y:S04]  /*4d980*/  STL.64 [R1+0x4998], R12 ;  /* 0x0049980c01007387 */ /* 0x0041e80000100a00 */
[----:B0-----:R-:W2:Y:S01]  /*4d990*/  LDL.LU R12, [R1+0x1030] ;  /* 0x00103000010c7983 */ /* 0x001ea20000300800 */
[----:B------:R-:W2:Y:S02]  /*4d9a0*/  LDL.LU R13, [R1+0x1034] ;  /* 0x00103400010d7983 */ /* 0x000ea40000300800 */
[----:B------:R-:W3:Y:S02]  /*4d9b0*/  LDL.LU R14, [R1+0x1038] ;  /* 0x00103800010e7983 */ /* 0x000ee40000300800 */
[----:B------:R-:W2:Y:S01]  /*4d9c0*/  LDL.LU R0, [R1+0x4ab8] ;  /* 0x004ab80001007983 */ /* 0x000ea20000300800 */
[C---:B------:R-:W-:Y:S01]  /*4d9d0*/  HMMA.16816.F32.BF16 R20, R4.reuse, R22, R24 ;  /* 0x000000160414723c */ /* 0x040fe20000041818 */
        /* <DEDUP_REMOVED lines=11> */
[----:B------:R-:W-:Y:S01]  /*4da90*/  STL.64 [R1+0xa0], R8 ;  /* 0x0000a00801007387 */ /* 0x000fe20000100a00 */
[----:B------:R-:W-:Y:S01]  /*4daa0*/  STL.64 [R1+0xa8], R10 ;  /* 0x0000a80a01007387 */ /* 0x000fe20000100a00 */
[----:B------:R-:W3:Y:S02]  /*4dab0*/  LDL.LU.64 R26, [R1+0x4ab0] ;  /* 0x004ab000011a7983 */ /* 0x000ee40000300a00 */
[----:B------:R-:W3:Y:S02]  /*4dac0*/  LDL.LU.64 R24, [R1+0x4aa8] ;  /* 0x004aa80001187983 */ /* 0x000ee40000300a00 */
[----:B------:R-:W-:Y:S01]  /*4dad0*/  STL.64 [R1+0x5b0], R20 ;  /* 0x0005b01401007387 */ /* 0x000fe20000100a00 */
        /* <DEDUP_REMOVED lines=45> */
[----:B------:R-:W3:Y:S11]  /*4ddb0*/  LDL.LU R27, [R1+0x4a08] ;  /* 0x004a0800011b7983 */ /* 0x000ef60000300800 */
[----:B------:R-:W-:Y:S10]  /*4ddc0*/  @!UPT UIADD3 URZ, URZ, URZ, URZ ;  /* 0x0000003f3f3ff290 */ /* 0x000ff4000fffe03f */
[----:B------:R-:W-:Y:S01]  /*4ddd0*/  STL.64 [R1+0x540], R20 ;  /* 0x0005401401007387 */ /* 0x000fe20000100a00 */
[----:B------:R-:W-:Y:S03]  /*4dde0*/  STL.64 [R1+0x548], R22 ;  /* 0x0005481601007387 */ /* 0x000fe60000100a00 */
[----:B---3--:R-:W0:Y:S04]  /*4ddf0*/  LDSM.16.M88.4 R20, [R27+0x6000] ;  /* 0x006000001b14783b */ /* 0x008e280000000200 */
[----:B0-----:R-:W-:Y:S01]  /*4de00*/  STL.64 [R1+0x60], R20 ;  /* 0x0000601401007387 */ /* 0x001fe20000100a00 */
[----:B------:R0:W-:Y:S03]  /*4de10*/  STL.64 [R1+0x68], R22 ;  /* 0x0000681601007387 */ /* 0x0001e60000100a00 */
[----:B0-----:R-:W4:Y:S02]  /*4de20*/  LDL.LU.64 R22, [R1+0x4a00] ;  /* 0x004a000001167983 */ /* 0x001f240000300a00 */
[C---:B----4-:R-:W-:Y:S02]  /*4de30*/  HMMA.16816.F32.BF16 R20, R4.reuse, R22, R16 ;  /* 0x000000160414723c */ /* 0x050fe40000041810 */
[----:B------:R-:W3:Y:S01]  /*4de40*/  LDL.LU.64 R18, [R1+0x49f8] ;  /* 0x0049f80001127983 */ /* 0x000ee20000300a00 */
[----:B------:R-:W3:Y:S11]  /*4de50*/  LDL.LU.64 R16, [R1+0x49f0] ;  /* 0x0049f00001107983 */ /* 0x000ef60000300a00 */
[----:B------:R-:W-:Y:S09]  /*4de60*/  @!UPT UIADD3 URZ, URZ, URZ, URZ ;  /* 0x0000003f3f3ff290 */ /* 0x000ff2000fffe03f */
[----:B------:R-:W-:Y:S01]  /*4de70*/  STL.64 [R1+0x530], R20 ;  /* 0x0005301401007387 */ /* 0x000fe20000100a00 */
[----:B------:R0:W-:Y:S03]  /*4de80*/  STL.64 [R1+0x538], R22 ;  /* 0x0005381601007387 */ /* 0x0001e60000100a00 */
[----:B0-----:R-:W3:Y:S01]  /*4de90*/  LDL.LU.64 R22, [R1+0x49e8] ;  /* 0x0049e80001167983 */ /* 0x001ee20000300a00 */
[----:B------:R-:W-:Y:S01]  /*4dea0*/  IMAD.MOV.U32 R15, RZ, RZ, R0 ;  /* 0x000000ffff0f7224 */ /* 0x000fe200078e0000 */
[----:B---3--:R-:W-:Y:S02]  /*4deb0*/  HMMA.16816.F32.BF16 R4, R4, R22, R16 ;  /* 0x000000160404723c */ /* 0x008fe40000041810 */
[----:B------:R-:W2:Y:S01]  /*4dec0*/  LDL.LU.64 R16, [R1+0x49e0] ;  /* 0x0049e00001107983 */ /* 0x000ea20000300a00 */
[----:B------:R-:W2:Y:S02]  /*4ded0*/  LDL.LU.64 R22, [R1+0x49d8] ;  /* 0x0049d80001167983 */ /* 0x000ea40000300a00 */
[----:B------:R-:W2:Y:S11]  /*4dee0*/  LDL.LU.64 R20, [R1+0x49d0] ;  /* 0x0049d00001147983 */ /* 0x000eb60000300a00 */
[----:B------:R-:W-:Y:S07]  /*4def0*/  @!UPT UIADD3 URZ, URZ, URZ, URZ ;  /* 0x0000003f3f3ff290 */ /* 0x000fee000fffe03f */
[----:B------:R0:W-:Y:S01]  /*4df00*/  STL.64 [R1+0x2e0], R4 ;  /* 0x0002e00401007387 */ /* 0x0001e20000100a00 */
[----:B------:R1:W-:Y:S02]  /*4df10*/  STL [R1+0x2e8], R6 ;  /* 0x0002e80601007387 */ /* 0x0003e40000100800 */
[----:B------:R-:W-:Y:S01]  /*4df20*/  IMAD.MOV.U32 R0, RZ, RZ, R7 ;  /* 0x000000ffff007224 */ /* 0x000fe200078e0007 */
[----:B0-----:R-:W3:Y:S01]  /*4df30*/  LDL.LU R4, [R1+0x1050] ;  /* 0x0010500001047983 */ /* 0x001ee20000300800 */
[----:B------:R-:W3:Y:S02]  /*4df40*/  LDL.LU R5, [R1+0x1054] ;  /* 0x0010540001057983 */ /* 0x000ee40000300800 */
[----:B-1----:R-:W3:Y:S02]  /*4df50*/  LDL.LU R6, [R1+0x1058] ;  /* 0x0010580001067983 */ /* 0x002ee40000300800 */
[----:B------:R-:W3:Y:S01]  /*4df60*/  LDL.LU R7, [R1+0x105c] ;  /* 0x00105c0001077983 */ /* 0x000ee20000300800 */
[----:B------:R-:W-:Y:S01]  /*4df70*/  STL [R1+0x38a0], R0 ;  /* 0x0038a00001007387 */ /* 0x000fe20000100800 */
[C---:B--2---:R-:W-:Y:S03]  /*4df80*/  HMMA.16816.F32.BF16 R16, R20.reuse, R16, R12 ;  /* 0x000000101410723c */ /* 0x044fe6000004180c */
[----:B------:R-:W2:Y:S01]  /*4df90*/  LDL.LU.64 R14, [R1+0x49c8] ;  /* 0x0049c800010e7983 */ /* 0x000ea20000300a00 */
[----:B------:R-:W2:Y:S11]  /*4dfa0*/  LDL.LU.64 R12, [R1+0x49c0] ;  /* 0x0049c000010c7983 */ /* 0x000eb60000300a00 */
[----:B------:R-:W-:Y:S08]  /*4dfb0*/  @!UPT UIADD3 URZ, URZ, URZ, URZ ;  /* 0x0000003f3f3ff290 */ /* 0x000ff0000fffe03f */
        /* <DEDUP_REMOVED lines=13> */
[----:B------:R-:W-:Y:S01]  /*4e090*/  STL.64 [R1+0x2b0], R16 ;  /* 0x0002b01001007387 */ /* 0x000fe20000100a00 */
[----:B------:R0:W-:Y:S03]  /*4e0a0*/  STL.64 [R1+0x2b8], R18 ;  /* 0x0002b81201007387 */ /* 0x0001e60000100a00 */
[----:B0-----:R-:W2:Y:S01]  /*4e0b0*/  LDL.LU.64 R18, [R1+0x4990] ;  /* 0x0049900001127983 */ /* 0x001ea20000300a00 */
[----:B------:R-:W4:Y:S01]  /*4e0c0*/  LDL.LU.64 R16, [R1+0x4988] ;  /* 0x0049880001107983 */ /* 0x000f220000300a00 */
[----:B---3--:R-:W-:Y:S01]  /*4e0d0*/  HMMA.16816.F32.BF16 R4, R20, R12, R4 ;  /* 0x0000000c1404723c */ /* 0x008fe20000041804 */
[----:B------:R-:W-:Y:S02]  /*4e0e0*/  IMAD.MOV.U32 R0, RZ, RZ, R13 ;  /* 0x000000ffff007224 */ /* 0x000fe400078e000d */
[----:B------:R-:W0:Y:S11]  /*4e0f0*/  LDSM.16.M88.4 R12, [R27+0x7000] ;  /* 0x007000001b0c783b */ /* 0x000e360000000200 */
[----:B------:R-:W-:Y:S09]  /*4e100*/  @!UPT UIADD3 URZ, URZ, URZ, URZ ;  /* 0x0000003f3f3ff290 */ /* 0x000ff2000fffe03f */
[----:B------:R2:W-:Y:S01]  /*4e110*/  STL.64 [R1+0x2a0], R4 ;  /* 0x0002a00401007387 */ /* 0x0005e20000100a00 */
[----:B------:R-:W-:Y:S02]  /*4e120*/  STL.64 [R1+0x2a8], R6 ;  /* 0x0002a80601007387 */ /* 0x000fe40000100a00 */
[----:B------:R-:W-:Y:S02]  /*4e130*/  STL [R1+0x48a0], R0 ;  /* 0x0048a00001007387 */ /* 0x000fe40000100800 */
[----:B--2---:R-:W-:Y:S02]  /*4e140*/  IMAD.MOV.U32 R4, RZ, RZ, R19 ;  /* 0x000000ffff047224 */ /* 0x004fe400078e0013 */
[----:B------:R-:W-:Y:S01]  /*4e150*/  IMAD.MOV.U32 R5, RZ, RZ, R18 ;  /* 0x000000ffff057224 */ /* 0x000fe200078e0012 */
[----:B0-----:R-:W-:Y:S01]  /*4e160*/  STL.64 [R1+0x50], R12 ;  /* 0x0000500c01007387 */ /* 0x001fe20000100a00 */
[----:B------:R0:W-:Y:S02]  /*4e170*/  STL.64 [R1+0x58], R14 ;  /* 0x0000580e01007387 */ /* 0x0001e40000100a00 */
[----:B------:R-:W-:-:S02]  /*4e180*/  IMAD.MOV.U32 R19, RZ, RZ, R12 ;  /* 0x000000ffff137224 */ /* 0x000fc400078e000c */
[----:B------:R-:W-:Y:S01]  /*4e190*/  IMAD.MOV.U32 R18, RZ, RZ, R13 ;  /* 0x000000ffff127224 */ /* 0x000fe200078e000d */
[----:B0-----:R-:W2:Y:S01]  /*4e1a0*/  LDL.LU.64 R14, [R1+0x4980] ;  /* 0x00498000010e7983 */ /* 0x001ea20000300a00 */
[----:B------:R-:W2:Y:S03]  /*4e1b0*/  LDL.LU.64 R12, [R1+0x4978] ;  /* 0x00497800010c7983 */ /* 0x000ea60000300a00 */
[----:B------:R0:W-:Y:S02]  /*4e1c0*/  STL.64 [R1+0x4970], R18 ;  /* 0x0049701201007387 */ /* 0x0001e40000100a00 */
[----:B----4-:R1:W-:Y:S02]  /*4e1d0*/  STL.64 [R1+0x4968], R16 ;  /* 0x0049681001007387 */ /* 0x0103e40000100a00 */
[----:B0-----:R-:W-:Y:S01]  /*4e1e0*/  IMAD.MOV.U32 R18, RZ, RZ, R3 ;  /* 0x000000ffff127224 */ /* 0x001fe200078e0003 */
[----:B-1----:R-:W3:Y:S01]  /*4e1f0*/  LDL.LU R16, [R1+0x1100] ;  /* 0x0011000001107983 */ /* 0x002ee20000300800 */
[----:B------:R-:W-:-:S02]  /*4e200*/  IMAD.MOV.U32 R17, RZ, RZ, R28 ;  /* 0x000000ffff117224 */ /* 0x000fc400078e001c */
[----:B------:R-:W-:Y:S01]  /*4e210*/  IMAD.MOV.U32 R19, RZ, RZ, R2 ;  /* 0x000000ffff137224 */ /* 0x000fe200078e0002 */
[----:B--2---:R-:W-:Y:S01]  /*4e220*/  HMMA.16816.F32.BF16 R8, R20, R8, R12 ;  /* 0x000000081408723c */ /* 0x004fe2000004180c */
[----:B------:R-:W-:Y:S11]  /*4e230*/  LDSM.16.M88.4 R12, [R27+0x9000] ;  /* 0x009000001b0c783b */ /* 0x000ff60000000200 */
[----:B------:R-:W-:Y:S11]  /*4e240*/  @!UPT UIADD3 URZ, URZ, URZ, URZ ;  /* 0x0000003f3f3ff290 */ /* 0x000ff6000fffe03f */
[----:B------:R-:W-:Y:S01]  /*4e250*/  STL [R1+0x290], R8 ;  /* 0x0002900801007387 */ /* 0x000fe20000100800 */
[----:B------:R-:W-:Y:S02]  /*4e260*/  IMAD.MOV.U32 R28, RZ, RZ, R9 ;  /* 0x000000ffff1c7224 */ /* 0x000fe400078e0009 */
[----:B------:R-:W-:Y:S02]  /*4e270*/  IMAD.MOV.U32 R3, RZ, RZ, R10 ;  /* 0x000000ffff037224 */ /* 0x000fe400078e000a */
[----:B------:R-:W-:Y:S02]  /*4e280*/  IMAD.MOV.U32 R2, RZ, RZ, R11 ;  /* 0x000000ffff027224 */ /* 0x000fe400078e000b */
[----:B------:R-:W0:Y:S04]  /*4e290*/  LDSM.16.M88.4 R8, [R27+0x8000] ;  /* 0x008000001b08783b */ /* 0x000e280000000200 */
[----:B------:R-:W-:Y:S01]  /*4e2a0*/  STL [R1+0x38ac], R2 ;  /* 0x0038ac0201007387 */ /* 0x000fe20000100800 */
[----:B------:R-:W-:Y:S02]  /*4e2b0*/  STL [R1+0x38a8], R3 ;  /* 0x0038a80301007387 */ /* 0x000fe40000100800 */
[----:B------:R-:W-:Y:S01]  /*4e2c0*/  STL [R1+0x38a4], R28 ;  /* 0x0038a41c01007387 */ /* 0x000fe20000100800 */
        /* <DEDUP_REMOVED lines=8> */
[----:B------:R-:W0:Y:S04]  /*4e350*/  LDSM.16.M88.4 R8, [R27+0xc000] ;  /* 0x00c000001b08783b */ /* 0x000e280000000200 */
[----:B-1----:R-:W-:Y:S01]  /*4e360*/  STL.64 [R1+0x10], R12 ;  /* 0x0000100c01007387 */ /* 0x002fe20000100a00 */
[----:B------:R-:W-:Y:S02]  /*4e370*/  STL.64 [R1+0x18], R14 ;  /* 0x0000180e01007387 */ /* 0x000fe40000100a00 */
[----:B------:R-:W1:Y:S02]  /*4e380*/  LDSM.16.M88.4 R12, [R27+0xd000] ;  /* 0x00d000001b0c783b */ /* 0x000e640000000200 */
[----:B0-----:R-:W-:Y:S02]  /*4e390*/  STL.64 [R1], R8 ;  /* 0x0000000801007387 */ /* 0x001fe40000100a00 */
[----:B------:R-:W-:-:S02]  /*4e3a0*/  IMAD.MOV.U32 R28, RZ, RZ, R8 ;  /* 0x000000ffff1c7224 */ /* 0x000fc400078e0008 */
[----:B------:R-:W-:Y:S02]  /*4e3b0*/  STL.64 [R1+0x8], R10 ;  /* 0x0000080a01007387 */ /* 0x000fe40000100a00 */
[----:B------:R-:W-:Y:S02]  /*4e3c0*/  IMAD.MOV.U32 R3, RZ, RZ, R9 ;  /* 0x000000ffff037224 */ /* 0x000fe400078e0009 */
[----:B------:R-:W0:Y:S04]  /*4e3d0*/  LDSM.16.M88.4 R8, [R27+0xe000] ;  /* 0x00e000001b08783b */ /* 0x000e280000000200 */
[----:B-1----:R-:W-:Y:S01]  /*4e3e0*/  STL.64 [R1+0x48e0], R14 ;  /* 0x0048e00e01007387 */ /* 0x002fe20000100a00 */
[----:B------:R1:W-:Y:S03]  /*4e3f0*/  STL.64 [R1+0x48d8], R12 ;  /* 0x0048d80c01007387 */ /* 0x0003e60000100a00 */
[----:B-1----:R-:W2:Y:S04]  /*4e400*/  LDL.64 R12, [R1+0x60] ;  /* 0x00006000010c7983 */ /* 0x002ea80000100a00 */
[----:B0-----:R-:W-:Y:S01]  /*4e410*/  STL [R1+0x3664], R10 ;  /* 0x0036640a01007387 */ /* 0x001fe20000100800 */
[----:B------:R-:W-:Y:S02]  /*4e420*/  STL [R1+0x3660], R11 ;  /* 0x0036600b01007387 */ /* 0x000fe40000100800 */
[----:B------:R0:W-:Y:S02]  /*4e430*/  STL.64 [R1+0x48d0], R8 ;  /* 0x0048d00801007387 */ /* 0x0001e40000100a00 */
[----:B0-----:R-:W2:Y:S01]  /*4e440*/  LDL.LU R8, [R1+0x1590] ;  /* 0x0015900001087983 */ /* 0x001ea20000300800 */
[----:B------:R-:W2:Y:S02]  /*4e450*/  LDL.LU R9, [R1+0x1594] ;  /* 0x0015940001097983 */ /* 0x000ea40000300800 */
[----:B------:R-:W2:Y:S02]  /*4e460*/  LDL.LU R10, [R1+0x1598] ;  /* 0x00159800010a7983 */ /* 0x000ea40000300800 */
[----:B------:R-:W2:Y:S01]  /*4e470*/  LDL.LU R11, [R1+0x159c] ;  /* 0x00159c00010b7983 */ /* 0x000ea20000300800 */
[C---:B---3--:R-:W-:Y:S01]  /*4e480*/  HMMA.16816.F32.BF16 R4, R20.reuse, R4, R16 ;  /* 0x000000041404723c */ /* 0x048fe20000041810 */
[----:B------:R-:W3:Y:S01]  /*4e490*/  LDL.LU.64 R18, [R1+0x4970] ;  /* 0x0049700001127983 */ /* 0x000ee20000300a00 */
[----:B------:R-:W4:Y:S11]  /*4e4a0*/  LDL.LU.64 R16, [R1+0x4968] ;  /* 0x0049680001107983 */ /* 0x000f360000300a00 */
[----:B------:R-:W-:Y:S10]  /*4e4b0*/  @!UPT UIADD3 URZ, URZ, URZ, URZ ;  /* 0x0000003f3f3ff290 */ /* 0x000ff4000fffe03f */
[----:B------:R-:W-:Y:S01]  /*4e4c0*/  STL.64 [R1+0x280], R4 ;  /* 0x0002800401007387 */ /* 0x000fe20000100a00 */
[----:B------:R-:W-:Y:S02]  /*4e4d0*/  STL.64 [R1+0x288], R6 ;  /* 0x0002880601007387 */ /* 0x000fe40000100a00 */
[----:B------:R-:W0:Y:S02]  /*4e4e0*/  LDSM.16.M88.4 R4, [R27+0xf000] ;  /* 0x00f000001b04783b */ /* 0x000e240000000200 */
[----:B------:R-:W1:Y:S04]  /*4e4f0*/  LDSM.16.MT88.4 R24, [R29+0x14080] ;  /* 0x014080001d18783b */ /* 0x000e680000004200 */
[----:B0-----:R-:W-:Y:S01]  /*4e500*/  STL [R1+0x38b4], R6 ;  /* 0x0038b40601007387 */ /* 0x001fe20000100800 */
[----:B------:R-:W-:Y:S02]  /*4e510*/  STL [R1+0x38b0], R7 ;  /* 0x0038b00701007387 */ /* 0x000fe40000100800 */
[----:B------:R2:W-:Y:S02]  /*4e520*/  STL.64 [R1+0x48c8], R4 ;  /* 0x0048c80401007387 */ /* 0x0005e40000100a00 */
[----:B-1----:R-:W-:Y:S01]  /*4e530*/  STL.64 [R1+0x48c0], R26 ;  /* 0x0048c01a01007387 */ /* 0x002fe20000100a00 */
[----:B------:R0:W-:Y:S01]  /*4e540*/  STL.64 [R1+0x48b8], R24 ;  /* 0x0048b81801007387 */ /* 0x0001e20000100a00 */
[----:B--2---:R-:W-:Y:S11]  /*4e550*/  HMMA.16816.F32.BF16 R4, R20, R12, R8 ;  /* 0x0000000c1404723c */ /* 0x004ff60000041808 */
[----:B------:R-:W-:Y:S11]  /*4e560*/  @!UPT UIADD3 URZ, URZ, URZ, URZ ;  /* 0x0000003f3f3ff290 */ /* 0x000ff6000fffe03f */
[----:B------:R-:W-:Y:S01]  /*4e570*/  @!UPT UIADD3 URZ, URZ, URZ, URZ ;  /* 0x0000003f3f3ff290 */ /* 0x000fe2000fffe03f */
[----:B------:R-:W-:Y:S01]  /*4e580*/  STL.64 [R1+0x520], R4 ;  /* 0x0005200401007387 */ /* 0x000fe20000100a00 */
[----:B------:R-:W-:Y:S02]  /*4e590*/  STL.64 [R1+0x528], R6 ;  /* 0x0005280601007387 */ /* 0x000fe40000100a00 */
[----:B0-----:R-:W2:Y:S02]  /*4e5a0*/  LDL.LU R24, [R1+0x1580] ;  /* 0x0015800001187983 */ /* 0x001ea40000300800 */
[----:B------:R-:W2:Y:S01]  /*4e5b0*/  LDL.LU R25, [R1+0x1584] ;  /* 0x0015840001197983 */ /* 0x000ea20000300800 */
[----:B------:R-:W2:Y:S01]  /*4e5c0*/  LDL.LU R26, [R1+0x1588] ;  /* 0x00158800011a7983 */ /* 0x000ea20000300800 */
[----:B------:R-:W2:Y:S03]  /*4e5d0*/  LDL.LU R27, [R1+0x158c] ;  /* 0x00158c00011b7983 */ /* 0x000ea60000300800 */
[----:B--2---:R-:W-:Y:S01]  /*4e5e0*/  STL.64 [R1+0x48f0], R26 ;  /* 0x0048f01a01007387 */ /* 0x004fe20000100a00 */
[----:B------:R0:W-:Y:S03]  /*4e5f0*/  STL.64 [R1+0x48e8], R24 ;  /* 0x0048e81801007387 */ /* 0x0001e60000100a00 */
[----:B0-----:R-:W2:Y:S01]  /*4e600*/  LDL.64 R24, [R1+0x10] ;  /* 0x0000100001187983 */ /* 0x001ea20000100a00 */
[----:B------:R-:W-:-:S02]  /*4e610*/  IMAD.MOV.U32 R0, RZ, RZ, R12 ;  /* 0x000000ffff007224 */ /* 0x000fc400078e000c */
[----:B------:R-:W-:Y:S01]  /*4e620*/  IMAD.MOV.U32 R2, RZ, RZ, R13 ;  /* 0x000000ffff027224 */ /* 0x000fe200078e000d */
[----:B--2---:R0:W-:Y:S01]  /*4e630*/  STL.64 [R1+0x4908], R24 ;  /* 0x0049081801007387 */ /* 0x0041e20000100a00 */
[----:B------:R-:W2:Y:S02]  /*4e640*/  LDL.LU R12, [R1+0x15c0] ;  /* 0x0015c000010c7983 */ /* 0x000ea40000300800 */
[----:B------:R-:W2:Y:S02]  /*4e650*/  LDL.LU R13, [R1+0x15c4] ;  /* 0x0015c400010d7983 */ /* 0x000ea40000300800 */
[----:B------:R-:W2:Y:S01]  /*4e660*/  LDL.LU R14, [R1+0x15c8] ;  /* 0x0015c800010e7983 */ /* 0x000ea20000300800 */
[----:B------:R-:W2:Y:S04]  /*4e670*/  LDL.LU R15, [R1+0x15cc] ;  /* 0x0015cc00010f7983 */ /* 0x000ea80000300800 */
[----:B0-----:R-:W2:Y:S04]  /*4e680*/  LDL.64 R24, [R1+0x20] ;  /* 0x0000200001187983 */ /* 0x001ea80000100a00 */
[----:B--2---:R0:W-:Y:S04]  /*4e690*/  STL.64 [R1+0x4920], R24 ;  /* 0x0049201801007387 */ /* 0x0041e80000100a00 */
[----:B0-----:R-:W2:Y:S04]  /*4e6a0*/  LDL.64 R24, [R1+0x30] ;  /* 0x0000300001187983 */ /* 0x001ea80000100a00 */
[----:B--2---:R0:W-:Y:S04]  /*4e6b0*/  STL.64 [R1+0x4938], R24 ;  /* 0x0049381801007387 */ /* 0x0041e80000100a00 */
[----:B0-----:R-:W2:Y:S04]  /*4e6c0*/  LDL.64 R24, [R1+0x40] ;  /* 0x0000400001187983 */ /* 0x001ea80000100a00 */
[----:B--2---:R-:W-:Y:S01]  /*4e6d0*/  STL.64 [R1+0x4950], R24 ;  /* 0x0049501801007387 */ /* 0x004fe20000100a00 */
[----:B------:R-:W-:Y:S02]  /*4e6e0*/  STL.64 [R1+0x4900], R14 ;  /* 0x0049000e01007387 */ /* 0x000fe40000100a00 */
[----:B------:R0:W-:Y:S02]  /*4e6f0*/  STL.64 [R1+0x48f8], R12 ;  /* 0x0048f80c01007387 */ /* 0x0001e40000100a00 */
        /* <DEDUP_REMOVED lines=22> */
[----:B---3--:R-:W-:-:S02]  /*4e860*/  IMAD.MOV.U32 R24, RZ, RZ, R19 ;  /* 0x000000ffff187224 */ /* 0x008fc400078e0013 */
[----:B------:R-:W-:Y:S02]  /*4e870*/  IMAD.MOV.U32 R25, RZ, RZ, R18 ;  /* 0x000000ffff197224 */ /* 0x000fe400078e0012 */
[----:B----4-:R-:W-:Y:S02]  /*4e880*/  IMAD.MOV.U32 R6, RZ, RZ, R17 ;  /* 0x000000ffff067224 */ /* 0x010fe400078e0011 */
[----:B------:R-:W-:Y:S02]  /*4e890*/  IMAD.MOV.U32 R7, RZ, RZ, R16 ;  /* 0x000000ffff077224 */ /* 0x000fe400078e0010 */
[----:B------:R-:W0:Y:S04]  /*4e8a0*/  LDSM.16.MT88.4 R16, [R29+0x14100] ;  /* 0x014100001d10783b */ /* 0x000e280000004200 */
[----:B--2---:R-:W-:Y:S01]  /*4e8b0*/  STL.64 [R1+0x4960], R14 ;  /* 0x0049600e01007387 */ /* 0x004fe20000100a00 */
[----:B------:R1:W-:Y:S03]  /*4e8c0*/  STL.64 [R1+0x4958], R12 ;  /* 0x0049580c01007387 */ /* 0x0003e60000100a00 */
[----:B-1----:R-:W2:Y:S01]  /*4e8d0*/  LDL.LU R12, [R1+0x1660] ;  /* 0x00166000010c7983 */ /* 0x002ea20000300800 */
        /* <DEDUP_REMOVED lines=9> */
[----:B------:R-:W-:Y:S02]  /*4e970*/  STL [R1+0x48ac], R2 ;  /* 0x0048ac0201007387 */ /* 0x000fe40000100800 */
[----:B------:R-:W-:Y:S01]  /*4e980*/  STL [R1+0x48a8], R0 ;  /* 0x0048a80001007387 */ /* 0x000fe20000100800 */
[----:B------:R-:W-:Y:S01]  /*4e990*/  STL [R1+0x48a4], R29 ;  /* 0x0048a41d01007387 */ /* 0x000fe20000100800 */
[----:B0-----:R-:W-:Y:S02]  /*4e9a0*/  STL.64 [R1+0x47b0], R18 ;  /* 0x0047b01201007387 */ /* 0x001fe40000100a00 */
[----:B------:R-:W-:Y:S01]  /*4e9b0*/  STL.64 [R1+0x47a8], R16 ;  /* 0x0047a81001007387 */ /* 0x000fe20000100a00 */
[C---:B--2---:R-:W-:Y:S01]  /*4e9c0*/  HMMA.16816.F32.BF16 R24, R20.reuse, R24, R12 ;  /* 0x000000181418723c */ /* 0x044fe2000004180c */
[----:B------:R-:W2:Y:S01]  /*4e9d0*/  LDL.LU.64 R14, [R1+0x4960] ;  /* 0x00496000010e7983 */ /* 0x000ea20000300a00 */
[----:B------:R-:W2:Y:S11]  /*4e9e0*/  LDL.LU.64 R12, [R1+0x4958] ;  /* 0x00495800010c7983 */ /* 0x000eb60000300a00 */
[----:B------:R-:W-:Y:S10]  /*4e9f0*/  @!UPT UIADD3 URZ, URZ, URZ, URZ ;  /* 0x0000003f3f3ff290 */ /* 0x000ff4000fffe03f */
        /* <DEDUP_REMOVED lines=14> */
[C---:B--2---:R-:W-:Y:S01]  /*4eae0*/  HMMA.16816.F32.BF16 R12, R20.reuse, R24, R12 ;  /* 0x00000018140c723c */ /* 0x044fe2000004180c */
[----:B------:R-:W-:Y:S11]  /*4eaf0*/  IMAD.MOV.U32 R29, RZ, RZ, R25 ;  /* 0x000000ffff1d7224 */ /* 0x000ff600078e0019 */
[----:B------:R-:W-:Y:S11]  /*4eb00*/  @!UPT UIADD3 URZ, URZ, URZ, URZ ;  /* 0x0000003f3f3ff290 */ /* 0x000ff6000fffe03f */
        /* <DEDUP_REMOVED lines=23> */
[----:B------:R-:W-:-:S02]  /*4ec80*/  IMAD.MOV.U32 R28, RZ, RZ, R24 ;  /* 0x000000ffff1c7224 */ /* 0x000fc400078e0018 */
[----:B------:R-:W-:Y:S01]  /*4ec90*/  IMAD.MOV.U32 R3, RZ, RZ, R25 ;  /* 0x000000ffff037224 */ /* 0x000fe200078e0019 */
[----:B------:R-:W3:Y:S01]  /*4eca0*/  LDL.LU.64 R26, [R1+0x48f0] ;  /* 0x0048f000011a7983 */ /* 0x000ee20000300a00 */
[----:B------:R-:W3:Y:S01]  /*4ecb0*/  LDL.LU.64 R24, [R1+0x48e8] ;  /* 0x0048e80001187983 */ /* 0x000ee20000300a00 */
[C---:B--2---:R-:W-:Y:S11]  /*4ecc0*/  HMMA.16816.F32.BF16 R12, R20.reuse, R16, R12 ;  /* 0x00000010140c723c */ /* 0x044ff6000004180c */
[----:B------:R-:W-:Y:S11]  /*4ecd0*/  @!UPT UIADD3 URZ, URZ, URZ, URZ ;  /* 0x0000003f3f3ff290 */ /* 0x000ff6000fffe03f */
[----:B------:R-:W-:Y:S01]  /*4ece0*/  @!UPT UIADD3 URZ, URZ, URZ, URZ ;  /* 0x0000003f3f3ff290 */ /* 0x000fe2000fffe03f */
[----:B------:R-:W-:Y:S01]  /*4ecf0*/  STL.64 [R1+0x4c0], R12 ;  /* 0x0004c00c01007387 */ /* 0x000fe20000100a00 */
[----:B------:R0:W-:Y:S03]  /*4ed00*/  STL.64 [R1+0x4c8], R14 ;  /* 0x0004c80e01007387 */ /* 0x0001e60000100a00 */
[----:B0-----:R-:W2:Y:S01]  /*4ed10*/  LDL.LU.64 R14, [R1+0x48e0] ;  /* 0x0048e000010e7983 */ /* 0x001ea20000300a00 */
[----:B------:R-:W3:Y:S02]  /*4ed20*/  LDL.LU.64 R12, [R1+0x48d8] ;  /* 0x0048d800010c7983 */ /* 0x000ee40000300a00 */
[----:B------:R0:W-:Y:S02]  /*4ed30*/  STL.64 [R1+0x47c8], R16 ;  /* 0x0047c81001007387 */ /* 0x0001e40000100a00 */
[----:B0-----:R-:W2:Y:S04]  /*4ed40*/  LDL R16, [R1+0xf0] ;  /* 0x0000f00001107983 */ /* 0x001ea80000100800 */
[----:B------:R-:W2:Y:S01]  /*4ed50*/  LDL R17, [R1+0xf4] ;  /* 0x0000f40001117983 */ /* 0x000ea20000100800 */
[C---:B---3--:R-:W-:Y:S11]  /*4ed60*/  HMMA.16816.F32.BF16 R8, R20.reuse, R12, R8 ;  /* 0x0000000c1408723c */ /* 0x048ff60000041808 */
[----:B------:R-:W-:Y:S11]  /*4ed70*/  @!UPT UIADD3 URZ, URZ, URZ, URZ ;  /* 0x0000003f3f3ff290 */ /* 0x000ff6000fffe03f */
[----:B------:R-:W-:Y:S01]  /*4ed80*/  @!UPT UIADD3 URZ, URZ, URZ, URZ ;  /* 0x0000003f3f3ff290 */ /* 0x000fe2000fffe03f */
[----:B------:R0:W-:Y:S01]  /*4ed90*/  STL.64 [R1+0x4b0], R8 ;  /* 0x0004b00801007387 */ /* 0x0001e20000100a00 */
[----:B------:R-:W-:Y:S03]  /*4eda0*/  STL.64 [R1+0x4b8], R10 ;  /* 0x0004b80a01007387 */ /* 0x000fe60000100a00 */
[----:B0-----:R-:W4:Y:S01]  /*4edb0*/  LDL.LU.64 R8, [R1+0x48d0] ;  /* 0x0048d00001087983 */ /* 0x001f220000300a00 */
[----:B--2---:R-:W-:Y:S02]  /*4edc0*/  STL.64 [R1+0x47d8], R14 ;  /* 0x0047d80e01007387 */ /* 0x004fe40000100a00 */
[----:B------:R0:W-:Y:S02]  /*4edd0*/  STL.64 [R1+0x47d0], R12 ;  /* 0x0047d00c01007387 */ /* 0x0001e40000100a00 */
[----:B0-----:R-:W2:Y:S01]  /*4ede0*/  LDL.LU R12, [R1+0x1560] ;  /* 0x00156000010c7983 */ /* 0x001ea20000300800 */
[----:B------:R-:W2:Y:S02]  /*4edf0*/  LDL.LU R13, [R1+0x1564] ;  /* 0x00156400010d7983 */ /* 0x000ea40000300800 */
[----:B------:R-:W2:Y:S02]  /*4ee00*/  LDL.LU R14, [R1+0x1568] ;  /* 0x00156800010e7983 */ /* 0x000ea40000300800 */
[----:B------:R-:W2:Y:S01]  /*4ee10*/  LDL.LU R15, [R1+0x156c] ;  /* 0x00156c00010f7983 */ /* 0x000ea20000300800 */
[C---:B----4-:R-:W-:Y:S11]  /*4ee20*/  HMMA.16816.F32.BF16 R4, R20.reuse, R8, R4 ;  /* 0x000000081404723c */ /* 0x050ff60000041804 */
[----:B------:R-:W-:Y:S11]  /*4ee30*/  @!UPT UIADD3 URZ, URZ, URZ, URZ ;  /* 0x0000003f3f3ff290 */ /* 0x000ff6000fffe03f */
[----:B------:R-:W-:Y:S01]  /*4ee40*/  @!UPT UIADD3 URZ, URZ, URZ, URZ ;  /* 0x0000003f3f3ff290 */ /* 0x000fe2000fffe03f */
[----:B------:R0:W-:Y:S01]  /*4ee50*/  STL.64 [R1+0x4a0], R4 ;  /* 0x0004a00401007387 */ /* 0x0001e20000100a00 */
[----:B------:R-:W-:Y:S03]  /*4ee60*/  STL.64 [R1+0x4a8], R6 ;  /* 0x0004a80601007387 */ /* 0x000fe60000100a00 */
[----:B0-----:R-:W3:Y:S02]  /*4ee70*/  LDL.LU.64 R4, [R1+0x48c8] ;  /* 0x0048c80001047983 */ /* 0x001ee40000300a00 */
[----:B---3--:R-:W-:Y:S02]  /*4ee80*/  HMMA.16816.F32.BF16 R20, R20, R4, R24 ;  /* 0x000000041414723c */ /* 0x008fe40000041818 */
[----:B------:R-:W3:Y:S01]  /*4ee90*/  LDL.LU.64 R26, [R1+0x48c0] ;  /* 0x0048c000011a7983 */ /* 0x000ee20000300a00 */
[----:B------:R-:W3:Y:S02]  /*4eea0*/  LDL.LU.64 R24, [R1+0x48b8] ;  /* 0x0048b80001187983 */ /* 0x000ee40000300a00 */
[----:B------:R0:W-:Y:S02]  /*4eeb0*/  STL.64 [R1+0x47b8], R4 ;  /* 0x0047b80401007387 */ /* 0x0001e40000100a00 */
[----:B0-----:R-:W3:Y:S11]  /*4eec0*/  LDL R4, [R1+0x100] ;  /* 0x0001000001047983 */ /* 0x001ef60000100800 */
[----:B------:R-:W-:Y:S05]  /*4eed0*/  @!UPT UIADD3 URZ, URZ, URZ, URZ ;  /* 0x0000003f3f3ff290 */ /* 0x000fea000fffe03f */
[----:B------:R0:W-:Y:S01]  /*4eee0*/  STL.64 [R1+0x270], R20 ;  /* 0x0002701401007387 */ /* 0x0001e20000100a00 */
[----:B------:R-:W-:Y:S02]  /*4eef0*/  STL.64 [R1+0x278], R22 ;  /* 0x0002781601007387 */ /* 0x000fe40000100a00 */
[----:B------:R-:W3:Y:S01]  /*4ef00*/  LDL R5, [R1+0x104] ;  /* 0x0001040001057983 */ /* 0x000ee20000100800 */
[----:B0-----:R-:W4:Y:S04]  /*4ef10*/  LDL.64 R20, [R1+0x90] ;  /* 0x0000900001147983 */ /* 0x001f280000100a00 */
[----:B----4-:R0:W-:Y:S04]  /*4ef20*/  STL.64 [R1+0x4858], R20 ;  /* 0x0048581401007387 */ /* 0x0101e80000100a00 */
[----:B0-----:R-:W3:Y:S01]  /*4ef30*/  LDL.LU R20, [R1+0x1570] ;  /* 0x0015700001147983 */ /* 0x001ee20000300800 */
[----:B------:R-:W3:Y:S02]  /*4ef40*/  LDL.LU R21, [R1+0x1574] ;  /* 0x0015740001157983 */ /* 0x000ee40000300800 */
[----:B------:R-:W3:Y:S02]  /*4ef50*/  LDL.LU R22, [R1+0x1578] ;  /* 0x0015780001167983 */ /* 0x000ee40000300800 */
[----:B------:R-:W3:Y:S02]  /*4ef60*/  LDL.LU R23, [R1+0x157c] ;  /* 0x00157c0001177983 */ /* 0x000ee40000300800 */
[C---:B---3--:R-:W-:Y:S08]  /*4ef70*/  HMMA.16816.F32.BF16 R20, R24.reuse, R4, R20 ;  /* 0x000000041814723c */ /* 0x048ff00000041814 */
[----:B--2---:R-:W-:Y:S11]  /*4ef80*/  HMMA.16816.F32.BF16 R4, R24, R16, R12 ;  /* 0x000000101804723c */ /* 0x004ff6000004180c */
[----:B------:R-:W-:Y:S04]  /*4ef90*/  @!UPT UIADD3 URZ, URZ, URZ, URZ ;  /* 0x0000003f3f3ff290 */ /* 0x000fe8000fffe03f */
[----:B------:R-:W-:Y:S01]  /*4efa0*/  STL.64 [R1+0x210], R20 ;  /* 0x0002101401007387 */ /* 0x000fe20000100a00 */
[----:B------:R-:W-:Y:S07]  /*4efb0*/  STL.64 [R1+0x218], R22 ;  /* 0x0002181601007387 */ /* 0x000fee0000100a00 */
[----:B------:R0:W-:Y:S02]  /*4efc0*/  STL.64 [R1+0x200], R4 ;  /* 0x0002000401007387 */ /* 0x0001e40000100a00 */
[----:B------:R-:W-:-:S02]  /*4efd0*/  IMAD.MOV.U32 R10, RZ, RZ, R6 ;  /* 0x000000ffff0a7224 */ /* 0x000fc400078e0006 */
[----:B------:R-:W-:Y:S01]  /*4efe0*/  IMAD.MOV.U32 R11, RZ, RZ, R7 ;  /* 0x000000ffff0b7224 */ /* 0x000fe200078e0007 */
[----:B0-----:R-:W2:Y:S01]  /*4eff0*/  LDL.LU R4, [R1+0x14b0] ;  /* 0x0014b00001047983 */ /* 0x001ea20000300800 */
[----:B------:R-:W2:Y:S02]  /*4f000*/  LDL.LU R5, [R1+0x14b4] ;  /* 0x0014b40001057983 */ /* 0x000ea40000300800 */
[----:B------:R-:W3:Y:S02]  /*4f010*/  LDL.LU R6, [R1+0x14b8] ;  /* 0x0014b80001067983 */ /* 0x000ee40000300800 */
[----:B------:R-:W3:Y:S02]  /*4f020*/  LDL.LU R7, [R1+0x14bc] ;  /* 0x0014bc0001077983 */ /* 0x000ee40000300800 */
[----:B---3--:R-:W-:Y:S01]  /*4f030*/  STL.64 [R1+0x47e8], R6 ;  /* 0x0047e80601007387 */ /* 0x008fe20000100a00 */
[----:B--2---:R0:W-:Y:S02]  /*4f040*/  STL.64 [R1+0x47e0], R4 ;  /* 0x0047e00401007387 */ /* 0x0041e40000100a00 */
[----:B------:R-:W2:Y:S02]  /*4f050*/  LDL.LU R16, [R1+0x14c0] ;  /* 0x0014c00001107983 */ /* 0x000ea40000300800 */
[----:B------:R-:W2:Y:S01]  /*4f060*/  LDL.LU R17, [R1+0x14c4] ;  /* 0x0014c40001117983 */ /* 0x000ea20000300800 */
[----:B------:R-:W3:Y:S01]  /*4f070*/  LDL.LU R18, [R1+0x14c8] ;  /* 0x0014c80001127983 */ /* 0x000ee20000300800 */
[----:B------:R-:W3:Y:S02]  /*4f080*/  LDL.LU R19, [R1+0x14cc] ;  /* 0x0014cc0001137983 */ /* 0x000ee40000300800 */
[----:B------:R-:W-:-:S02]  /*4f090*/  IMAD.MOV.U32 R12, RZ, RZ, R0 ;  /* 0x000000ffff0c7224 */ /* 0x000fc400078e0000 */
[----:B------:R-:W-:Y:S01]  /*4f0a0*/  IMAD.MOV.U32 R13, RZ, RZ, R2 ;  /* 0x000000ffff0d7224 */ /* 0x000fe200078e0002 */
[----:B---3--:R-:W-:Y:S01]  /*4f0b0*/  STL.64 [R1+0x47f8], R18 ;  /* 0x0047f81201007387 */ /* 0x008fe20000100a00 */
[----:B--2---:R-:W-:Y:S02]  /*4f0c0*/  STL.64 [R1+0x47f0], R16 ;  /* 0x0047f01001007387 */ /* 0x004fe40000100a00 */
[----:B------:R-:W2:Y:S02]  /*4f0d0*/  LDL.LU R0, [R1+0x48b4] ;  /* 0x0048b40001007983 */ /* 0x000ea40000300800 */
[----:B------:R-:W3:Y:S01]  /*4f0e0*/  LDL.LU R2, [R1+0x48b0] ;  /* 0x0048b00001027983 */ /* 0x000ee20000300800 */
[----:B------:R-:W-:Y:S01]  /*4f0f0*/  STL.64 [R1+0x4800], R12 ;  /* 0x0048000c01007387 */ /* 0x000fe20000100a00 */
[----:B0-----:R-:W4:Y:S02]  /*4f100*/  LDL.LU R4, [R1+0x14d0] ;  /* 0x0014d00001047983 */ /* 0x001f240000300800 */
[----:B------:R-:W4:Y:S02]  /*4f110*/  LDL.LU R5, [R1+0x14d4] ;  /* 0x0014d40001057983 */ /* 0x000f240000300800 */
[----:B------:R-:W2:Y:S01]  /*4f120*/  LDL.LU R6, [R1+0x14d8] ;  /* 0x0014d80001067983 */ /* 0x000ea20000300800 */
[----:B------:R-:W2:Y:S04]  /*4f130*/  LDL.LU R7, [R1+0x14dc] ;  /* 0x0014dc0001077983 */ /* 0x000ea80000300800 */
[----:B--2---:R-:W-:Y:S01]  /*4f140*/  STL.64 [R1+0x4810], R6 ;  /* 0x0048100601007387 */ /* 0x004fe20000100a00 */
[----:B----4-:R3:W-:Y:S02]  /*4f150*/  STL.64 [R1+0x4808], R4 ;  /* 0x0048080401007387 */ /* 0x0107e40000100a00 */
[----:B---3--:R-:W-:-:S02]  /*4f160*/  IMAD.MOV.U32 R4, RZ, RZ, R2 ;  /* 0x000000ffff047224 */ /* 0x008fc400078e0002 */
[----:B------:R-:W-:Y:S01]  /*4f170*/  IMAD.MOV.U32 R5, RZ, RZ, R0 ;  /* 0x000000ffff057224 */ /* 0x000fe200078e0000 */
[----:B------:R-:W2:Y:S01]  /*4f180*/  LDL.LU R2, [R1+0x48ac] ;  /* 0x0048ac0001027983 */ /* 0x000ea20000300800 */
[----:B------:R-:W3:Y:S03]  /*4f190*/  LDL.LU R0, [R1+0x48a8] ;  /* 0x0048a80001007983 */ /* 0x000ee60000300800 */
[----:B------:R0:W-:Y:S04]  /*4f1a0*/  STL.64 [R1+0x4820], R4 ;  /* 0x0048200401007387 */ /* 0x0001e80000100a00 */
[----:B0-----:R-:W4:Y:S04]  /*4f1b0*/  LDL R4, [R1+0x50] ;  /* 0x0000500001047983 */ /* 0x001f280000100800 */
[----:B------:R-:W4:Y:S01]  /*4f1c0*/  LDL R5, [R1+0x54] ;  /* 0x0000540001057983 */ /* 0x000f220000100800 */
[----:B------:R-:W-:-:S03]  /*4f1d0*/  IMAD.MOV.U32 R17, RZ, RZ, R29 ;  /* 0x000000ffff117224 */ /* 0x000fc600078e001d */
[----:B----4-:R3:W-:Y:S01]  /*4f1e0*/  STL.64 [R1+0x4838], R4 ;  /* 0x0048380401007387 */ /* 0x0107e20000100a00 */
[----:B------:R-:W4:Y:S02]  /*4f1f0*/  LDL R16, [R1+0x30] ;  /* 0x0000300001107983 */ /* 0x000f240000100800 */
[----:B------:R-:W4:Y:S02]  /*4f200*/  LDL.LU R29, [R1+0x48a4] ;  /* 0x0048a400011d7983 */ /* 0x000f240000300800 */
[----:B---3--:R-:W-:Y:S02]  /*4f210*/  IMAD.MOV.U32 R4, RZ, RZ, R0 ;  /* 0x000000ffff047224 */ /* 0x008fe400078e0000 */
[----:B--2---:R-:W-:Y:S01]  /*4f220*/  IMAD.MOV.U32 R5, RZ, RZ, R2 ;  /* 0x000000ffff057224 */ /* 0x004fe200078e0002 */
[----:B------:R-:W2:Y:S04]  /*4f230*/  LDL.LU R0, [R1+0x48a0] ;  /* 0x0048a00001007983 */ /* 0x000ea80000300800 */
[----:B------:R0:W-:Y:S04]  /*4f240*/  STL.64 [R1+0x4850], R4 ;  /* 0x0048500401007387 */ /* 0x0001e80000100a00 */
[----:B0-----:R-:W3:Y:S01]  /*4f250*/  LDL.LU R4, [R1+0x1520] ;  /* 0x0015200001047983 */ /* 0x001ee20000300800 */
[----:B------:R-:W3:Y:S02]  /*4f260*/  LDL.LU R5, [R1+0x1524] ;  /* 0x0015240001057983 */ /* 0x000ee40000300800 */
[----:B------:R-:W2:Y:S02]  /*4f270*/  LDL.LU R6, [R1+0x1528] ;  /* 0x0015280001067983 */ /* 0x000ea40000300800 */
[----:B------:R-:W2:Y:S02]  /*4f280*/  LDL.LU R7, [R1+0x152c] ;  /* 0x00152c0001077983 */ /* 0x000ea40000300800 */
[----:B--2---:R-:W-:Y:S01]  /*4f290*/  STL.64 [R1+0x4868], R6 ;  /* 0x0048680601007387 */ /* 0x004fe20000100a00 */
[----:B---3--:R-:W-:Y:S02]  /*4f2a0*/  STL.64 [R1+0x4860], R4 ;  /* 0x0048600401007387 */ /* 0x008fe40000100a00 */
[----:B------:R-:W2:Y:S02]  /*4f2b0*/  LDL R20, [R1+0xa0] ;  /* 0x0000a00001147983 */ /* 0x000ea40000100800 */
[----:B------:R-:W2:Y:S02]  /*4f2c0*/  LDL R21, [R1+0xa4] ;  /* 0x0000a40001157983 */ /* 0x000ea40000100800 */
[----:B--2---:R0:W-:Y:S04]  /*4f2d0*/  STL.64 [R1+0x4870], R20 ;  /* 0x0048701401007387 */ /* 0x0041e80000100a00 */
[----:B0-----:R-:W2:Y:S01]  /*4f2e0*/  LDL R20, [R1+0xd0] ;  /* 0x0000d00001147983 */ /* 0x001ea20000100800 */
[----:B------:R-:W-:-:S05]  /*4f2f0*/  IMAD.MOV.U32 R21, RZ, RZ, R0 ;  /* 0x000000ffff157224 */ /* 0x000fca00078e0000 */
[----:B--2---:R0:W-:Y:S04]  /*4f300*/  STL.64 [R1+0x4888], R20 ;  /* 0x0048881401007387 */ /* 0x0041e80000100a00 */
[----:B0-----:R-:W2:Y:S01]  /*4f310*/  LDL.64 R20, [R1+0xe0] ;  /* 0x0000e00001147983 */ /* 0x001ea20000100a00 */
[----:B------:R-:W3:Y:S02]  /*4f320*/  LDL.LU R4, [R1+0x1530] ;  /* 0x0015300001047983 */ /* 0x000ee40000300800 */
[----:B------:R-:W3:Y:S02]  /*4f330*/  LDL.LU R5, [R1+0x1534] ;  /* 0x0015340001057983 */ /* 0x000ee40000300800 */
[----:B------:R-:W2:Y:S01]  /*4f340*/  LDL.LU R6, [R1+0x1538] ;  /* 0x0015380001067983 */ /* 0x000ea20000300800 */
[----:B------:R-:W2:Y:S04]  /*4f350*/  LDL.LU R7, [R1+0x153c] ;  /* 0x00153c0001077983 */ /* 0x000ea80000300800 */
        /* <DEDUP_REMOVED lines=12> */
[----:B----4-:R0:W-:Y:S04]  /*4f420*/  STL.64 [R1+0x4818], R16 ;  /* 0x0048181001007387 */ /* 0x0101e80000100a00 */
        /* <DEDUP_REMOVED lines=23> */
[----:B------:R-:W-:Y:S01]  /*4f5a0*/  STL [R1+0x366c], R11 ;  /* 0x00366c0b01007387 */ /* 0x000fe20000100800 */
[----:B------:R-:W-:Y:S02]  /*4f5b0*/  STL [R1+0x3668], R10 ;  /* 0x0036680a01007387 */ /* 0x000fe40000100800 */
[----:B------:R-:W-:Y:S02]  /*4f5c0*/  STL.64 [R1+0x1f0], R4 ;  /* 0x0001f00401007387 */ /* 0x000fe40000100a00 */
[----:B------:R0:W-:Y:S02]  /*4f5d0*/  STL.64 [R1+0x1f8], R6 ;  /* 0x0001f80601007387 */ /* 0x0001e40000100a00 */
[----:B0-----:R-:W4:Y:S01]  /*4f5e0*/  LDL.LU.64 R6, [R1+0x4898] ;  /* 0x0048980001067983 */ /* 0x001f220000300a00 */
[----:B------:R-:W4:Y:S02]  /*4f5f0*/  LDL.LU.64 R4, [R1+0x4890] ;  /* 0x0048900001047983 */ /* 0x000f240000300a00 */
[----:B------:R-:W4:Y:S02]  /*4f600*/  LDL.LU.64 R20, [R1+0x4888] ;  /* 0x0048880001147983 */ /* 0x000f240000300a00 */
[----:B----4-:R-:W-:Y:S01]  /*4f610*/  HMMA.16816.F32.BF16 R20, R24, R20, R4 ;  /* 0x000000141814723c */ /* 0x010fe20000041804 */
[----:B------:R-:W4:Y:S01]  /*4f620*/  LDL.LU.64 R6, [R1+0x4880] ;  /* 0x0048800001067983 */ /* 0x000f220000300a00 */
[----:B------:R-:W4:Y:S11]  /*4f630*/  LDL.LU.64 R4, [R1+0x4878] ;  /* 0x0048780001047983 */ /* 0x000f360000300a00 */
[----:B------:R-:W-:Y:S10]  /*4f640*/  @!UPT UIADD3 URZ, URZ, URZ, URZ ;  /* 0x0000003f3f3ff290 */ /* 0x000ff4000fffe03f */
[----:B------:R0:W-:Y:S04]  /*4f650*/  STL.64 [R1+0x1e0], R20 ;  /* 0x0001e01401007387 */ /* 0x0001e80000100a00 */
[----:B0-----:R-:W4:Y:S01]  /*4f660*/  LDL.LU.64 R20, [R1+0x4870] ;  /* 0x0048700001147983 */ /* 0x001f220000300a00 */
[----:B------:R-:W-:Y:S02]  /*4f670*/  IMAD.MOV.U32 R11, RZ, RZ, R22 ;  /* 0x000000ffff0b7224 */ /* 0x000fe400078e0016 */
[----:B------:R-:W-:-:S05]  /*4f680*/  IMAD.MOV.U32 R10, RZ, RZ, R23 ;  /* 0x000000ffff0a7224 */ /* 0x000fca00078e0017 */
[----:B------:R-:W-:Y:S01]  /*4f690*/  STL [R1+0x3674], R10 ;  /* 0x0036740a01007387 */ /* 0x000fe20000100800 */
[----:B------:R-:W-:Y:S01]  /*4f6a0*/  STL [R1+0x3670], R11 ;  /* 0x0036700b01007387 */ /* 0x000fe20000100800 */
[C---:B----4-:R-:W-:Y:S02]  /*4f6b0*/  HMMA.16816.F32.BF16 R20, R24.reuse, R20, R4 ;  /* 0x000000141814723c */ /* 0x050fe40000041804 */
[----:B------:R-:W4:Y:S01]  /*4f6c0*/  LDL.LU.64 R6, [R1+0x4868] ;  /* 0x0048680001067983 */ /* 0x000f220000300a00 */
[----:B------:R-:W4:Y:S11]  /*4f6d0*/  LDL.LU.64 R4, [R1+0x4860] ;  /* 0x0048600001047983 */ /* 0x000f360000300a00 */
[----:B------:R-:W-:Y:S09]  /*4f6e0*/  @!UPT UIADD3 URZ, URZ, URZ, URZ ;  /* 0x0000003f3f3ff290 */ /* 0x000ff2000fffe03f */
[----:B------:R0:W-:Y:S01]  /*4f6f0*/  STL.64 [R1+0x1d0], R20 ;  /* 0x0001d01401007387 */ /* 0x0001e20000100a00 */
[----:B------:R-:W-:Y:S03]  /*4f700*/  STL.64 [R1+0x1d8], R22 ;  /* 0x0001d81601007387 */ /* 0x000fe60000100a00 */
[----:B0-----:R-:W4:Y:S02]  /*4f710*/  LDL.LU.64 R20, [R1+0x4858] ;  /* 0x0048580001147983 */ /* 0x001f240000300a00 */
[C---:B----4-:R-:W-:Y:S11]  /*4f720*/  HMMA.16816.F32.BF16 R4, R24.reuse, R20, R4 ;  /* 0x000000141804723c */ /* 0x050ff60000041804 */
[----:B------:R-:W-:Y:S11]  /*4f730*/  @!UPT UIADD3 URZ, URZ, URZ, URZ ;  /* 0x0000003f3f3ff290 */ /* 0x000ff6000fffe03f */
[----:B------:R-:W-:Y:S01]  /*4f740*/  @!UPT UIADD3 URZ, URZ, URZ, URZ ;  /* 0x0000003f3f3ff290 */ /* 0x000fe2000fffe03f */
[----:B------:R0:W-:Y:S01]  /*4f750*/  STL.64 [R1+0x1c0], R4 ;  /* 0x0001c00401007387 */ /* 0x0001e20000100a00 */
[----:B------:R2:W-:Y:S03]  /*4f760*/  STL.64 [R1+0x1c8], R6 ;  /* 0x0001c80601007387 */ /* 0x0005e60000100a00 */
[----:B0-----:R-:W2:Y:S01]  /*4f770*/  LDL.LU.64 R4, [R1+0x4850] ;  /* 0x0048500001047983 */ /* 0x001ea20000300a00 */
[----:B------:R-:W-:Y:S01]  /*4f780*/  STL.64 [R1+0x4760], R20 ;  /* 0x0047601401007387 */ /* 0x000fe20000100a00 */
[----:B--2---:R-:W-:Y:S02]  /*4f790*/  HMMA.16816.F32.BF16 R4, R24, R4, R16 ;  /* 0x000000041804723c */ /* 0x004fe40000041810 */
[----:B------:R-:W2:Y:S01]  /*4f7a0*/  LDL.LU.64 R18, [R1+0x4848] ;  /* 0x0048480001127983 */ /* 0x000ea20000300a00 */
[----:B------:R-:W2:Y:S11]  /*4f7b0*/  LDL.LU.64 R16, [R1+0x4840] ;  /* 0x0048400001107983 */ /* 0x000eb60000300a00 */
[----:B------:R-:W-:Y:S09]  /*4f7c0*/  @!UPT UIADD3 URZ, URZ, URZ, URZ ;  /* 0x0000003f3f3ff290 */ /* 0x000ff2000fffe03f */
[----:B------:R0:W-:Y:S04]  /*4f7d0*/  STL.64 [R1+0x490], R4 ;  /* 0x0004900401007387 */ /* 0x0001e80000100a00 */
[----:B0-----:R-:W2:Y:S01]  /*4f7e0*/  LDL.LU.64 R4, [R1+0x4838] ;  /* 0x0048380001047983 */ /* 0x001ea20000300a00 */
[----:B------:R-:W-:Y:S02]  /*4f7f0*/  IMAD.MOV.U32 R10, RZ, RZ, R6 ;  /* 0x000000ffff0a7224 */ /* 0x000fe400078e0006 */
[----:B------:R-:W-:-:S05]  /*4f800*/  IMAD.MOV.U32 R11, RZ, RZ, R7 ;  /* 0x000000ffff0b7224 */ /* 0x000fca00078e0007 */
[----:B------:R-:W-:Y:S01]  /*4f810*/  STL [R1+0x367c], R11 ;  /* 0x00367c0b01007387 */ /* 0x000fe20000100800 */
[----:B------:R-:W-:Y:S01]  /*4f820*/  STL [R1+0x3678], R10 ;  /* 0x0036780a01007387 */ /* 0x000fe20000100800 */
        /* <DEDUP_REMOVED lines=9> */
[----:B------:R-:W-:Y:S11]  /*4f8c0*/  @!UPT UIADD3 URZ, URZ, URZ, URZ ;  /* 0x0000003f3f3ff290 */ /* 0x000ff6000fffe03f */
[----:B------:R-:W-:Y:S02]  /*4f8d0*/  IMAD.MOV.U32 R11, RZ, RZ, R6 ;  /* 0x000000ffff0b7224 */ /* 0x000fe400078e0006 */
[----:B------:R-:W-:Y:S01]  /*4f8e0*/  IMAD.MOV.U32 R10, RZ, RZ, R7 ;  /* 0x000000ffff0a7224 */ /* 0x000fe200078e0007 */
[----:B------:R0:W-:Y:S01]  /*4f8f0*/  STL.64 [R1+0x470], R4 ;  /* 0x0004700401007387 */ /* 0x0001e20000100a00 */
[----:B------:R-:W2:Y:S03]  /*4f900*/  LDL.LU.64 R6, [R1+0x4810] ;  /* 0x0048100001067983 */ /* 0x000ea60000300a00 */
[----:B0-----:R-:W2:Y:S01]  /*4f910*/  LDL.LU.64 R4, [R1+0x4808] ;  /* 0x0048080001047983 */ /* 0x001ea20000300a00 */
[----:B------:R-:W-:Y:S02]  /*4f920*/  STL [R1+0x3684], R11 ;  /* 0x0036840b01007387 */ /* 0x000fe40000100800 */
[----:B------:R-:W-:Y:S02]  /*4f930*/  STL [R1+0x3680], R10 ;  /* 0x0036800a01007387 */ /* 0x000fe40000100800 */
[----:B------:R0:W-:Y:S02]  /*4f940*/  STL.64 [R1+0x47c0], R8 ;  /* 0x0047c00801007387 */ /* 0x0001e40000100a00 */
[----:B0-----:R-:W4:Y:S01]  /*4f950*/  LDL.LU R8, [R1+0x14a0] ;  /* 0x0014a00001087983 */ /* 0x001f220000300800 */
[----:B------:R-:W4:Y:S02]  /*4f960*/  LDL.LU R9, [R1+0x14a4] ;  /* 0x0014a40001097983 */ /* 0x000f240000300800 */
[----:B------:R-:W4:Y:S02]  /*4f970*/  LDL.LU R10, [R1+0x14a8] ;  /* 0x0014a800010a7983 */ /* 0x000f240000300800 */
[----:B------:R-:W4:Y:S01]  /*4f980*/  LDL.LU R11, [R1+0x14ac] ;  /* 0x0014ac00010b7983 */ /* 0x000f220000300800 */
[C---:B---3--:R-:W-:Y:S01]  /*4f990*/  HMMA.16816.F32.BF16 R16, R24.reuse, R16, R12 ;  /* 0x000000101810723c */ /* 0x048fe2000004180c */
[----:B------:R-:W2:Y:S11]  /*4f9a0*/  LDL.LU.64 R12, [R1+0x4800] ;  /* 0x00480000010c7983 */ /* 0x000eb60000300a00 */
[----:B------:R-:W-:Y:S11]  /*4f9b0*/  @!UPT UIADD3 URZ, URZ, URZ, URZ ;  /* 0x0000003f3f3ff290 */ /* 0x000ff6000fffe03f */
[----:B------:R-:W-:Y:S01]  /*4f9c0*/  STL.64 [R1+0x460], R16 ;  /* 0x0004601001007387 */ /* 0x000fe20000100a00 */
[----:B------:R0:W-:Y:S03]  /*4f9d0*/  STL.64 [R1+0x468], R18 ;  /* 0x0004681201007387 */ /* 0x0001e60000100a00 */
[----:B0-----:R-:W3:Y:S01]  /*4f9e0*/  LDL.LU.64 R18, [R1+0x47f8] ;  /* 0x0047f80001127983 */ /* 0x001ee20000300a00 */
[----:B------:R-:W3:Y:S02]  /*4f9f0*/  LDL.LU.64 R16, [R1+0x47f0] ;  /* 0x0047f00001107983 */ /* 0x000ee40000300a00 */
[----:B------:R-:W-:Y:S02]  /*4fa00*/  IMAD.MOV.U32 R20, RZ, RZ, R28 ;  /* 0x000000ffff147224 */ /* 0x000fe400078e001c */
[----:B------:R-:W-:Y:S01]  /*4fa10*/  IMAD.MOV.U32 R21, RZ, RZ, R3 ;  /* 0x000000ffff157224 */ /* 0x000fe200078e0003 */
[C---:B--2---:R-:W-:Y:S01]  /*4fa20*/  HMMA.16816.F32.BF16 R12, R24.reuse, R12, R4 ;  /* 0x0000000c180c723c */ /* 0x044fe20000041804 */
[----:B------:R-:W2:Y:S01]  /*4fa30*/  LDL.LU.64 R6, [R1+0x47e8] ;  /* 0x0047e80001067983 */ /* 0x000ea20000300a00 */
[----:B------:R-:W2:Y:S11]  /*4fa40*/  LDL.LU.64 R4, [R1+0x47e0] ;  /* 0x0047e00001047983 */ /* 0x000eb60000300a00 */
[----:B------:R-:W-:Y:S10]  /*4fa50*/  @!UPT UIADD3 URZ, URZ, URZ, URZ ;  /* 0x0000003f3f3ff290 */ /* 0x000ff4000fffe03f */
[----:B------:R-:W-:Y:S01]  /*4fa60*/  STL.64 [R1+0x450], R12 ;  /* 0x0004500c01007387 */ /* 0x000fe20000100a00 */
[----:B------:R0:W-:Y:S03]  /*4fa70*/  STL.64 [R1+0x458], R14 ;  /* 0x0004580e01007387 */ /* 0x0001e60000100a00 */
[----:B0-----:R-:W2:Y:S01]  /*4fa80*/  LDL.LU.64 R14, [R1+0x47d8] ;  /* 0x0047d800010e7983 */ /* 0x001ea20000300a00 */
[----:B------:R-:W4:Y:S01]  /*4fa90*/  LDL.LU.64 R12, [R1+0x47d0] ;  /* 0x0047d000010c7983 */ /* 0x000f220000300a00 */
[C---:B---3--:R-:W-:Y:S01]  /*4faa0*/  HMMA.16816.F32.BF16 R20, R24.reuse, R20, R16 ;  /* 0x000000141814723c */ /* 0x048fe20000041810 */
[----:B------:R-:W2:Y:S07]  /*4fab0*/  LDL.LU.64 R16, [R1+0x47c8] ;  /* 0x0047c80001107983 */ /* 0x000eae0000300a00 */
[C---:B--2---:R-:W-:Y:S01]  /*4fac0*/  HMMA.16816.F32.BF16 R4, R24.reuse, R16, R4 ;  /* 0x000000101804723c */ /* 0x044fe20000041804 */
[----:B------:R-:W2:Y:S11]  /*4fad0*/  LDL.LU R16, [R1+0x1320] ;  /* 0x0013200001107983 */ /* 0x000eb60000300800 */
[----:B------:R-:W-:Y:S03]  /*4fae0*/  @!UPT UIADD3 URZ, URZ, URZ, URZ ;  /* 0x0000003f3f3ff290 */ /* 0x000fe6000fffe03f */
[----:B------:R-:W-:Y:S02]  /*4faf0*/  STL.64 [R1+0x440], R20 ;  /* 0x0004401401007387 */ /* 0x000fe40000100a00 */
[----:B------:R-:W-:Y:S06]  /*4fb00*/  STL.64 [R1+0x448], R22 ;  /* 0x0004481601007387 */ /* 0x000fec0000100a00 */
        /* <DEDUP_REMOVED lines=9> */
[----:B------:R-:W2:Y:S04]  /*4fba0*/  LDL.64 R20, [R1+0xd0] ;  /* 0x0000d00001147983 */ /* 0x000ea80000100a00 */
[----:B--2---:R0:W-:Y:S04]  /*4fbb0*/  STL.64 [R1+0x4768], R20 ;  /* 0x0047681401007387 */ /* 0x0041e80000100a00 */
[----:B0-----:R-:W2:Y:S01]  /*4fbc0*/  LDL.LU R20, [R1+0x12f0] ;  /* 0x0012f00001147983 */ /* 0x001ea20000300800 */
[----:B------:R-:W2:Y:S02]  /*4fbd0*/  LDL.LU R21, [R1+0x12f4] ;  /* 0x0012f40001157983 */ /* 0x000ea40000300800 */
[----:B------:R-:W2:Y:S02]  /*4fbe0*/  LDL.LU R22, [R1+0x12f8] ;  /* 0x0012f80001167983 */ /* 0x000ea40000300800 */
[----:B------:R-:W2:Y:S01]  /*4fbf0*/  LDL.LU R23, [R1+0x12fc] ;  /* 0x0012fc0001177983 */ /* 0x000ea20000300800 */
[C---:B----4-:R-:W-:Y:S01]  /*4fc00*/  HMMA.16816.F32.BF16 R8, R24.reuse, R12, R8 ;  /* 0x0000000c1808723c */ /* 0x050fe20000041808 */
[----:B--2---:R-:W-:Y:S01]  /*4fc10*/  STL.64 [R1+0x4778], R22 ;  /* 0x0047781601007387 */ /* 0x004fe20000100a00 */
[----:B------:R0:W-:Y:S03]  /*4fc20*/  STL.64 [R1+0x4770], R20 ;  /* 0x0047701401007387 */ /* 0x0001e60000100a00 */
[----:B0-----:R-:W2:Y:S04]  /*4fc30*/  LDL.64 R20, [R1+0xf0] ;  /* 0x0000f00001147983 */ /* 0x001ea80000100a00 */
[----:B--2---:R0:W-:Y:S04]  /*4fc40*/  STL.64 [R1+0x4790], R20 ;  /* 0x0047901401007387 */ /* 0x0041e80000100a00 */
[----:B0-----:R-:W2:Y:S10]  /*4fc50*/  LDL.64 R20, [R1+0x100] ;  /* 0x0001000001147983 */ /* 0x001eb40000100a00 */
[----:B------:R0:W-:Y:S02]  /*4fc60*/  STL.64 [R1+0x420], R8 ;  /* 0x0004200801007387 */ /* 0x0001e40000100a00 */
[----:B------:R-:W-:Y:S01]  /*4fc70*/  STL.64 [R1+0x428], R10 ;  /* 0x0004280a01007387 */ /* 0x000fe20000100a00 */
[----:B0-----:R-:W3:Y:S01]  /*4fc80*/  LDL.LU.64 R8, [R1+0x47c0] ;  /* 0x0047c00001087983 */ /* 0x001ee20000300a00 */
        /* <DEDUP_REMOVED lines=12> */
[C---:B---3--:R-:W-:Y:S01]  /*4fd50*/  HMMA.16816.F32.BF16 R4, R24.reuse, R8, R4 ;  /* 0x000000081804723c */ /* 0x048fe20000041804 */
[----:B----4-:R-:W-:Y:S01]  /*4fd60*/  STL.64 [R1+0x47a0], R14 ;  /* 0x0047a00e01007387 */ /* 0x010fe20000100a00 */
[----:B--2---:R0:W-:Y:S03]  /*4fd70*/  STL.64 [R1+0x4798], R12 ;  /* 0x0047980c01007387 */ /* 0x0041e60000100a00 */
[----:B0-----:R-:W2:Y:S01]  /*4fd80*/  LDL.LU R12, [R1+0x1310] ;  /* 0x00131000010c7983 */ /* 0x001ea20000300800 */
[----:B------:R-:W2:Y:S02]  /*4fd90*/  LDL.LU R13, [R1+0x1314] ;  /* 0x00131400010d7983 */ /* 0x000ea40000300800 */
[----:B------:R-:W2:Y:S02]  /*4fda0*/  LDL.LU R14, [R1+0x1318] ;  /* 0x00131800010e7983 */ /* 0x000ea40000300800 */
[----:B------:R-:W2:Y:S11]  /*4fdb0*/  LDL.LU R15, [R1+0x131c] ;  /* 0x00131c00010f7983 */ /* 0x000eb60000300800 */
[----:B------:R-:W-:Y:S02]  /*4fdc0*/  @!UPT UIADD3 URZ, URZ, URZ, URZ ;  /* 0x0000003f3f3ff290 */ /* 0x000fe4000fffe03f */
[----:B------:R0:W-:Y:S01]  /*4fdd0*/  STL.64 [R1+0x410], R4 ;  /* 0x0004100401007387 */ /* 0x0001e20000100a00 */
[----:B------:R-:W-:Y:S03]  /*4fde0*/  STL.64 [R1+0x418], R6 ;  /* 0x0004180601007387 */ /* 0x000fe60000100a00 */
[----:B0-----:R-:W3:Y:S01]  /*4fdf0*/  LDL.LU.64 R4, [R1+0x47b8] ;  /* 0x0047b80001047983 */ /* 0x001ee20000300a00 */
[----:B------:R0:W-:Y:S03]  /*4fe00*/  STL.64 [R1+0x46f0], R8 ;  /* 0x0046f00801007387 */ /* 0x0001e60000100a00 */
[----:B0-----:R-:W4:Y:S01]  /*4fe10*/  LDL.64 R8, [R1+0xa0] ;  /* 0x0000a00001087983 */ /* 0x001f220000100a00 */
[----:B---3--:R-:W-:Y:S03]  /*4fe20*/  HMMA.16816.F32.BF16 R24, R24, R4, R16 ;  /* 0x000000041818723c */ /* 0x008fe60000041810 */
[----:B------:R-:W2:Y:S01]  /*4fe30*/  LDL.LU.64 R18, [R1+0x47b0] ;  /* 0x0047b00001127983 */ /* 0x000ea20000300a00 */
[----:B------:R-:W2:Y:S02]  /*4fe40*/  LDL.LU.64 R16, [R1+0x47a8] ;  /* 0x0047a80001107983 */ /* 0x000ea40000300a00 */
[----:B------:R0:W-:Y:S02]  /*4fe50*/  STL.64 [R1+0x4758], R4 ;  /* 0x0047580401007387 */ /* 0x0001e40000100a00 */
[----:B------:R-:W-:Y:S01]  /*4fe60*/  IMAD.MOV.U32 R3, RZ, RZ, R21 ;  /* 0x000000ffff037224 */ /* 0x000fe200078e0015 */
[----:B0-----:R-:W4:Y:S11]  /*4fe70*/  LDL.LU R4, [R1+0x12d0] ;  /* 0x0012d00001047983 */ /* 0x001f360000300800 */
[----:B------:R-:W-:Y:S03]  /*4fe80*/  @!UPT UIADD3 URZ, URZ, URZ, URZ ;  /* 0x0000003f3f3ff290 */ /* 0x000fe6000fffe03f */
[----:B------:R-:W-:Y:S01]  /*4fe90*/  STL.64 [R1+0x1b0], R24 ;  /* 0x0001b01801007387 */ /* 0x000fe20000100a00 */
[----:B------:R0:W-:Y:S02]  /*4fea0*/  STL.64 [R1+0x1b8], R26 ;  /* 0x0001b81a01007387 */ /* 0x0001e40000100a00 */
[----:B------:R-:W4:Y:S02]  /*4feb0*/  LDL.LU R5, [R1+0x12d4] ;  /* 0x0012d40001057983 */ /* 0x000f240000300800 */
[----:B------:R-:W4:Y:S01]  /*4fec0*/  LDL.LU R6, [R1+0x12d8] ;  /* 0x0012d80001067983 */ /* 0x000f220000300800 */
[----:B------:R-:W4:Y:S01]  /*4fed0*/  LDL.LU R7, [R1+0x12dc] ;  /* 0x0012dc0001077983 */ /* 0x000f220000300800 */
[----:B0-----:R-:W-:Y:S01]  /*4fee0*/  IMAD.MOV.U32 R26, RZ, RZ, R20 ;  /* 0x000000ffff1a7224 */ /* 0x001fe200078e0014 */
        /* <DEDUP_REMOVED lines=19> */
[----:B------:R-:W3:Y:S02]  /*50020*/  LDL.LU.64 R20, [R1+0x4770] ;  /* 0x0047700001147983 */ /* 0x000ee40000300a00 */
[----:B------:R-:W-:-:S02]  /*50030*/  IMAD.MOV.U32 R24, RZ, RZ, R2 ;  /* 0x000000ffff187224 */ /* 0x000fc400078e0002 */
[----:B------:R-:W-:Y:S01]  /*50040*/  IMAD.MOV.U32 R25, RZ, RZ, R0 ;  /* 0x000000ffff197224 */ /* 0x000fe200078e0000 */
[----:B------:R-:W-:Y:S01]  /*50050*/  STL [R1+0x46a4], R27 ;  /* 0x0046a41b01007387 */ /* 0x000fe20000100800 */
[----:B------:R-:W-:Y:S05]  /*50060*/  STL [R1+0x46a0], R28 ;  /* 0x0046a01c01007387 */ /* 0x000fea0000100800 */
[C---:B---3--:R-:W-:Y:S11]  /*50070*/  HMMA.16816.F32.BF16 R20, R16.reuse, R24, R20 ;  /* 0x000000181014723c */ /* 0x048ff60000041814 */
[----:B------:R-:W-:Y:S11]  /*50080*/  @!UPT UIADD3 URZ, URZ, URZ, URZ ;  /* 0x0000003f3f3ff290 */ /* 0x000ff6000fffe03f */
[----:B------:R-:W-:Y:S01]  /*50090*/  @!UPT UIADD3 URZ, URZ, URZ, URZ ;  /* 0x0000003f3f3ff290 */ /* 0x000fe2000fffe03f */
[----:B------:R0:W-:Y:S01]  /*500a0*/  STL.64 [R1+0x180], R20 ;  /* 0x0001801401007387 */ /* 0x0001e20000100a00 */
[----:B------:R-:W-:Y:S03]  /*500b0*/  STL.64 [R1+0x188], R22 ;  /* 0x0001881601007387 */ /* 0x000fe60000100a00 */
[----:B0-----:R-:W3:Y:S01]  /*500c0*/  LDL.LU.64 R20, [R1+0x4768] ;  /* 0x0047680001147983 */ /* 0x001ee20000300a00 */
[----:B------:R0:W-:Y:S03]  /*500d0*/  STL.64 [R1+0x4668], R24 ;  /* 0x0046681801007387 */ /* 0x0001e60000100a00 */
[----:B0-----:R-:W3:Y:S01]  /*500e0*/  LDL.LU R24, [R1+0x12e0] ;  /* 0x0012e00001187983 */ /* 0x001ee20000300800 */
[----:B------:R-:W3:Y:S02]  /*500f0*/  LDL.LU R25, [R1+0x12e4] ;  /* 0x0012e40001197983 */ /* 0x000ee40000300800 */
[----:B------:R-:W3:Y:S02]  /*50100*/  LDL.LU R26, [R1+0x12e8] ;  /* 0x0012e800011a7983 */ /* 0x000ee40000300800 */
[----:B------:R-:W3:Y:S02]  /*50110*/  LDL.LU R27, [R1+0x12ec] ;  /* 0x0012ec00011b7983 */ /* 0x000ee40000300800 */
[C---:B---3--:R-:W-:Y:S11]  /*50120*/  HMMA.16816.F32.BF16 R24, R16.reuse, R20, R24 ;  /* 0x000000141018723c */ /* 0x048ff60000041818 */
[----:B------:R-:W-:Y:S11]  /*50130*/  @!UPT UIADD3 URZ, URZ, URZ, URZ ;  /* 0x0000003f3f3ff290 */ /* 0x000ff6000fffe03f */
[----:B------:R-:W-:Y:S01]  /*50140*/  @!UPT UIADD3 URZ, URZ, URZ, URZ ;  /* 0x0000003f3f3ff290 */ /* 0x000fe2000fffe03f */
[----:B------:R0:W-:Y:S01]  /*50150*/  STL.64 [R1+0x170], R24 ;  /* 0x0001701801007387 */ /* 0x0001e20000100a00 */
[----:B------:R-:W-:Y:S02]  /*50160*/  STL.64 [R1+0x178], R26 ;  /* 0x0001781a01007387 */ /* 0x000fe40000100a00 */
[----:B0-----:R-:W-:Y:S02]  /*50170*/  IMAD.MOV.U32 R25, RZ, RZ, R20 ;  /* 0x000000ffff197224 */ /* 0x001fe400078e0014 */
[----:B------:R-:W-:Y:S02]  /*50180*/  IMAD.MOV.U32 R24, RZ, RZ, R21 ;  /* 0x000000ffff187224 */ /* 0x000fe400078e0015 */
[----:B------:R-:W2:Y:S01]  /*50190*/  LDL.LU.64 R20, [R1+0x4760] ;  /* 0x0047600001147983 */ /* 0x000ea20000300a00 */
[----:B----4-:R-:W-:Y:S02]  /*501a0*/  HMMA.16816.F32.BF16 R4, R16, R8, R4 ;  /* 0x000000081004723c */ /* 0x010fe40000041804 */
[----:B------:R-:W-:Y:S02]  /*501b0*/  STL [R1+0x46ac], R24 ;  /* 0x0046ac1801007387 */ /* 0x000fe40000100800 */
[----:B------:R-:W-:Y:S02]  /*501c0*/  STL [R1+0x46a8], R25 ;  /* 0x0046a81901007387 */ /* 0x000fe40000100800 */
[----:B------:R-:W-:-:S02]  /*501d0*/  IMAD.MOV.U32 R0, RZ, RZ, R9 ;  /* 0x000000ffff007224 */ /* 0x000fc400078e0009 */
[----:B------:R-:W-:Y:S11]  /*501e0*/  IMAD.MOV.U32 R2, RZ, RZ, R8 ;  /* 0x000000ffff027224 */ /* 0x000ff600078e0008 */
[----:B------:R-:W-:Y:S04]  /*501f0*/  @!UPT UIADD3 URZ, URZ, URZ, URZ ;  /* 0x0000003f3f3ff290 */ /* 0x000fe8000fffe03f */
[----:B------:R-:W-:Y:S01]  /*50200*/  STL.64 [R1+0x160], R4 ;  /* 0x0001600401007387 */ /* 0x000fe20000100a00 */
[----:B------:R2:W-:Y:S02]  /*50210*/  STL.64 [R1+0x168], R6 ;  /* 0x0001680601007387 */ /* 0x0005e40000100a00 */
[----:B------:R-:W-:Y:S02]  /*50220*/  STL [R1+0x46b4], R0 ;  /* 0x0046b40001007387 */ /* 0x000fe40000100800 */
[----:B------:R-:W-:Y:S01]  /*50230*/  STL [R1+0x46b0], R2 ;  /* 0x0046b00201007387 */ /* 0x000fe20000100800 */
[----:B--2---:R-:W-:Y:S11]  /*50240*/  HMMA.16816.F32.BF16 R4, R16, R20, R12 ;  /* 0x000000141004723c */ /* 0x004ff6000004180c */
[----:B------:R-:W-:Y:S11]  /*50250*/  @!UPT UIADD3 URZ, URZ, URZ, URZ ;  /* 0x0000003f3f3ff290 */ /* 0x000ff6000fffe03f */
[----:B------:R-:W-:Y:S01]  /*50260*/  @!UPT UIADD3 URZ, URZ, URZ, URZ ;  /* 0x0000003f3f3ff290 */ /* 0x000fe2000fffe03f */
[----:B------:R-:W-:Y:S01]  /*50270*/  STL.64 [R1+0x150], R4 ;  /* 0x0001500401007387 */ /* 0x000fe20000100a00 */
[----:B------:R-:W-:Y:S02]  /*50280*/  STL.64 [R1+0x158], R6 ;  /* 0x0001580601007387 */ /* 0x000fe40000100a00 */
[----:B------:R-:W2:Y:S02]  /*50290*/  LDL.LU R8, [R1+0x1250] ;  /* 0x0012500001087983 */ /* 0x000ea40000300800 */
[----:B------:R-:W2:Y:S01]  /*502a0*/  LDL.LU R9, [R1+0x1254] ;  /* 0x0012540001097983 */ /* 0x000ea20000300800 */
[----:B------:R-:W3:Y:S01]  /*502b0*/  LDL.LU R10, [R1+0x1258] ;  /* 0x00125800010a7983 */ /* 0x000ee20000300800 */
[----:B------:R-:W3:Y:S03]  /*502c0*/  LDL.LU R11, [R1+0x125c] ;  /* 0x00125c00010b7983 */ /* 0x000ee60000300800 */
[----:B---3--:R-:W-:Y:S01]  /*502d0*/  STL.64 [R1+0x4700], R10 ;  /* 0x0047000a01007387 */ /* 0x008fe20000100a00 */
[----:B--2---:R0:W-:Y:S03]  /*502e0*/  STL.64 [R1+0x46f8], R8 ;  /* 0x0046f80801007387 */ /* 0x0041e60000100a00 */
[----:B0-----:R-:W2:Y:S04]  /*502f0*/  LDL.64 R8, [R1+0x10] ;  /* 0x0000100001087983 */ /* 0x001ea80000100a00 */
[----:B--2---:R0:W-:Y:S04]  /*50300*/  STL.64 [R1+0x4710], R8 ;  /* 0x0047100801007387 */ /* 0x0041e80000100a00 */
[----:B0-----:R-:W2:Y:S04]  /*50310*/  LDL.64 R8, [R1+0x20] ;  /* 0x0000200001087983 */ /* 0x001ea80000100a00 */
[----:B--2---:R-:W-:Y:S01]  /*50320*/  STL.64 [R1+0x4728], R8 ;  /* 0x0047280801007387 */ /* 0x004fe20000100a00 */
[----:B------:R-:W2:Y:S03]  /*50330*/  LDL.64 R12, [R1] ;  /* 0x00000000010c7983 */ /* 0x000ea60000100a00 */
[----:B--2---:R0:W-:Y:S04]  /*50340*/  STL.64 [R1+0x4708], R12 ;  /* 0x0047080c01007387 */ /* 0x0041e80000100a00 */
        /* <DEDUP_REMOVED lines=8> */
[----:B------:R-:W2:Y:S04]  /*503d0*/  LDL.64 R8, [R1+0x30] ;  /* 0x0000300001087983 */ /* 0x000ea80000100a00 */
[----:B--2---:R0:W-:Y:S04]  /*503e0*/  STL.64 [R1+0x4740], R8 ;  /* 0x0047400801007387 */ /* 0x0041e80000100a00 */
[----:B0-----:R-:W2:Y:S04]  /*503f0*/  LDL.64 R8, [R1+0x40] ;  /* 0x0000400001087983 */ /* 0x001ea80000100a00 */
[----:B--2---:R0:W-:Y:S04]  /*50400*/  STL.64 [R1+0x4748], R8 ;  /* 0x0047480801007387 */ /* 0x0041e80000100a00 */
[----:B0-----:R-:W2:Y:S04]  /*50410*/  LDL.64 R8, [R1+0x50] ;  /* 0x0000500001087983 */ /* 0x001ea80000100a00 */
[----:B--2---:R0:W-:Y:S04]  /*50420*/  STL.64 [R1+0x4750], R8 ;  /* 0x0047500801007387 */ /* 0x0041e80000100a00 */
[----:B0-----:R-:W4:Y:S01]  /*50430*/  LDL.64 R8, [R1+0x60] ;  /* 0x0000600001087983 */ /* 0x001f220000100a00 */
[----:B---3--:R-:W-:Y:S02]  /*50440*/  STL.64 [R1+0x4720], R14 ;  /* 0x0047200e01007387 */ /* 0x008fe40000100a00 */
[----:B------:R0:W-:Y:S02]  /*50450*/  STL.64 [R1+0x4718], R12 ;  /* 0x0047180c01007387 */ /* 0x0001e40000100a00 */
        /* <DEDUP_REMOVED lines=15> */
[----:B------:R-:W2:Y:S01]  /*50550*/  LDL.LU R23, [R1+0x123c] ;  /* 0x00123c0001177983 */ /* 0x000ea20000300800 */
[----:B----4-:R-:W-:Y:S01]  /*50560*/  HMMA.16816.F32.BF16 R4, R16, R8, R4 ;  /* 0x000000081004723c */ /* 0x010fe20000041804 */
[----:B--2---:R-:W-:Y:S01]  /*50570*/  STL.64 [R1+0x46d8], R22 ;  /* 0x0046d81601007387 */ /* 0x004fe20000100a00 */
[----:B---3--:R0:W-:Y:S03]  /*50580*/  STL.64 [R1+0x46d0], R20 ;  /* 0x0046d01401007387 */ /* 0x0081e60000100a00 */
[----:B0-----:R-:W2:Y:S01]  /*50590*/  LDL.LU R20, [R1+0x1240] ;  /* 0x0012400001147983 */ /* 0x001ea20000300800 */
[----:B------:R-:W2:Y:S02]  /*505a0*/  LDL.LU R21, [R1+0x1244] ;  /* 0x0012440001157983 */ /* 0x000ea40000300800 */
[----:B------:R-:W2:Y:S02]  /*505b0*/  LDL.LU R22, [R1+0x1248] ;  /* 0x0012480001167983 */ /* 0x000ea40000300800 */
[----:B------:R-:W2:Y:S01]  /*505c0*/  LDL.LU R23, [R1+0x124c] ;  /* 0x00124c0001177983 */ /* 0x000ea20000300800 */
[----:B------:R0:W-:Y:S01]  /*505d0*/  STL [R1+0x46bc], R26 ;  /* 0x0046bc1a01007387 */ /* 0x0001e20000100800 */
[----:B------:R-:W3:Y:S02]  /*505e0*/  LDL.LU R24, [R1+0x12a0] ;  /* 0x0012a00001187983 */ /* 0x000ee40000300800 */
[----:B------:R-:W3:Y:S01]  /*505f0*/  LDL.LU R25, [R1+0x12a4] ;  /* 0x0012a40001197983 */ /* 0x000ee20000300800 */
[----:B0-----:R-:W3:Y:S01]  /*50600*/  LDL.LU R26, [R1+0x12a8] ;  /* 0x0012a800011a7983 */ /* 0x001ee20000300800 */
[----:B------:R-:W3:Y:S02]  /*50610*/  LDL.LU R27, [R1+0x12ac] ;  /* 0x0012ac00011b7983 */ /* 0x000ee40000300800 */
[----:B------:R-:W-:Y:S05]  /*50620*/  STL [R1+0x46b8], R3 ;  /* 0x0046b80301007387 */ /* 0x000fea0000100800 */
[----:B------:R0:W-:Y:S01]  /*50630*/  STL.64 [R1+0x400], R4 ;  /* 0x0004000401007387 */ /* 0x0001e20000100a00 */
[----:B------:R1:W-:Y:S04]  /*50640*/  STL.64 [R1+0x408], R6 ;  /* 0x0004080601007387 */ /* 0x0003e80000100a00 */
[----:B0-----:R-:W4:Y:S01]  /*50650*/  LDL.LU.64 R4, [R1+0x4758] ;  /* 0x0047580001047983 */ /* 0x001f220000300a00 */
[----:B-1----:R-:W-:-:S02]  /*50660*/  IMAD.MOV.U32 R7, RZ, RZ, R8 ;  /* 0x000000ffff077224 */ /* 0x002fc400078e0008 */
[----:B------:R-:W-:Y:S02]  /*50670*/  IMAD.MOV.U32 R6, RZ, RZ, R9 ;  /* 0x000000ffff067224 */ /* 0x000fe400078e0009 */
[----:B------:R-:W3:Y:S03]  /*50680*/  LDL.LU.64 R8, [R1+0x4750] ;  /* 0x0047500001087983 */ /* 0x000ee60000300a00 */
[----:B------:R-:W-:Y:S02]  /*50690*/  STL [R1+0x46c4], R6 ;  /* 0x0046c40601007387 */ /* 0x000fe40000100800 */
[----:B------:R-:W-:Y:S01]  /*506a0*/  STL [R1+0x46c0], R7 ;  /* 0x0046c00701007387 */ /* 0x000fe20000100800 */
[C---:B---3--:R-:W-:Y:S01]  /*506b0*/  HMMA.16816.F32.BF16 R24, R16.reuse, R8, R24 ;  /* 0x000000081018723c */ /* 0x048fe20000041818 */
[----:B------:R-:W-:Y:S11]  /*506c0*/  IMAD.MOV.U32 R28, RZ, RZ, R9 ;  /* 0x000000ffff1c7224 */ /* 0x000ff600078e0009 */
[----:B------:R-:W-:Y:S11]  /*506d0*/  @!UPT UIADD3 URZ, URZ, URZ, URZ ;  /* 0x0000003f3f3ff290 */ /* 0x000ff6000fffe03f */
[----:B------:R-:W-:Y:S01]  /*506e0*/  STL.64 [R1+0x3f0], R24 ;  /* 0x0003f01801007387 */ /* 0x000fe20000100a00 */
[----:B------:R0:W-:Y:S02]  /*506f0*/  STL.64 [R1+0x3f8], R26 ;  /* 0x0003f81a01007387 */ /* 0x0001e40000100a00 */
[----:B0-----:R-:W-:Y:S02]  /*50700*/  IMAD.MOV.U32 R27, RZ, RZ, R8 ;  /* 0x000000ffff1b7224 */ /* 0x001fe400078e0008 */
[----:B------:R-:W3:Y:S03]  /*50710*/  LDL.LU.64 R8, [R1+0x4748] ;  /* 0x0047480001087983 */ /* 0x000ee60000300a00 */
[----:B------:R0:W-:Y:S02]  /*50720*/  STL [R1+0x46c8], R27 ;  /* 0x0046c81b01007387 */ /* 0x0001e40000100800 */
[----:B------:R-:W3:Y:S02]  /*50730*/  LDL.LU R24, [R1+0x1290] ;  /* 0x0012900001187983 */ /* 0x000ee40000300800 */
[----:B------:R-:W3:Y:S01]  /*50740*/  LDL.LU R25, [R1+0x1294] ;  /* 0x0012940001197983 */ /* 0x000ee20000300800 */
[----:B------:R-:W3:Y:S04]  /*50750*/  LDL.LU R26, [R1+0x1298] ;  /* 0x00129800011a7983 */ /* 0x000ee80000300800 */
[----:B0-----:R-:W3:Y:S02]  /*50760*/  LDL.LU R27, [R1+0x129c] ;  /* 0x00129c00011b7983 */ /* 0x001ee40000300800 */
[C---:B---3--:R-:W-:Y:S11]  /*50770*/  HMMA.16816.F32.BF16 R24, R16.reuse, R8, R24 ;  /* 0x000000081018723c */ /* 0x048ff60000041818 */
[----:B------:R-:W-:Y:S11]  /*50780*/  @!UPT UIADD3 URZ, URZ, URZ, URZ ;  /* 0x0000003f3f3ff290 */ /* 0x000ff6000fffe03f */
[----:B------:R-:W-:Y:S01]  /*50790*/  @!UPT UIADD3 URZ, URZ, URZ, URZ ;  /* 0x0000003f3f3ff290 */ /* 0x000fe2000fffe03f */
[----:B------:R0:W-:Y:S01]  /*507a0*/  STL.64 [R1+0x3e0], R24 ;  /* 0x0003e01801007387 */ /* 0x0001e20000100a00 */
[----:B------:R-:W-:Y:S02]  /*507b0*/  STL.64 [R1+0x3e8], R26 ;  /* 0x0003e81a01007387 */ /* 0x000fe40000100a00 */
[----:B0-----:R-:W-:Y:S02]  /*507c0*/  IMAD.MOV.U32 R24, RZ, RZ, R8 ;  /* 0x000000ffff187224 */ /* 0x001fe400078e0008 */
[----:B------:R-:W-:Y:S02]  /*507d0*/  IMAD.MOV.U32 R25, RZ, RZ, R9 ;  /* 0x000000ffff197224 */ /* 0x000fe400078e0009 */
[----:B------:R-:W3:Y:S02]  /*507e0*/  LDL.LU.64 R8, [R1+0x4740] ;  /* 0x0047400001087983 */ /* 0x000ee40000300a00 */
[----:B---3--:R-:W-:Y:S01]  /*507f0*/  HMMA.16816.F32.BF16 R12, R16, R8, R12 ;  /* 0x00000008100c723c */ /* 0x008fe2000004180c */
[----:B------:R-:W-:-:S02]  /*50800*/  IMAD.MOV.U32 R0, RZ, RZ, R8 ;  /* 0x000000ffff007224 */ /* 0x000fc400078e0008 */
        /* <DEDUP_REMOVED lines=21> */
[----:B------:R-:W-:Y:S03]  /*50960*/  STL.64 [R1+0x3b8], R14 ;  /* 0x0003b80e01007387 */ /* 0x000fe60000100a00 */
[----:B0-----:R-:W3:Y:S01]  /*50970*/  LDL.LU.64 R12, [R1+0x4708] ;  /* 0x00470800010c7983 */ /* 0x001ee20000300a00 */
[----:B------:R-:W3:Y:S02]  /*50980*/  LDL.LU.64 R10, [R1+0x4700] ;  /* 0x00470000010a7983 */ /* 0x000ee40000300a00 */
[----:B------:R-:W3:Y:S02]  /*50990*/  LDL.LU.64 R8, [R1+0x46f8] ;  /* 0x0046f80001087983 */ /* 0x000ee40000300a00 */
[C---:B---3--:R-:W-:Y:S01]  /*509a0*/  HMMA.16816.F32.BF16 R8, R16.reuse, R12, R8 ;  /* 0x0000000c1008723c */ /* 0x048fe20000041808 */
[----:B------:R-:W-:Y:S11]  /*509b0*/  IMAD.MOV.U32 R27, RZ, RZ, R12 ;  /* 0x000000ffff1b7224 */ /* 0x000ff600078e000c */
[----:B------:R-:W-:Y:S11]  /*509c0*/  @!UPT UIADD3 URZ, URZ, URZ, URZ ;  /* 0x0000003f3f3ff290 */ /* 0x000ff6000fffe03f */
[----:B------:R0:W-:Y:S01]  /*509d0*/  STL.64 [R1+0x3a0], R8 ;  /* 0x0003a00801007387 */ /* 0x0001e20000100a00 */
[----:B------:R1:W-:Y:S03]  /*509e0*/  STL.64 [R1+0x3a8], R10 ;  /* 0x0003a80a01007387 */ /* 0x0003e60000100a00 */
[----:B0-----:R-:W3:Y:S01]  /*509f0*/  LDL.LU.64 R8, [R1+0x46f0] ;  /* 0x0046f00001087983 */ /* 0x001ee20000300a00 */
[----:B-1----:R-:W-:Y:S02]  /*50a00*/  IMAD.MOV.U32 R11, RZ, RZ, R13 ;  /* 0x000000ffff0b7224 */ /* 0x002fe400078e000d */
[----:B------:R-:W2:Y:S02]  /*50a10*/  LDL.LU.64 R14, [R1+0x46e8] ;  /* 0x0046e800010e7983 */ /* 0x000ea40000300a00 */
[----:B------:R-:W2:Y:S02]  /*50a20*/  LDL.LU.64 R12, [R1+0x46e0] ;  /* 0x0046e000010c7983 */ /* 0x000ea40000300a00 */
[C---:B--2---:R-:W-:Y:S11]  /*50a30*/  HMMA.16816.F32.BF16 R20, R16.reuse, R12, R20 ;  /* 0x0000000c1014723c */ /* 0x044ff60000041814 */
[----:B------:R-:W-:Y:S11]  /*50a40*/  @!UPT UIADD3 URZ, URZ, URZ, URZ ;  /* 0x0000003f3f3ff290 */ /* 0x000ff6000fffe03f */
[----:B------:R-:W-:Y:S01]  /*50a50*/  @!UPT UIADD3 URZ, URZ, URZ, URZ ;  /* 0x0000003f3f3ff290 */ /* 0x000fe2000fffe03f */
[----:B------:R-:W-:Y:S01]  /*50a60*/  STL.64 [R1+0x390], R20 ;  /* 0x0003901401007387 */ /* 0x000fe20000100a00 */
[----:B------:R0:W-:Y:S03]  /*50a70*/  STL.64 [R1+0x398], R22 ;  /* 0x0003981601007387 */ /* 0x0001e60000100a00 */
[----:B0-----:R-:W3:Y:S01]  /*50a80*/  LDL.LU.64 R22, [R1+0x46d8] ;  /* 0x0046d80001167983 */ /* 0x001ee20000300a00 */
[----:B------:R-:W3:Y:S02]  /*50a90*/  LDL.LU.64 R20, [R1+0x46d0] ;  /* 0x0046d00001147983 */ /* 0x000ee40000300a00 */
[----:B------:R-:W-:Y:S02]  /*50aa0*/  STL.64 [R1+0x4598], R14 ;  /* 0x0045980e01007387 */ /* 0x000fe40000100a00 */
[----:B------:R0:W-:Y:S02]  /*50ab0*/  STL.64 [R1+0x4590], R12 ;  /* 0x0045900c01007387 */ /* 0x0001e40000100a00 */
[----:B0-----:R-:W4:Y:S01]  /*50ac0*/  LDL.LU R12, [R1+0x1220] ;  /* 0x00122000010c7983 */ /* 0x001f220000300800 */
[----:B------:R-:W4:Y:S02]  /*50ad0*/  LDL.LU R13, [R1+0x1224] ;  /* 0x00122400010d7983 */ /* 0x000f240000300800 */
[----:B------:R-:W4:Y:S02]  /*50ae0*/  LDL.LU R14, [R1+0x1228] ;  /* 0x00122800010e7983 */ /* 0x000f240000300800 */
[----:B------:R-:W4:Y:S01]  /*50af0*/  LDL.LU R15, [R1+0x122c] ;  /* 0x00122c00010f7983 */ /* 0x000f220000300800 */
[----:B------:R-:W-:Y:S01]  /*50b00*/  LOP3.LUT R10, R29, 0x20, RZ, 0x3c, !PT ;  /* 0x000000201d0a7812 */ /* 0x000fe200078e3cff */
[C---:B---3--:R-:W-:Y:S08]  /*50b10*/  HMMA.16816.F32.BF16 R20, R16.reuse, R8, R20 ;  /* 0x000000081014723c */ /* 0x048ff00000041814 */
[----:B----4-:R-:W-:Y:S11]  /*50b20*/  HMMA.16816.F32.BF16 R16, R16, R4, R12 ;  /* 0x000000041010723c */ /* 0x010ff6000004180c */
[----:B------:R-:W-:Y:S04]  /*50b30*/  @!UPT UIADD3 URZ, URZ, URZ, URZ ;  /* 0x0000003f3f3ff290 */ /* 0x000fe8000fffe03f */
[----:B------:R-:W-:Y:S01]  /*50b40*/  STL.64 [R1+0x380], R20 ;  /* 0x0003801401007387 */ /* 0x000fe20000100a00 */
[----:B------:R-:W-:Y:S02]  /*50b50*/  STL.64 [R1+0x388], R22 ;  /* 0x0003881601007387 */ /* 0x000fe40000100a00 */
[----:B------:R-:W-:Y:S02]  /*50b60*/  IMAD.MOV.U32 R12, RZ, RZ, R27 ;  /* 0x000000ffff0c7224 */ /* 0x000fe400078e001b */
[----:B------:R-:W-:Y:S01]  /*50b70*/  IMAD.MOV.U32 R13, RZ, RZ, R11 ;  /* 0x000000ffff0d7224 */ /* 0x000fe200078e000b */
[----:B------:R-:W-:Y:S01]  /*50b80*/  STL [R1+0x38b8], R29 ;  /* 0x0038b81d01007387 */ /* 0x000fe20000100800 */
[----:B------:R-:W2:Y:S03]  /*50b90*/  LDL.LU R27, [R1+0x46c8] ;  /* 0x0046c800011b7983 */ /* 0x000ea60000300800 */
[----:B------:R-:W0:Y:S04]  /*50ba0*/  LDSM.16.MT88.4 R20, [R29+0x14180] ;  /* 0x014180001d14783b */ /* 0x000e280000004200 */
[----:B------:R-:W-:Y:S01]  /*50bb0*/  STL.64 [R1+0x140], R16 ;  /* 0x0001401001007387 */ /* 0x000fe20000100a00 */
[----:B------:R-:W-:Y:S02]  /*50bc0*/  STL.64 [R1+0x148], R18 ;  /* 0x0001481201007387 */ /* 0x000fe40000100a00 */
[----:B------:R-:W-:Y:S02]  /*50bd0*/  STL.64 [R1+0x45b0], R12 ;  /* 0x0045b00c01007387 */ /* 0x000fe40000100a00 */
[----:B------:R-:W-:Y:S01]  /*50be0*/  STL.64 [R1+0x4578], R4 ;  /* 0x0045780401007387 */ /* 0x000fe20000100a00 */
[----:B------:R-:W-:Y:S01]  /*50bf0*/  STL [R1+0x4588], R10 ;  /* 0x0045880a01007387 */ /* 0x000fe20000100800 */
[----:B------:R1:W-:Y:S03]  /*50c00*/  STL.64 [R1+0x4580], R8 ;  /* 0x0045800801007387 */ /* 0x0003e60000100a00 */
[----:B------:R3:W4:Y:S04]  /*50c10*/  LDSM.16.MT88.4 R16, [R10+0x14000] ;  /* 0x014000000a10783b */ /* 0x0007280000004200 */
[----:B-1----:R-:W2:Y:S01]  /*50c20*/  LDL.LU R8, [R1+0x13b0] ;  /* 0x0013b00001087983 */ /* 0x002ea20000300800 */
[----:B------:R-:W2:Y:S02]  /*50c30*/  LDL.LU R9, [R1+0x13b4] ;  /* 0x0013b40001097983 */ /* 0x000ea40000300800 */
[----:B---3--:R-:W3:Y:S02]  /*50c40*/  LDL.LU R10, [R1+0x13b8] ;  /* 0x0013b800010a7983 */ /* 0x008ee40000300800 */
        /* <DEDUP_REMOVED lines=8> */
[----:B-1----:R-:W2:Y:S01]  /*50cd0*/  LDL.LU R8, [R1+0x13c0] ;  /* 0x0013c00001087983 */ /* 0x002ea20000300800 */
[----:B------:R-:W2:Y:S02]  /*50ce0*/  LDL.LU R9, [R1+0x13c4] ;  /* 0x0013c40001097983 */ /* 0x000ea40000300800 */
[----:B------:R-:W3:Y:S02]  /*50cf0*/  LDL.LU R10, [R1+0x13c8] ;  /* 0x0013c800010a7983 */ /* 0x000ee40000300800 */
[----:B------:R-:W3:Y:S02]  /*50d00*/  LDL.LU R11, [R1+0x13cc] ;  /* 0x0013cc00010b7983 */ /* 0x000ee40000300800 */
[----:B------:R-:W-:-:S02]  /*50d10*/  IMAD.MOV.U32 R12, RZ, RZ, R26 ;  /* 0x000000ffff0c7224 */ /* 0x000fc400078e001a */
[----:B------:R-:W-:Y:S01]  /*50d20*/  IMAD.MOV.U32 R13, RZ, RZ, R3 ;  /* 0x000000ffff0d7224 */ /* 0x000fe200078e0003 */
[----:B------:R-:W4:Y:S01]  /*50d30*/  LDL.LU R26, [R1+0x46bc] ;  /* 0x0046bc00011a7983 */ /* 0x000f220000300800 */
[----:B------:R-:W4:Y:S03]  /*50d40*/  LDL.LU R3, [R1+0x46b8] ;  /* 0x0046b80001037983 */ /* 0x000f260000300800 */
[----:B------:R1:W-:Y:S02]  /*50d50*/  STL.64 [R1+0x45e0], R12 ;  /* 0x0045e00c01007387 */ /* 0x0003e40000100a00 */
[----:B-1----:R-:W-:Y:S02]  /*50d60*/  IMAD.MOV.U32 R12, RZ, RZ, R0 ;  /* 0x000000ffff0c7224 */ /* 0x002fe400078e0000 */
        /* <DEDUP_REMOVED lines=22> */
[----:B----4-:R-:W-:Y:S02]  /*50ed0*/  IMAD.MOV.U32 R4, RZ, RZ, R3 ;  /* 0x000000ffff047224 */ /* 0x010fe400078e0003 */
[----:B------:R-:W-:Y:S01]  /*50ee0*/  IMAD.MOV.U32 R5, RZ, RZ, R26 ;  /* 0x000000ffff057224 */ /* 0x000fe200078e001a */
[----:B------:R-:W4:Y:S01]  /*50ef0*/  LDL.LU R27, [R1+0x46a4] ;  /* 0x0046a400011b7983 */ /* 0x000f220000300800 */
[----:B------:R-:W-:Y:S02]  /*50f00*/  IMAD.MOV.U32 R13, RZ, RZ, R28 ;  /* 0x000000ffff0d7224 */ /* 0x000fe400078e001c */
[----:B------:R-:W4:Y:S02]  /*50f10*/  LDL.LU R28, [R1+0x46a0] ;  /* 0x0046a000011c7983 */ /* 0x000f240000300800 */
[----:B------:R-:W4:Y:S01]  /*50f20*/  LDL.LU R3, [R1+0x469c] ;  /* 0x00469c0001037983 */ /* 0x000f220000300800 */
[----:B------:R-:W4:Y:S01]  /*50f30*/  LDL.LU R26, [R1+0x4698] ;  /* 0x00469800011a7983 */ /* 0x000f220000300800 */
[----:B------:R-:W-:Y:S02]  /*50f40*/  STL.64 [R1+0x4640], R4 ;  /* 0x0046400401007387 */ /* 0x000fe40000100a00 */
[----:B------:R1:W-:Y:S02]  /*50f50*/  STL.64 [R1+0x4628], R12 ;  /* 0x0046280c01007387 */ /* 0x0003e40000100a00 */
[----:B-1----:R-:W-:-:S02]  /*50f60*/  IMAD.MOV.U32 R12, RZ, RZ, R7 ;  /* 0x000000ffff0c7224 */ /* 0x002fc400078e0007 */
[----:B------:R-:W-:Y:S01]  /*50f70*/  IMAD.MOV.U32 R13, RZ, RZ, R6 ;  /* 0x000000ffff0d7224 */ /* 0x000fe200078e0006 */
[----:B---3--:R-:W-:Y:S01]  /*50f80*/  STL.64 [R1+0x45f0], R10 ;  /* 0x0045f00a01007387 */ /* 0x008fe20000100a00 */
[----:B--2---:R1:W-:Y:S03]  /*50f90*/  STL.64 [R1+0x45e8], R8 ;  /* 0x0045e80801007387 */ /* 0x0043e60000100a00 */
[----:B-1----:R-:W2:Y:S01]  /*50fa0*/  LDL.LU R8, [R1+0x13f0] ;  /* 0x0013f00001087983 */ /* 0x002ea20000300800 */
[----:B------:R-:W2:Y:S02]  /*50fb0*/  LDL.LU R9, [R1+0x13f4] ;  /* 0x0013f40001097983 */ /* 0x000ea40000300800 */
[----:B------:R-:W3:Y:S02]  /*50fc0*/  LDL.LU R10, [R1+0x13f8] ;  /* 0x0013f800010a7983 */ /* 0x000ee40000300800 */
[----:B------:R-:W3:Y:S01]  /*50fd0*/  LDL.LU R11, [R1+0x13fc] ;  /* 0x0013fc00010b7983 */ /* 0x000ee20000300800 */
[----:B------:R1:W-:Y:S01]  /*50fe0*/  STL.64 [R1+0x4648], R12 ;  /* 0x0046480c01007387 */ /* 0x0003e20000100a00 */
[----:B------:R-:W2:Y:S02]  /*50ff0*/  LDL.LU R4, [R1+0x1440] ;  /* 0x0014400001047983 */ /* 0x000ea40000300800 */
[----:B------:R-:W2:Y:S02]  /*51000*/  LDL.LU R5, [R1+0x1444] ;  /* 0x0014440001057983 */ /* 0x000ea40000300800 */
[----:B------:R-:W2:Y:S01]  /*51010*/  LDL.LU R6, [R1+0x1448] ;  /* 0x0014480001067983 */ /* 0x000ea20000300800 */
[----:B------:R-:W2:Y:S01]  /*51020*/  LDL.LU R7, [R1+0x144c] ;  /* 0x00144c0001077983 */ /* 0x000ea20000300800 */
[----:B-1----:R-:W-:-:S02]  /*51030*/  IMAD.MOV.U32 R12, RZ, RZ, R25 ;  /* 0x000000ffff0c7224 */ /* 0x002fc400078e0019 */
[----:B------:R-:W-:Y:S02]  /*51040*/  IMAD.MOV.U32 R13, RZ, RZ, R24 ;  /* 0x000000ffff0d7224 */ /* 0x000fe400078e0018 */
[----:B----4-:R-:W-:Y:S02]  /*51050*/  IMAD.MOV.U32 R24, RZ, RZ, R28 ;  /* 0x000000ffff187224 */ /* 0x010fe400078e001c */
[----:B------:R-:W-:Y:S01]  /*51060*/  IMAD.MOV.U32 R25, RZ, RZ, R27 ;  /* 0x000000ffff197224 */ /* 0x000fe200078e001b */
[----:B--2---:R-:W-:Y:S01]  /*51070*/  STL.64 [R1+0x4658], R6 ;  /* 0x0046580601007387 */ /* 0x004fe20000100a00 */
[----:B------:R-:W-:Y:S03]  /*51080*/  STL.64 [R1+0x4650], R4 ;  /* 0x0046500401007387 */ /* 0x000fe60000100a00 */
[----:B------:R-:W-:Y:S02]  /*51090*/  STL.64 [R1+0x4680], R24 ;  /* 0x0046801801007387 */ /* 0x000fe40000100a00 */
[----:B------:R1:W-:Y:S02]  /*510a0*/  STL.64 [R1+0x4660], R12 ;  /* 0x0046600c01007387 */ /* 0x0003e40000100a00 */
[----:B-1----:R-:W2:Y:S01]  /*510b0*/  LDL.LU R12, [R1+0x1460] ;  /* 0x00146000010c7983 */ /* 0x002ea20000300800 */
[----:B------:R-:W2:Y:S02]  /*510c0*/  LDL.LU R13, [R1+0x1464] ;  /* 0x00146400010d7983 */ /* 0x000ea40000300800 */
[----:B------:R-:W4:Y:S02]  /*510d0*/  LDL.LU R14, [R1+0x1468] ;  /* 0x00146800010e7983 */ /* 0x000f240000300800 */
[----:B------:R-:W4:Y:S02]  /*510e0*/  LDL.LU R15, [R1+0x146c] ;  /* 0x00146c00010f7983 */ /* 0x000f240000300800 */
[----:B----4-:R-:W-:Y:S01]  /*510f0*/  STL.64 [R1+0x4678], R14 ;  /* 0x0046780e01007387 */ /* 0x010fe20000100a00 */
[----:B--2---:R1:W-:Y:S03]  /*51100*/  STL.64 [R1+0x4670], R12 ;  /* 0x0046700c01007387 */ /* 0x0043e60000100a00 */
[----:B-1----:R-:W2:Y:S01]  /*51110*/  LDL.LU R12, [R1+0x1470] ;  /* 0x00147000010c7983 */ /* 0x002ea20000300800 */
[----:B------:R-:W2:Y:S02]  /*51120*/  LDL.LU R13, [R1+0x1474] ;  /* 0x00147400010d7983 */ /* 0x000ea40000300800 */
[----:B------:R-:W4:Y:S02]  /*51130*/  LDL.LU R14, [R1+0x1478] ;  /* 0x00147800010e7983 */ /* 0x000f240000300800 */
[----:B------:R-:W4:Y:S02]  /*51140*/  LDL.LU R15, [R1+0x147c] ;  /* 0x00147c00010f7983 */ /* 0x000f240000300800 */
[----:B----4-:R-:W-:Y:S01]  /*51150*/  STL.64 [R1+0x4690], R14 ;  /* 0x0046900e01007387 */ /* 0x010fe20000100a00 */
[----:B--2---:R1:W-:Y:S03]  /*51160*/  STL.64 [R1+0x4688], R12 ;  /* 0x0046880c01007387 */ /* 0x0043e60000100a00 */
[----:B-1----:R-:W0:Y:S01]  /*51170*/  LDL.LU R12, [R1+0x1480] ;  /* 0x00148000010c7983 */ /* 0x002e220000300800 */
[----:B------:R-:W0:Y:S02]  /*51180*/  LDL.LU R13, [R1+0x1484] ;  /* 0x00148400010d7983 */ /* 0x000e240000300800 */
[----:B------:R-:W0:Y:S02]  /*51190*/  LDL.LU R14, [R1+0x1488] ;  /* 0x00148800010e7983 */ /* 0x000e240000300800 */
[----:B------:R-:W0:Y:S01]  /*511a0*/  LDL.LU R15, [R1+0x148c] ;  /* 0x00148c00010f7983 */ /* 0x000e220000300800 */
[----:B------:R-:W2:Y:S01]  /*511b0*/  LDL.LU R4, [R1+0x1450] ;  /* 0x0014500001047983 */ /* 0x000ea20000300800 */
[----:B------:R-:W2:Y:S02]  /*511c0*/  LDL.LU R5, [R1+0x1454] ;  /* 0x0014540001057983 */ /* 0x000ea40000300800 */
[----:B------:R-:W2:Y:S02]  /*511d0*/  LDL.LU R6, [R1+0x1458] ;  /* 0x0014580001067983 */ /* 0x000ea40000300800 */
[----:B------:R-:W2:Y:S01]  /*511e0*/  LDL.LU R7, [R1+0x145c] ;  /* 0x00145c0001077983 */ /* 0x000ea20000300800 */
[----:B---3--:R-:W-:Y:S01]  /*511f0*/  STL.64 [R1+0x4608], R10 ;  /* 0x0046080a01007387 */ /* 0x008fe20000100a00 */
[----:B------:R1:W-:Y:S03]  /*51200*/  STL.64 [R1+0x4600], R8 ;  /* 0x0046000801007387 */ /* 0x0003e60000100a00 */
[----:B-1----:R-:W3:Y:S01]  /*51210*/  LDL.LU R8, [R1+0x1400] ;  /* 0x0014000001087983 */ /* 0x002ee20000300800 */
[----:B------:R-:W3:Y:S02]  /*51220*/  LDL.LU R9, [R1+0x1404] ;  /* 0x0014040001097983 */ /* 0x000ee40000300800 */
[----:B------:R-:W4:Y:S02]  /*51230*/  LDL.LU R10, [R1+0x1408] ;  /* 0x00140800010a7983 */ /* 0x000f240000300800 */
[----:B------:R-:W4:Y:S02]  /*51240*/  LDL.LU R11, [R1+0x140c] ;  /* 0x00140c00010b7983 */ /* 0x000f240000300800 */
[----:B------:R-:W-:-:S02]  /*51250*/  IMAD.MOV.U32 R24, RZ, RZ, R26 ;  /* 0x000000ffff187224 */ /* 0x000fc400078e001a */
[----:B------:R-:W-:Y:S01]  /*51260*/  IMAD.MOV.U32 R25, RZ, RZ, R3 ;  /* 0x000000ffff197224 */ /* 0x000fe200078e0003 */
[----:B----4-:R-:W-:Y:S01]  /*51270*/  STL.64 [R1+0x4620], R10 ;  /* 0x0046200a01007387 */ /* 0x010fe20000100a00 */
[----:B---3--:R1:W-:Y:S03]  /*51280*/  STL.64 [R1+0x4618], R8 ;  /* 0x0046180801007387 */ /* 0x0083e60000100a00 */
[----:B-1----:R-:W3:Y:S01]  /*51290*/  LDL.LU R8, [R1+0x1410] ;  /* 0x0014100001087983 */ /* 0x002ee20000300800 */
[----:B------:R-:W3:Y:S02]  /*512a0*/  LDL.LU R9, [R1+0x1414] ;  /* 0x0014140001097983 */ /* 0x000ee40000300800 */
[----:B------:R-:W4:Y:S02]  /*512b0*/  LDL.LU R10, [R1+0x1418] ;  /* 0x00141800010a7983 */ /* 0x000f240000300800 */
[----:B------:R-:W4:Y:S01]  /*512c0*/  LDL.LU R11, [R1+0x141c] ;  /* 0x00141c00010b7983 */ /* 0x000f220000300800 */
[C---:B0-----:R-:W-:Y:S01]  /*512d0*/  HMMA.16816.F32.BF16 R24, R20.reuse, R24, R12 ;  /* 0x000000181418723c */ /* 0x041fe2000004180c */
[----:B----4-:R-:W-:Y:S01]  /*512e0*/  STL.64 [R1+0x4638], R10 ;  /* 0x0046380a01007387 */ /* 0x010fe20000100a00 */
[----:B---3--:R0:W-:Y:S03]  /*512f0*/  STL.64 [R1+0x4630], R8 ;  /* 0x0046300801007387 */ /* 0x0081e60000100a00 */
[----:B0-----:R-:W3:Y:S01]  /*51300*/  LDL.LU R8, [R1+0x1420] ;  /* 0x0014200001087983 */ /* 0x001ee20000300800 */
[----:B------:R-:W3:Y:S02]  /*51310*/  LDL.LU R9, [R1+0x1424] ;  /* 0x0014240001097983 */ /* 0x000ee40000300800 */
[----:B------:R-:W3:Y:S02]  /*51320*/  LDL.LU R10, [R1+0x1428] ;  /* 0x00142800010a7983 */ /* 0x000ee40000300800 */
[----:B------:R-:W3:Y:S01]  /*51330*/  LDL.LU R11, [R1+0x142c] ;  /* 0x00142c00010b7983 */ /* 0x000ee20000300800 */
[----:B------:R-:W-:Y:S01]  /*51340*/  STL.64 [R1+0x4570], R18 ;  /* 0x0045701201007387 */ /* 0x000fe20000100a00 */
[----:B------:R0:W-:Y:S03]  /*51350*/  STL.64 [R1+0x4568], R16 ;  /* 0x0045681001007387 */ /* 0x0001e60000100a00 */
[----:B0-----:R-:W4:Y:S01]  /*51360*/  LDL.LU R16, [R1+0x1430] ;  /* 0x0014300001107983 */ /* 0x001f220000300800 */
[----:B------:R-:W4:Y:S02]  /*51370*/  LDL.LU R17, [R1+0x1434] ;  /* 0x0014340001117983 */ /* 0x000f240000300800 */
[----:B------:R-:W4:Y:S02]  /*51380*/  LDL.LU R18, [R1+0x1438] ;  /* 0x0014380001127983 */ /* 0x000f240000300800 */
[----:B------:R-:W4:Y:S01]  /*51390*/  LDL.LU R19, [R1+0x143c] ;  /* 0x00143c0001137983 */ /* 0x000f220000300800 */
[----:B------:R-:W2:Y:S01]  /*513a0*/  LDL.LU.64 R14, [R1+0x4690] ;  /* 0x00469000010e7983 */ /* 0x000ea20000300a00 */
[----:B------:R-:W2:Y:S02]  /*513b0*/  LDL.LU.64 R12, [R1+0x4688] ;  /* 0x00468800010c7983 */ /* 0x000ea40000300a00 */
[----:B------:R0:W-:Y:S02]  /*513c0*/  STL.64 [R1+0x130], R24 ;  /* 0x0001301801007387 */ /* 0x0001e40000100a00 */
[----:B------:R2:W-:Y:S01]  /*513d0*/  STL.64 [R1+0x138], R26 ;  /* 0x0001381a01007387 */ /* 0x0005e20000100a00 */
        /* <DEDUP_REMOVED lines=8> */
[C---:B--2---:R-:W-:Y:S11]  /*51460*/  HMMA.16816.F32.BF16 R12, R20.reuse, R24, R12 ;  /* 0x00000018140c723c */ /* 0x044ff6000004180c */
[----:B------:R-:W-:Y:S11]  /*51470*/  @!UPT UIADD3 URZ, URZ, URZ, URZ ;  /* 0x0000003f3f3ff290 */ /* 0x000ff6000fffe03f */
[----:B------:R-:W-:Y:S01]  /*51480*/  @!UPT UIADD3 URZ, URZ, URZ, URZ ;  /* 0x0000003f3f3ff290 */ /* 0x000fe2000fffe03f */
[----:B------:R0:W-:Y:S01]  /*51490*/  STL.64 [R1+0x110], R12 ;  /* 0x0001100c01007387 */ /* 0x0001e20000100a00 */
[----:B------:R1:W-:Y:S03]  /*514a0*/  STL.64 [R1+0x118], R14 ;  /* 0x0001180e01007387 */ /* 0x0003e60000100a00 */
[----:B0-----:R-:W1:Y:S01]  /*514b0*/  LDL.LU.64 R12, [R1+0x4660] ;  /* 0x00466000010c7983 */ /* 0x001e620000300a00 */
[----:B------:R0:W-:Y:S01]  /*514c0*/  STL.64 [R1+0x4538], R24 ;  /* 0x0045381801007387 */ /* 0x0001e20000100a00 */
[----:B-1----:R-:W-:Y:S02]  /*514d0*/  HMMA.16816.F32.BF16 R12, R20, R12, R4 ;  /* 0x0000000c140c723c */ /* 0x002fe40000041804 */
[----:B------:R-:W2:Y:S01]  /*514e0*/  LDL.LU.64 R6, [R1+0x4658] ;  /* 0x0046580001067983 */ /* 0x000ea20000300a00 */
[----:B------:R-:W2:Y:S02]  /*514f0*/  LDL.LU.64 R4, [R1+0x4650] ;  /* 0x0046500001047983 */ /* 0x000ea40000300a00 */
[----:B0-----:R-:W-:-:S02]  /*51500*/  IMAD.MOV.U32 R24, RZ, RZ, R2 ;  /* 0x000000ffff187224 */ /* 0x001fc400078e0002 */
[----:B------:R-:W-:Y:S11]  /*51510*/  IMAD.MOV.U32 R25, RZ, RZ, R0 ;  /* 0x000000ffff197224 */ /* 0x000ff600078e0000 */
[----:B------:R-:W-:Y:S05]  /*51520*/  @!UPT UIADD3 URZ, URZ, URZ, URZ ;  /* 0x0000003f3f3ff290 */ /* 0x000fea000fffe03f */
[----:B------:R0:W-:Y:S01]  /*51530*/  STL.64 [R1+0xc0], R12 ;  /* 0x0000c00c01007387 */ /* 0x0001e20000100a00 */
[----:B------:R-:W-:Y:S03]  /*51540*/  STL.64 [R1+0xc8], R14 ;  /* 0x0000c80e01007387 */ /* 0x000fe60000100a00 */
[----:B0-----:R-:W3:Y:S01]  /*51550*/  LDL.LU.64 R12, [R1+0x4648] ;  /* 0x00464800010c7983 */ /* 0x001ee20000300a00 */
[C---:B--2---:R-:W-:Y:S03]  /*51560*/  HMMA.16816.F32.BF16 R24, R20.reuse, R24, R4 ;  /* 0x000000181418723c */ /* 0x044fe60000041804 */
[----:B------:R-:W4:Y:S05]  /*51570*/  LDL.LU.64 R4, [R1+0x4640] ;  /* 0x0046400001047983 */ /* 0x000f2a0000300a00 */
[C---:B----4-:R-:W-:Y:S01]  /*51580*/  HMMA.16816.F32.BF16 R4, R20.reuse, R4, R16 ;  /* 0x000000041404723c */ /* 0x050fe20000041810 */
        /* <DEDUP_REMOVED lines=9> */
[----:B0-----:R-:W4:Y:S01]  /*51620*/  LDL.LU R4, [R1+0x13a0] ;  /* 0x0013a00001047983 */ /* 0x001f220000300800 */
[----:B------:R-:W4:Y:S02]  /*51630*/  LDL.LU R5, [R1+0x13a4] ;  /* 0x0013a40001057983 */ /* 0x000f240000300800 */
[----:B-1----:R-:W4:Y:S02]  /*51640*/  LDL.LU R6, [R1+0x13a8] ;  /* 0x0013a80001067983 */ /* 0x002f240000300800 */
[----:B------:R-:W4:Y:S01]  /*51650*/  LDL.LU R7, [R1+0x13ac] ;  /* 0x0013ac0001077983 */ /* 0x000f220000300800 */
[----:B------:R-:W2:Y:S01]  /*51660*/  LDL.64 R24, [R1+0xf0] ;  /* 0x0000f00001187983 */ /* 0x000ea20000100a00 */
[C---:B---3--:R-:W-:Y:S03]  /*51670*/  HMMA.16816.F32.BF16 R12, R20.reuse, R12, R8 ;  /* 0x0000000c140c723c */ /* 0x048fe60000041808 */
[----:B--2---:R0:W-:Y:S04]  /*51680*/  STL.64 [R1+0x4550], R24 ;  /* 0x0045501801007387 */ /* 0x0041e80000100a00 */
[----:B0-----:R-:W2:Y:S01]  /*51690*/  LDL.64 R24, [R1+0x100] ;  /* 0x0001000001187983 */ /* 0x001ea20000100a00 */
[----:B------:R-:W3:Y:S02]  /*516a0*/  LDL.LU.64 R10, [R1+0x4638] ;  /* 0x00463800010a7983 */ /* 0x000ee40000300a00 */
[----:B------:R-:W3:Y:S11]  /*516b0*/  LDL.LU.64 R8, [R1+0x4630] ;  /* 0x0046300001087983 */ /* 0x000ef60000300a00 */
[----:B------:R-:W-:Y:S02]  /*516c0*/  @!UPT UIADD3 URZ, URZ, URZ, URZ ;  /* 0x0000003f3f3ff290 */ /* 0x000fe4000fffe03f */
[----:B------:R0:W-:Y:S01]  /*516d0*/  STL.64 [R1+0x370], R12 ;  /* 0x0003700c01007387 */ /* 0x0001e20000100a00 */
[----:B------:R3:W-:Y:S04]  /*516e0*/  STL.64 [R1+0x378], R14 ;  /* 0x0003780e01007387 */ /* 0x0007e80000100a00 */
        /* <DEDUP_REMOVED lines=42> */
[----:B0-----:R-:W2:Y:S01]  /*51990*/  LDL.LU.64 R14, [R1+0x4598] ;  /* 0x00459800010e7983 */ /* 0x001ea20000300a00 */
[----:B------:R-:W3:Y:S02]  /*519a0*/  LDL.LU.64 R12, [R1+0x4590] ;  /* 0x00459000010c7983 */ /* 0x000ee40000300a00 */
[C---:B---3--:R-:W-:Y:S11]  /*519b0*/  HMMA.16816.F32.BF16 R8, R20.reuse, R12, R8 ;  /* 0x0000000c1408723c */ /* 0x048ff60000041808 */
[----:B------:R-:W-:Y:S11]  /*519c0*/  @!UPT UIADD3 URZ, URZ, URZ, URZ ;  /* 0x0000003f3f3ff290 */ /* 0x000ff6000fffe03f */
[----:B------:R-:W-:Y:S01]  /*519d0*/  @!UPT UIADD3 URZ, URZ, URZ, URZ ;  /* 0x0000003f3f3ff290 */ /* 0x000fe2000fffe03f */
[----:B------:R-:W-:Y:S01]  /*519e0*/  STL.64 [R1+0x300], R8 ;  /* 0x0003000801007387 */ /* 0x000fe20000100a00 */
[----:B------:R0:W-:Y:S03]  /*519f0*/  STL.64 [R1+0x308], R10 ;  /* 0x0003080a01007387 */ /* 0x0001e60000100a00 */
[----:B0-----:R-:W3:Y:S01]  /*51a00*/  LDL.LU R10, [R1+0x4588] ;  /* 0x00458800010a7983 */ /* 0x001ee20000300800 */
[----:B------:R-:W4:Y:S02]  /*51a10*/  LDL.LU.64 R8, [R1+0x4580] ;  /* 0x0045800001087983 */ /* 0x000f240000300a00 */
[----:B--2---:R-:W-:Y:S02]  /*51a20*/  STL.64 [R1+0x4490], R14 ;  /* 0x0044900e01007387 */ /* 0x004fe40000100a00 */
[----:B------:R0:W-:Y:S02]  /*51a30*/  STL.64 [R1+0x4488], R12 ;  /* 0x0044880c01007387 */ /* 0x0001e40000100a00 */
[----:B0-----:R-:W2:Y:S04]  /*51a40*/  LDL.64 R12, [R1+0xa0] ;  /* 0x0000a000010c7983 */ /* 0x001ea80000100a00 */
        /* <DEDUP_REMOVED lines=17> */
[----:B------:R-:W2:Y:S02]  /*51b60*/  LDL.LU R15, [R1+0x139c] ;  /* 0x00139c00010f7983 */ /* 0x000ea40000300800 */
[----:B------:R0:W-:Y:S01]  /*51b70*/  STL.64 [R1+0x2f0], R4 ;  /* 0x0002f00401007387 */ /* 0x0001e20000100a00 */
[----:B------:R-:W-:Y:S03]  /*51b80*/  STL.64 [R1+0x2f8], R6 ;  /* 0x0002f80601007387 */ /* 0x000fe60000100a00 */
[----:B0-----:R-:W4:Y:S02]  /*51b90*/  LDL.LU.64 R4, [R1+0x4578] ;  /* 0x0045780001047983 */ /* 0x001f240000300a00 */
[----:B----4-:R-:W-:Y:S02]  /*51ba0*/  HMMA.16816.F32.BF16 R20, R20, R4, R16 ;  /* 0x000000041414723c */ /* 0x010fe40000041810 */
[----:B------:R-:W2:Y:S01]  /*51bb0*/  LDL.LU.64 R18, [R1+0x4570] ;  /* 0x0045700001127983 */ /* 0x000ea20000300a00 */
[----:B------:R-:W2:Y:S02]  /*51bc0*/  LDL.LU.64 R16, [R1+0x4568] ;  /* 0x0045680001107983 */ /* 0x000ea40000300a00 */
[----:B------:R-:W-:-:S02]  /*51bd0*/  IMAD.MOV.U32 R11, RZ, RZ, R24 ;  /* 0x000000ffff0b7224 */ /* 0x000fc400078e0018 */
[----:B------:R-:W-:Y:S11]  /*51be0*/  IMAD.MOV.U32 R3, RZ, RZ, R25 ;  /* 0x000000ffff037224 */ /* 0x000ff600078e0019 */
[----:B------:R-:W-:Y:S05]  /*51bf0*/  @!UPT UIADD3 URZ, URZ, URZ, URZ ;  /* 0x0000003f3f3ff290 */ /* 0x000fea000fffe03f */
[----:B------:R0:W-:Y:S01]  /*51c00*/  STL.64 [R1+0x70], R20 ;  /* 0x0000701401007387 */ /* 0x0001e20000100a00 */
[----:B------:R1:W-:Y:S03]  /*51c10*/  STL.64 [R1+0x78], R22 ;  /* 0x0000781601007387 */ /* 0x0003e60000100a00 */
[----:B0-----:R-:W4:Y:S01]  /*51c20*/  LDL.LU R20, [R1+0x1350] ;  /* 0x0013500001147983 */ /* 0x001f220000300800 */
[----:B------:R-:W4:Y:S02]  /*51c30*/  LDL.LU R21, [R1+0x1354] ;  /* 0x0013540001157983 */ /* 0x000f240000300800 */
[----:B-1----:R-:W4:Y:S02]  /*51c40*/  LDL.LU R22, [R1+0x1358] ;  /* 0x0013580001167983 */ /* 0x002f240000300800 */
[----:B------:R-:W4:Y:S01]  /*51c50*/  LDL.LU R23, [R1+0x135c] ;  /* 0x00135c0001177983 */ /* 0x000f220000300800 */
        /* <DEDUP_REMOVED lines=10> */
[----:B---3--:R-:W-:Y:S02]  /*51d00*/  STL [R1+0x4500], R10 ;  /* 0x0045000a01007387 */ /* 0x008fe40000100800 */
[----:B------:R0:W-:Y:S02]  /*51d10*/  STL.64 [R1+0x44f8], R8 ;  /* 0x0044f80801007387 */ /* 0x0001e40000100a00 */
[----:B0-----:R-:W3:Y:S01]  /*51d20*/  LDL.64 R8, [R1+0xd0] ;  /* 0x0000d00001087983 */ /* 0x001ee20000100a00 */
        /* <DEDUP_REMOVED lines=11> */
[----:B------:R0:W-:Y:S03]  /*51de0*/  STL.64 [R1+0x44f0], R4 ;  /* 0x0044f00401007387 */ /* 0x0001e60000100a00 */
        /* <DEDUP_REMOVED lines=8> */
[----:B------:R-:W-:Y:S03]  /*51e70*/  STL.64 [R1+0x248], R14 ;  /* 0x0002480e01007387 */ /* 0x000fe60000100a00 */
[----:B0-----:R-:W4:Y:S01]  /*51e80*/  LDL.LU.64 R12, [R1+0x4530] ;  /* 0x00453000010c7983 */ /* 0x001f220000300a00 */
[----:B---3--:R-:W-:Y:S01]  /*51e90*/  HMMA.16816.F32.BF16 R4, R16, R8, R4 ;  /* 0x000000081004723c */ /* 0x008fe20000041804 */
[----:B------:R0:W-:Y:S11]  /*51ea0*/  STL.64 [R1+0x4428], R24 ;  /* 0x0044281801007387 */ /* 0x0001f60000100a00 */
[----:B------:R-:W-:Y:S11]  /*51eb0*/  @!UPT UIADD3 URZ, URZ, URZ, URZ ;  /* 0x0000003f3f3ff290 */ /* 0x000ff6000fffe03f */
[----:B------:R-:W-:Y:S01]  /*51ec0*/  STL.64 [R1+0x230], R4 ;  /* 0x0002300401007387 */ /* 0x000fe20000100a00 */
[----:B------:R4:W-:Y:S02]  /*51ed0*/  STL.64 [R1+0x238], R6 ;  /* 0x0002380601007387 */ /* 0x0009e40000100a00 */
[----:B0-----:R-:W-:Y:S02]  /*51ee0*/  IMAD.MOV.U32 R24, RZ, RZ, R9 ;  /* 0x000000ffff187224 */ /* 0x001fe400078e0009 */
[----:B------:R-:W-:-:S03]  /*51ef0*/  IMAD.MOV.U32 R25, RZ, RZ, R8 ;  /* 0x000000ffff197224 */ /* 0x000fc600078e0008 */
[----:B------:R-:W-:Y:S02]  /*51f00*/  STL [R1+0x4464], R24 ;  /* 0x0044641801007387 */ /* 0x000fe40000100800 */
[----:B------:R-:W-:Y:S01]  /*51f10*/  STL [R1+0x4460], R25 ;  /* 0x0044601901007387 */ /* 0x000fe20000100800 */
[----:B----4-:R-:W-:Y:S11]  /*51f20*/  HMMA.16816.F32.BF16 R4, R16, R12, R20 ;  /* 0x0000000c1004723c */ /* 0x010ff60000041814 */
        /* <DEDUP_REMOVED lines=8> */
[----:B------:R-:W4:Y:S02]  /*51fb0*/  LDL.64 R8, [R1+0x60] ;  /* 0x0000600001087983 */ /* 0x000f240000100a00 */
[----:B----4-:R0:W-:Y:S04]  /*51fc0*/  STL.64 [R1+0x4518], R8 ;  /* 0x0045180801007387 */ /* 0x0101e80000100a00 */
[----:B0-----:R-:W4:Y:S01]  /*51fd0*/  LDL.64 R8, [R1+0x90] ;  /* 0x0000900001087983 */ /* 0x001f220000100a00 */
[----:B---3--:R-:W-:Y:S02]  /*51fe0*/  STL.64 [R1+0x44b8], R22 ;  /* 0x0044b81601007387 */ /* 0x008fe40000100a00 */
[----:B--2---:R0:W-:Y:S02]  /*51ff0*/  STL.64 [R1+0x44b0], R20 ;  /* 0x0044b01401007387 */ /* 0x0041e40000100a00 */
[----:B0-----:R-:W2:Y:S04]  /*52000*/  LDL.64 R20, [R1+0x20] ;  /* 0x0000200001147983 */ /* 0x001ea80000100a00 */
[----:B--2---:R0:W-:Y:S04]  /*52010*/  STL.64 [R1+0x44c8], R20 ;  /* 0x0044c81401007387 */ /* 0x0041e80000100a00 */
[----:B0-----:R-:W2:Y:S01]  /*52020*/  LDL.64 R20, [R1+0x30] ;  /* 0x0000300001147983 */ /* 0x001ea20000100a00 */
[----:B------:R-:W-:-:S02]  /*52030*/  IMAD.MOV.U32 R27, RZ, RZ, R12 ;  /* 0x000000ffff1b7224 */ /* 0x000fc400078e000c */
[----:B------:R-:W-:Y:S01]  /*52040*/  IMAD.MOV.U32 R26, RZ, RZ, R13 ;  /* 0x000000ffff1a7224 */ /* 0x000fe200078e000d */
[----:B--2---:R-:W-:Y:S01]  /*52050*/  STL.64 [R1+0x44e0], R20 ;  /* 0x0044e01401007387 */ /* 0x004fe20000100a00 */
[----:B------:R-:W2:Y:S03]  /*52060*/  LDL.64 R12, [R1] ;  /* 0x00000000010c7983 */ /* 0x000ea60000100a00 */
[----:B--2---:R0:W-:Y:S04]  /*52070*/  STL.64 [R1+0x44a8], R12 ;  /* 0x0044a80c01007387 */ /* 0x0041e80000100a00 */
[----:B0-----:R-:W2:Y:S04]  /*52080*/  LDL.64 R12, [R1+0x10] ;  /* 0x00001000010c7983 */ /* 0x001ea80000100a00 */
[----:B--2---:R0:W-:Y:S04]  /*52090*/  STL.64 [R1+0x44c0], R12 ;  /* 0x0044c00c01007387 */ /* 0x0041e80000100a00 */
        /* <DEDUP_REMOVED lines=20> */
[----:B------:R-:W3:Y:S01]  /*521e0*/  LDL.64 R20, [R1+0x40] ;  /* 0x0000400001147983 */ /* 0x000ee20000100a00 */
[----:B----4-:R-:W-:-:S02]  /*521f0*/  IMAD.MOV.U32 R29, RZ, RZ, R8 ;  /* 0x000000ffff1d7224 */ /* 0x010fc400078e0008 */
[----:B------:R-:W-:Y:S01]  /*52200*/  IMAD.MOV.U32 R28, RZ, RZ, R9 ;  /* 0x000000ffff1c7224 */ /* 0x000fe200078e0009 */
[C---:B--2---:R-:W-:Y:S01]  /*52210*/  HMMA.16816.F32.BF16 R4, R16.reuse, R8, R4 ;  /* 0x000000081004723c */ /* 0x044fe20000041804 */
[----:B---3--:R0:W-:Y:S04]  /*52220*/  STL.64 [R1+0x44e8], R20 ;  /* 0x0044e81401007387 */ /* 0x0081e80000100a00 */
[----:B0-----:R-:W2:Y:S01]  /*52230*/  LDL.64 R20, [R1+0x50] ;  /* 0x0000500001147983 */ /* 0x001ea20000100a00 */
[----:B------:R-:W-:Y:S02]  /*52240*/  STL.64 [R1+0x44d8], R14 ;  /* 0x0044d80e01007387 */ /* 0x000fe40000100a00 */
[----:B------:R0:W-:Y:S02]  /*52250*/  STL.64 [R1+0x44d0], R12 ;  /* 0x0044d00c01007387 */ /* 0x0001e40000100a00 */
[----:B0-----:R-:W3:Y:S01]  /*52260*/  LDL.LU R12, [R1+0x11e0] ;  /* 0x0011e000010c7983 */ /* 0x001ee20000300800 */
[----:B------:R-:W3:Y:S02]  /*52270*/  LDL.LU R13, [R1+0x11e4] ;  /* 0x0011e400010d7983 */ /* 0x000ee40000300800 */
[----:B------:R-:W3:Y:S02]  /*52280*/  LDL.LU R14, [R1+0x11e8] ;  /* 0x0011e800010e7983 */ /* 0x000ee40000300800 */
[----:B------:R-:W3:Y:S01]  /*52290*/  LDL.LU R15, [R1+0x11ec] ;  /* 0x0011ec00010f7983 */ /* 0x000ee20000300800 */
[----:B------:R0:W-:Y:S01]  /*522a0*/  STL [R1+0x446c], R26 ;  /* 0x00446c1a01007387 */ /* 0x0001e20000100800 */
[----:B------:R1:W-:Y:S02]  /*522b0*/  STL [R1+0x4468], R27 ;  /* 0x0044681b01007387 */ /* 0x0003e40000100800 */
[----:B------:R-:W4:Y:S02]  /*522c0*/  LDL.LU R24, [R1+0x11f0] ;  /* 0x0011f00001187983 */ /* 0x000f240000300800 */
[----:B------:R-:W4:Y:S01]  /*522d0*/  LDL.LU R25, [R1+0x11f4] ;  /* 0x0011f40001197983 */ /* 0x000f220000300800 */
[----:B0-----:R-:W4:Y:S01]  /*522e0*/  LDL.LU R26, [R1+0x11f8] ;  /* 0x0011f800011a7983 */ /* 0x001f220000300800 */
[----:B-1----:R-:W4:Y:S02]  /*522f0*/  LDL.LU R27, [R1+0x11fc] ;  /* 0x0011fc00011b7983 */ /* 0x002f240000300800 */
[----:B------:R-:W-:Y:S02]  /*52300*/  STL.64 [R1+0xae0], R4 ;  /* 0x000ae00401007387 */ /* 0x000fe40000100a00 */
[----:B------:R0:W-:Y:S02]  /*52310*/  STL.64 [R1+0xae8], R6 ;  /* 0x000ae80601007387 */ /* 0x0001e40000100a00 */
        /* <DEDUP_REMOVED lines=13> */
[----:B------:R-:W2:Y:S02]  /*523f0*/  LDL.LU R10, [R1+0x4500] ;  /* 0x00450000010a7983 */ /* 0x000ea40000300800 */
[----:B------:R-:W3:Y:S01]  /*52400*/  LDL.LU.64 R8, [R1+0x44f8] ;  /* 0x0044f80001087983 */ /* 0x000ee20000300a00 */
[----:B--2---:R-:W-:Y:S01]  /*52410*/  STL.64 [R1+0x4480], R10 ;  /* 0x0044800a01007387 */ /* 0x004fe20000100a00 */
[----:B---3--:R0:W-:Y:S03]  /*52420*/  STL.64 [R1+0x4478], R8 ;  /* 0x0044780801007387 */ /* 0x0081e60000100a00 */
[----:B0-----:R-:W2:Y:S01]  /*52430*/  LDL.LU R8, [R1+0x11a0] ;  /* 0x0011a00001087983 */ /* 0x001ea20000300800 */
[----:B------:R-:W2:Y:S02]  /*52440*/  LDL.LU R9, [R1+0x11a4] ;  /* 0x0011a40001097983 */ /* 0x000ea40000300800 */
[----:B------:R-:W3:Y:S02]  /*52450*/  LDL.LU R10, [R1+0x11a8] ;  /* 0x0011a800010a7983 */ /* 0x000ee40000300800 */
[----:B------:R-:W3:Y:S01]  /*52460*/  LDL.LU R11, [R1+0x11ac] ;  /* 0x0011ac00010b7983 */ /* 0x000ee20000300800 */
[C---:B------:R-:W-:Y:S01]  /*52470*/  HMMA.16816.F32.BF16 R4, R16.reuse, R20, R4 ;  /* 0x000000141004723c */ /* 0x040fe20000041804 */
[----:B---3--:R-:W-:Y:S01]  /*52480*/  STL.64 [R1+0x44a0], R10 ;  /* 0x0044a00a01007387 */ /* 0x008fe20000100a00 */
[----:B--2---:R0:W-:Y:S03]  /*52490*/  STL.64 [R1+0x4498], R8 ;  /* 0x0044980801007387 */ /* 0x0041e60000100a00 */
[----:B0-----:R-:W2:Y:S01]  /*524a0*/  LDL.LU R8, [R1+0x11b0] ;  /* 0x0011b00001087983 */ /* 0x001ea20000300800 */
[----:B------:R-:W2:Y:S02]  /*524b0*/  LDL.LU R9, [R1+0x11b4] ;  /* 0x0011b40001097983 */ /* 0x000ea40000300800 */
[----:B------:R-:W2:Y:S02]  /*524c0*/  LDL.LU R10, [R1+0x11b8] ;  /* 0x0011b800010a7983 */ /* 0x000ea40000300800 */
[----:B------:R-:W2:Y:S11]  /*524d0*/  LDL.LU R11, [R1+0x11bc] ;  /* 0x0011bc00010b7983 */ /* 0x000eb60000300800 */
[----:B------:R-:W-:Y:S02]  /*524e0*/  @!UPT UIADD3 URZ, URZ, URZ, URZ ;  /* 0x0000003f3f3ff290 */ /* 0x000fe4000fffe03f */
[----:B------:R0:W-:Y:S01]  /*524f0*/  STL.64 [R1+0x1560], R4 ;  /* 0x0015600401007387 */ /* 0x0001e20000100a00 */
[----:B------:R1:W-:Y:S03]  /*52500*/  STL.64 [R1+0x1568], R6 ;  /* 0x0015680601007387 */ /* 0x0003e60000100a00 */
[----:B0-----:R-:W3:Y:S01]  /*52510*/  LDL.LU.64 R4, [R1+0x44f0] ;  /* 0x0044f00001047983 */ /* 0x001ee20000300a00 */
[----:B-1----:R-:W-:Y:S02]  /*52520*/  IMAD.MOV.U32 R6, RZ, RZ, R20 ;  /* 0x000000ffff067224 */ /* 0x002fe400078e0014 */
[----:B------:R-:W-:Y:S02]  /*52530*/  IMAD.MOV.U32 R7, RZ, RZ, R21 ;  /* 0x000000ffff077224 */ /* 0x000fe400078e0015 */
[----:B------:R-:W4:Y:S02]  /*52540*/  LDL.LU.64 R20, [R1+0x44e8] ;  /* 0x0044e80001147983 */ /* 0x000f240000300a00 */
[C---:B----4-:R-:W-:Y:S11]  /*52550*/  HMMA.16816.F32.BF16 R24, R16.reuse, R20, R24 ;  /* 0x000000141018723c */ /* 0x050ff60000041818 */
[----:B------:R-:W-:Y:S11]  /*52560*/  @!UPT UIADD3 URZ, URZ, URZ, URZ ;  /* 0x0000003f3f3ff290 */ /* 0x000ff6000fffe03f */
[----:B------:R-:W-:Y:S01]  /*52570*/  @!UPT UIADD3 URZ, URZ, URZ, URZ ;  /* 0x0000003f3f3ff290 */ /* 0x000fe2000fffe03f */
[----:B------:R0:W-:Y:S01]  /*52580*/  STL.64 [R1+0x1550], R24 ;  /* 0x0015501801007387 */ /* 0x0001e20000100a00 */
[----:B------:R1:W-:Y:S02]  /*52590*/  STL.64 [R1+0x1558], R26 ;  /* 0x0015581a01007387 */ /* 0x0003e40000100a00 */
[----:B0-----:R-:W-:Y:S02]  /*525a0*/  IMAD.MOV.U32 R24, RZ, RZ, R20 ;  /* 0x000000ffff187224 */ /* 0x001fe400078e0014 */
[----:B------:R-:W-:Y:S02]  /*525b0*/  IMAD.MOV.U32 R25, RZ, RZ, R21 ;  /* 0x000000ffff197224 */ /* 0x000fe400078e0015 */
[----:B------:R-:W4:Y:S02]  /*525c0*/  LDL.LU.64 R20, [R1+0x44e0] ;  /* 0x0044e00001147983 */ /* 0x000f240000300a00 */
[----:B----4-:R-:W-:Y:S01]  /*525d0*/  HMMA.16816.F32.BF16 R12, R16, R20, R12 ;  /* 0x00000014100c723c */ /* 0x010fe2000004180c */
[----:B-1----:R-:W-:-:S02]  /*525e0*/  IMAD.MOV.U32 R26, RZ, RZ, R20 ;  /* 0x000000ffff1a7224 */ /* 0x002fc400078e0014 */
        /* <DEDUP_REMOVED lines=11> */
[----:B------:R0:W-:Y:S01]  /*526a0*/  STL.64 [R1+0x1530], R12 ;  /* 0x0015300c01007387 */ /* 0x0001e20000100a00 */
[----:B------:R-:W-:Y:S03]  /*526b0*/  STL.64 [R1+0x1538], R14 ;  /* 0x0015380e01007387 */ /* 0x000fe60000100a00 */
[----:B0-----:R-:W4:Y:S01]  /*526c0*/  LDL.LU.64 R12, [R1+0x44c0] ;  /* 0x0044c000010c7983 */ /* 0x001f220000300a00 */
[----:B------:R-:W4:Y:S02]  /*526d0*/  LDL.LU.64 R22, [R1+0x44b8] ;  /* 0x0044b80001167983 */ /* 0x000f240000300a00 */
[----:B------:R-:W4:Y:S02]  /*526e0*/  LDL.LU.64 R20, [R1+0x44b0] ;  /* 0x0044b00001147983 */ /* 0x000f240000300a00 */
[C---:B----4-:R-:W-:Y:S11]  /*526f0*/  HMMA.16816.F32.BF16 R20, R16.reuse, R12, R20 ;  /* 0x0000000c1014723c */ /* 0x050ff60000041814 */
[----:B------:R-:W-:Y:S11]  /*52700*/  @!UPT UIADD3 URZ, URZ, URZ, URZ ;  /* 0x0000003f3f3ff290 */ /* 0x000ff6000fffe03f */
[----:B------:R-:W-:Y:S01]  /*52710*/  @!UPT UIADD3 URZ, URZ, URZ, URZ ;  /* 0x0000003f3f3ff290 */ /* 0x000fe2000fffe03f */
[----:B------:R0:W-:Y:S01]  /*52720*/  STL.64 [R1+0x1520], R20 ;  /* 0x0015201401007387 */ /* 0x0001e20000100a00 */
[----:B------:R-:W-:Y:S02]  /*52730*/  STL.64 [R1+0x1528], R22 ;  /* 0x0015281601007387 */ /* 0x000fe40000100a00 */
        /* <DEDUP_REMOVED lines=11> */
[----:B------:R-:W4:Y:S02]  /*527f0*/  LDL.LU.64 R14, [R1+0x4490] ;  /* 0x00449000010e7983 */ /* 0x000f240000300a00 */
        /* <DEDUP_REMOVED lines=8> */
[----:B----4-:R-:W-:Y:S02]  /*52880*/  STL.64 [R1+0x4340], R14 ;  /* 0x0043400e01007387 */ /* 0x010fe40000100a00 */
[----:B------:R0:W-:Y:S02]  /*52890*/  STL.64 [R1+0x4338], R12 ;  /* 0x0043380c01007387 */ /* 0x0001e40000100a00 */
[----:B0-----:R-:W2:Y:S01]  /*528a0*/  LDL.LU R12, [R1+0x1190] ;  /* 0x00119000010c7983 */ /* 0x001ea20000300800 */
[----:B------:R-:W2:Y:S02]  /*528b0*/  LDL.LU R13, [R1+0x1194] ;  /* 0x00119400010d7983 */ /* 0x000ea40000300800 */
[----:B------:R-:W2:Y:S02]  /*528c0*/  LDL.LU R14, [R1+0x1198] ;  /* 0x00119800010e7983 */ /* 0x000ea40000300800 */
[----:B------:R-:W2:Y:S02]  /*528d0*/  LDL.LU R15, [R1+0x119c] ;  /* 0x00119c00010f7983 */ /* 0x000ea40000300800 */
[----:B--2---:R-:W-:Y:S11]  /*528e0*/  HMMA.16816.F32.BF16 R12, R16, R8, R12 ;  /* 0x00000008100c723c */ /* 0x004ff6000004180c */
[----:B------:R-:W-:Y:S11]  /*528f0*/  @!UPT UIADD3 URZ, URZ, URZ, URZ ;  /* 0x0000003f3f3ff290 */ /* 0x000ff6000fffe03f */
[----:B------:R-:W-:Y:S01]  /*52900*/  @!UPT UIADD3 URZ, URZ, URZ, URZ ;  /* 0x0000003f3f3ff290 */ /* 0x000fe2000fffe03f */
[----:B------:R0:W-:Y:S01]  /*52910*/  STL.64 [R1+0x14f0], R12 ;  /* 0x0014f00c01007387 */ /* 0x0001e20000100a00 */
[----:B------:R1:W-:Y:S03]  /*52920*/  STL.64 [R1+0x14f8], R14 ;  /* 0x0014f80e01007387 */ /* 0x0003e60000100a00 */
[----:B0-----:R-:W2:Y:S01]  /*52930*/  LDL.LU R12, [R1+0x10a0] ;  /* 0x0010a000010c7983 */ /* 0x001ea20000300800 */
[----:B------:R-:W2:Y:S02]  /*52940*/  LDL.LU R13, [R1+0x10a4] ;  /* 0x0010a400010d7983 */ /* 0x000ea40000300800 */
[----:B-1----:R-:W4:Y:S02]  /*52950*/  LDL.LU R14, [R1+0x10a8] ;  /* 0x0010a800010e7983 */ /* 0x002f240000300800 */
[----:B------:R-:W4:Y:S02]  /*52960*/  LDL.LU R15, [R1+0x10ac] ;  /* 0x0010ac00010f7983 */ /* 0x000f240000300800 */
[----:B----4-:R-:W-:Y:S01]  /*52970*/  STL.64 [R1+0x4350], R14 ;  /* 0x0043500e01007387 */ /* 0x010fe20000100a00 */
[----:B--2---:R0:W-:Y:S02]  /*52980*/  STL.64 [R1+0x4348], R12 ;  /* 0x0043480c01007387 */ /* 0x0041e40000100a00 */
[----:B0-----:R-:W-:-:S02]  /*52990*/  IMAD.MOV.U32 R12, RZ, RZ, R21 ;  /* 0x000000ffff0c7224 */ /* 0x001fc400078e0015 */
[----:B------:R-:W-:Y:S02]  /*529a0*/  IMAD.MOV.U32 R13, RZ, RZ, R20 ;  /* 0x000000ffff0d7224 */ /* 0x000fe400078e0014 */
[----:B------:R-:W-:Y:S04]  /*529b0*/  LDSM.16.MT88.4 R20, [R10+0x14080] ;  /* 0x014080000a14783b */ /* 0x000fe80000004200 */
[----:B------:R0:W-:Y:S04]  /*529c0*/  STL.64 [R1+0x4368], R12 ;  /* 0x0043680c01007387 */ /* 0x0001e80000100a00 */
[----:B0-----:R-:W3:Y:S01]  /*529d0*/  LDL.LU R12, [R1+0x1180] ;  /* 0x00118000010c7983 */ /* 0x001ee20000300800 */
[----:B------:R-:W3:Y:S02]  /*529e0*/  LDL.LU R13, [R1+0x1184] ;  /* 0x00118400010d7983 */ /* 0x000ee40000300800 */
[----:B------:R-:W3:Y:S02]  /*529f0*/  LDL.LU R14, [R1+0x1188] ;  /* 0x00118800010e7983 */ /* 0x000ee40000300800 */
[----:B------:R-:W3:Y:S02]  /*52a00*/  LDL.LU R15, [R1+0x118c] ;  /* 0x00118c00010f7983 */ /* 0x000ee40000300800 */
[----:B---3--:R-:W-:Y:S07]  /*52a10*/  HMMA.16816.F32.BF16 R16, R16, R4, R12 ;  /* 0x000000041010723c */ /* 0x008fee000004180c */
[----:B------:R-:W-:-:S02]  /*52a20*/  IMAD.MOV.U32 R12, RZ, RZ, R28 ;  /* 0x000000ffff0c7224 */ /* 0x000fc400078e001c */
[----:B------:R-:W2:Y:S11]  /*52a30*/  LDL.LU R28, [R1+0x4474] ;  /* 0x00447400011c7983 */ /* 0x000eb60000300800 */
[----:B------:R-:W-:Y:S03]  /*52a40*/  @!UPT UIADD3 URZ, URZ, URZ, URZ ;  /* 0x0000003f3f3ff290 */ /* 0x000fe6000fffe03f */
[----:B------:R-:W-:Y:S01]  /*52a50*/  STL.64 [R1+0x12a0], R16 ;  /* 0x0012a01001007387 */ /* 0x000fe20000100a00 */
[----:B------:R-:W-:Y:S02]  /*52a60*/  STL.64 [R1+0x12a8], R18 ;  /* 0x0012a81201007387 */ /* 0x000fe40000100a00 */
[----:B------:R-:W0:Y:S04]  /*52a70*/  LDSM.16.MT88.4 R16, [R10+0x14100] ;  /* 0x014100000a10783b */ /* 0x000e280000004200 */
[----:B------:R-:W-:Y:S02]  /*52a80*/  IMAD.MOV.U32 R13, RZ, RZ, R29 ;  /* 0x000000ffff0d7224 */ /* 0x000fe400078e001d */
[----:B------:R-:W3:Y:S03]  /*52a90*/  LDL.LU R29, [R1+0x4470] ;  /* 0x00447000011d7983 */ /* 0x000ee60000300800 */
[----:B------:R1:W-:Y:S02]  /*52aa0*/  STL.64 [R1+0x4380], R12 ;  /* 0x0043800c01007387 */ /* 0x0003e40000100a00 */
[----:B-1----:R-:W-:-:S02]  /*52ab0*/  IMAD.MOV.U32 R12, RZ, RZ, R26 ;  /* 0x000000ffff0c7224 */ /* 0x002fc400078e001a */
[----:B------:R-:W-:Y:S01]  /*52ac0*/  IMAD.MOV.U32 R13, RZ, RZ, R27 ;  /* 0x000000ffff0d7224 */ /* 0x000fe200078e001b */
[----:B------:R-:W4:Y:S01]  /*52ad0*/  LDL.LU R26, [R1+0x446c] ;  /* 0x00446c00011a7983 */ /* 0x000f220000300800 */
[----:B------:R-:W2:Y:S03]  /*52ae0*/  LDL.LU R27, [R1+0x4468] ;  /* 0x00446800011b7983 */ /* 0x000ea60000300800 */
[----:B------:R-:W-:Y:S01]  /*52af0*/  STL.64 [R1+0x4398], R12 ;  /* 0x0043980c01007387 */ /* 0x000fe20000100a00 */
[----:B------:R-:W-:Y:S02]  /*52b00*/  STL.64 [R1+0x4330], R4 ;  /* 0x0043300401007387 */ /* 0x000fe40000100a00 */
[----:B------:R-:W-:Y:S02]  /*52b10*/  STL [R1+0x4420], R10 ;  /* 0x0044200a01007387 */ /* 0x000fe40000100800 */
[----:B------:R-:W-:Y:S01]  /*52b20*/  STL.64 [R1+0x4418], R8 ;  /* 0x0044180801007387 */ /* 0x000fe20000100a00 */
[----:B0-----:R-:W-:Y:S01]  /*52b30*/  STL.64 [R1+0x4328], R18 ;  /* 0x0043281201007387 */ /* 0x001fe20000100a00 */
[----:B------:R0:W-:Y:S03]  /*52b40*/  STL.64 [R1+0x4320], R16 ;  /* 0x0043201001007387 */ /* 0x0001e60000100a00 */
[----:B0-----:R-:W2:Y:S01]  /*52b50*/  LDL.LU R16, [R1+0x1090] ;  /* 0x0010900001107983 */ /* 0x001ea20000300800 */
[----:B------:R-:W2:Y:S02]  /*52b60*/  LDL.LU R17, [R1+0x1094] ;  /* 0x0010940001117983 */ /* 0x000ea40000300800 */
[----:B------:R-:W2:Y:S02]  /*52b70*/  LDL.LU R18, [R1+0x1098] ;  /* 0x0010980001127983 */ /* 0x000ea40000300800 */
[----:B------:R-:W2:Y:S02]  /*52b80*/  LDL.LU R19, [R1+0x109c] ;  /* 0x00109c0001137983 */ /* 0x000ea40000300800 */
[----:B------:R-:W-:-:S02]  /*52b90*/  IMAD.MOV.U32 R12, RZ, RZ, R24 ;  /* 0x000000ffff0c7224 */ /* 0x000fc400078e0018 */
[----:B------:R-:W-:Y:S01]  /*52ba0*/  IMAD.MOV.U32 R13, RZ, RZ, R25 ;  /* 0x000000ffff0d7224 */ /* 0x000fe200078e0019 */
[----:B------:R-:W3:Y:S01]  /*52bb0*/  LDL.LU R24, [R1+0x4464] ;  /* 0x0044640001187983 */ /* 0x000ee20000300800 */
[----:B------:R-:W3:Y:S03]  /*52bc0*/  LDL.LU R25, [R1+0x4460] ;  /* 0x0044600001197983 */ /* 0x000ee60000300800 */
[----:B------:R0:W-:Y:S01]  /*52bd0*/  STL.64 [R1+0x43b0], R12 ;  /* 0x0043b00c01007387 */ /* 0x0001e20000100a00 */
[----:B------:R-:W-:Y:S02]  /*52be0*/  IMAD.MOV.U32 R4, RZ, RZ, R3 ;  /* 0x000000ffff047224 */ /* 0x000fe400078e0003 */
[----:B------:R-:W-:Y:S02]  /*52bf0*/  IMAD.MOV.U32 R5, RZ, RZ, R11 ;  /* 0x000000ffff057224 */ /* 0x000fe400078e000b */
[----:B0-----:R-:W-:-:S02]  /*52c00*/  IMAD.MOV.U32 R12, RZ, RZ, R6 ;  /* 0x000000ffff0c7224 */ /* 0x001fc400078e0006 */
[----:B------:R-:W-:Y:S01]  /*52c10*/  IMAD.MOV.U32 R13, RZ, RZ, R7 ;  /* 0x000000ffff0d7224 */ /* 0x000fe200078e0007 */
        /* <DEDUP_REMOVED lines=8> */
[----:B------:R0:W-:Y:S02]  /*52ca0*/  STL.64 [R1+0x43c8], R12 ;  /* 0x0043c80c01007387 */ /* 0x0001e40000100a00 */
[----:B------:R-:W2:Y:S01]  /*52cb0*/  LDL.LU R3, [R1+0x4454] ;  /* 0x0044540001037983 */ /* 0x000ea20000300800 */
[----:B------:R-:W2:Y:S01]  /*52cc0*/  LDL.LU R11, [R1+0x4450] ;  /* 0x00445000010b7983 */ /* 0x000ea20000300800 */
[----:B------:R3:W-:Y:S03]  /*52cd0*/  STL.64 [R1+0x43d0], R4 ;  /* 0x0043d00401007387 */ /* 0x0007e60000100a00 */
[----:B0-----:R-:W2:Y:S01]  /*52ce0*/  LDL.LU R12, [R1+0x1110] ;  /* 0x00111000010c7983 */ /* 0x001ea20000300800 */
[----:B------:R-:W2:Y:S02]  /*52cf0*/  LDL.LU R13, [R1+0x1114] ;  /* 0x00111400010d7983 */ /* 0x000ea40000300800 */
[----:B------:R-:W2:Y:S02]  /*52d00*/  LDL.LU R14, [R1+0x1118] ;  /* 0x00111800010e7983 */ /* 0x000ea40000300800 */
[----:B------:R-:W2:Y:S02]  /*52d10*/  LDL.LU R15, [R1+0x111c] ;  /* 0x00111c00010f7983 */ /* 0x000ea40000300800 */
[----:B---3--:R-:W-:-:S02]  /*52d20*/  IMAD.MOV.U32 R4, RZ, RZ, R29 ;  /* 0x000000ffff047224 */ /* 0x008fc400078e001d */
[----:B------:R-:W-:Y:S01]  /*52d30*/  IMAD.MOV.U32 R5, RZ, RZ, R28 ;  /* 0x000000ffff057224 */ /* 0x000fe200078e001c */
[----:B--2---:R-:W-:Y:S01]  /*52d40*/  STL.64 [R1+0x43e0], R14 ;  /* 0x0043e00e01007387 */ /* 0x004fe20000100a00 */
[----:B------:R0:W-:Y:S03]  /*52d50*/  STL.64 [R1+0x43d8], R12 ;  /* 0x0043d80c01007387 */ /* 0x0001e60000100a00 */
[----:B------:R1:W-:Y:S01]  /*52d60*/  STL.64 [R1+0x43e8], R4 ;  /* 0x0043e80401007387 */ /* 0x0003e20000100a00 */
[----:B0-----:R-:W2:Y:S01]  /*52d70*/  LDL.LU R12, [R1+0x1120] ;  /* 0x00112000010c7983 */ /* 0x001ea20000300800 */
[----:B------:R-:W2:Y:S02]  /*52d80*/  LDL.LU R13, [R1+0x1124] ;  /* 0x00112400010d7983 */ /* 0x000ea40000300800 */
[----:B------:R-:W3:Y:S02]  /*52d90*/  LDL.LU R14, [R1+0x1128] ;  /* 0x00112800010e7983 */ /* 0x000ee40000300800 */
[----:B------:R-:W3:Y:S02]  /*52da0*/  LDL.LU R15, [R1+0x112c] ;  /* 0x00112c00010f7983 */ /* 0x000ee40000300800 */
[----:B-1----:R-:W-:-:S02]  /*52db0*/  IMAD.MOV.U32 R4, RZ, RZ, R27 ;  /* 0x000000ffff047224 */ /* 0x002fc400078e001b */
[----:B----4-:R-:W-:Y:S01]  /*52dc0*/  IMAD.MOV.U32 R5, RZ, RZ, R26 ;  /* 0x000000ffff057224 */ /* 0x010fe200078e001a */
[----:B---3--:R-:W-:Y:S01]  /*52dd0*/  STL.64 [R1+0x43f8], R14 ;  /* 0x0043f80e01007387 */ /* 0x008fe20000100a00 */
[----:B--2---:R0:W-:Y:S03]  /*52de0*/  STL.64 [R1+0x43f0], R12 ;  /* 0x0043f00c01007387 */ /* 0x0041e60000100a00 */
[----:B------:R1:W-:Y:S01]  /*52df0*/  STL.64 [R1+0x4400], R4 ;  /* 0x0044000401007387 */ /* 0x0003e20000100a00 */
[----:B0-----:R-:W2:Y:S01]  /*52e00*/  LDL.LU R12, [R1+0x1130] ;  /* 0x00113000010c7983 */ /* 0x001ea20000300800 */
[----:B------:R-:W2:Y:S02]  /*52e10*/  LDL.LU R13, [R1+0x1134] ;  /* 0x00113400010d7983 */ /* 0x000ea40000300800 */
[----:B------:R-:W3:Y:S02]  /*52e20*/  LDL.LU R14, [R1+0x1138] ;  /* 0x00113800010e7983 */ /* 0x000ee40000300800 */
[----:B------:R-:W3:Y:S02]  /*52e30*/  LDL.LU R15, [R1+0x113c] ;  /* 0x00113c00010f7983 */ /* 0x000ee40000300800 */
[----:B-1----:R-:W-:-:S02]  /*52e40*/  IMAD.MOV.U32 R4, RZ, RZ, R25 ;  /* 0x000000ffff047224 */ /* 0x002fc400078e0019 */
[----:B------:R-:W-:Y:S02]  /*52e50*/  IMAD.MOV.U32 R5, RZ, RZ, R24 ;  /* 0x000000ffff057224 */ /* 0x000fe400078e0018 */
[----:B------:R-:W-:Y:S02]  /*52e60*/  IMAD.MOV.U32 R24, RZ, RZ, R7 ;  /* 0x000000ffff187224 */ /* 0x000fe400078e0007 */
[----:B------:R-:W-:Y:S01]  /*52e70*/  IMAD.MOV.U32 R25, RZ, RZ, R6 ;  /* 0x000000ffff197224 */ /* 0x000fe200078e0006 */
[----:B---3--:R-:W-:Y:S01]  /*52e80*/  STL.64 [R1+0x4410], R14 ;  /* 0x0044100e01007387 */ /* 0x008fe20000100a00 */
[----:B--2---:R-:W-:Y:S02]  /*52e90*/  STL.64 [R1+0x4408], R12 ;  /* 0x0044080c01007387 */ /* 0x004fe40000100a00 */
[----:B------:R0:W-:Y:S02]  /*52ea0*/  STL.64 [R1+0x4430], R4 ;  /* 0x0044300401007387 */ /* 0x0001e40000100a00 */
[----:B------:R1:W-:Y:S01]  /*52eb0*/  STL.64 [R1+0x4438], R24 ;  /* 0x0044381801007387 */ /* 0x0003e20000100a00 */
[----:B0-----:R-:W2:Y:S01]  /*52ec0*/  LDL.LU R4, [R1+0x1160] ;  /* 0x0011600001047983 */ /* 0x001ea20000300800 */
[----:B------:R-:W2:Y:S02]  /*52ed0*/  LDL.LU R5, [R1+0x1164] ;  /* 0x0011640001057983 */ /* 0x000ea40000300800 */
[----:B------:R-:W3:Y:S02]  /*52ee0*/  LDL.LU R6, [R1+0x1168] ;  /* 0x0011680001067983 */ /* 0x000ee40000300800 */
[----:B------:R-:W3:Y:S02]  /*52ef0*/  LDL.LU R7, [R1+0x116c] ;  /* 0x00116c0001077983 */ /* 0x000ee40000300800 */
[----:B-1----:R-:W-:Y:S01]  /*52f00*/  IMAD.MOV.U32 R24, RZ, RZ, R11 ;  /* 0x000000ffff187224 */ /* 0x002fe200078e000b */
        /* <DEDUP_REMOVED lines=26> */
[----:B------:R-:W-:-:S07]  /*530b0*/  IMAD.MOV.U32 R25, RZ, RZ, R3 ;  /* 0x000000ffff197224 */ /* 0x000fce00078e0003 */
[C---:B------:R-:W-:Y:S01]  /*530c0*/  HMMA.16816.F32.BF16 R24, R20.reuse, R24, R4 ;  /* 0x000000181418723c */ /* 0x040fe20000041804 */
        /* <DEDUP_REMOVED lines=12> */
[----:B------:R-:W2:Y:S01]  /*53190*/  LDL.LU.64 R6, [R1+0x4448] ;  /* 0x0044480001067983 */ /* 0x000ea20000300a00 */
[----:B------:R-:W2:Y:S02]  /*531a0*/  LDL.LU.64 R4, [R1+0x4440] ;  /* 0x0044400001047983 */ /* 0x000ea40000300a00 */
[----:B------:R0:W-:Y:S02]  /*531b0*/  STL.64 [R1+0x1280], R24 ;  /* 0x0012801801007387 */ /* 0x0001e40000100a00 */
[----:B------:R2:W-:Y:S01]  /*531c0*/  STL.64 [R1+0x1288], R26 ;  /* 0x0012881a01007387 */ /* 0x0005e20000100a00 */
[----:B0-----:R-:W2:Y:S02]  /*531d0*/  LDL.LU.64 R24, [R1+0x4438] ;  /* 0x0044380001187983 */ /* 0x001ea40000300a00 */
[C---:B--2---:R-:W-:Y:S02]  /*531e0*/  HMMA.16816.F32.BF16 R24, R20.reuse, R24, R4 ;  /* 0x000000181418723c */ /* 0x044fe40000041804 */
[----:B------:R-:W4:Y:S11]  /*531f0*/  LDL.LU.64 R4, [R1+0x4430] ;  /* 0x0044300001047983 */ /* 0x000f360000300a00 */
[----:B------:R-:W-:Y:S10]  /*53200*/  @!UPT UIADD3 URZ, URZ, URZ, URZ ;  /* 0x0000003f3f3ff290 */ /* 0x000ff4000fffe03f */
[----:B------:R0:W-:Y:S01]  /*53210*/  STL.64 [R1+0x1270], R24 ;  /* 0x0012701801007387 */ /* 0x0001e20000100a00 */
[----:B------:R-:W-:Y:S03]  /*53220*/  STL.64 [R1+0x1278], R26 ;  /* 0x0012781a01007387 */ /* 0x000fe60000100a00 */
[----:B0-----:R-:W3:Y:S01]  /*53230*/  LDL.LU.64 R24, [R1+0x4428] ;  /* 0x0044280001187983 */ /* 0x001ee20000300a00 */
[C---:B----4-:R-:W-:Y:S08]  /*53240*/  HMMA.16816.F32.BF16 R4, R20.reuse, R4, R12 ;  /* 0x000000041404723c */ /* 0x050ff0000004180c */
[C---:B---3--:R-:W-:Y:S11]  /*53250*/  HMMA.16816.F32.BF16 R8, R20.reuse, R24, R8 ;  /* 0x000000181408723c */ /* 0x048ff60000041808 */
[----:B------:R-:W-:Y:S11]  /*53260*/  @!UPT UIADD3 URZ, URZ, URZ, URZ ;  /* 0x0000003f3f3ff290 */ /* 0x000ff6000fffe03f */
[----:B------:R-:W-:Y:S01]  /*53270*/  @!UPT UIADD3 URZ, URZ, URZ, URZ ;  /* 0x0000003f3f3ff290 */ /* 0x000fe2000fffe03f */
[----:B------:R-:W-:Y:S01]  /*53280*/  STL.64 [R1+0x1260], R8 ;  /* 0x0012600801007387 */ /* 0x000fe20000100a00 */
[----:B------:R0:W-:Y:S03]  /*53290*/  STL.64 [R1+0x1268], R10 ;  /* 0x0012680a01007387 */ /* 0x0001e60000100a00 */
[----:B0-----:R-:W2:Y:S01]  /*532a0*/  LDL.LU R10, [R1+0x4420] ;  /* 0x00442000010a7983 */ /* 0x001ea20000300800 */
[----:B------:R-:W3:Y:S02]  /*532b0*/  LDL.LU.64 R8, [R1+0x4418] ;  /* 0x0044180001087983 */ /* 0x000ee40000300a00 */
[----:B------:R-:W-:Y:S02]  /*532c0*/  STL.64 [R1+0x4318], R24 ;  /* 0x0043181801007387 */ /* 0x000fe40000100a00 */
[----:B------:R-:W2:Y:S01]  /*532d0*/  LDL R11, [R1+0x2350] ;  /* 0x00235000010b7983 */ /* 0x000ea20000100800 */
[----:B------:R-:W4:Y:S01]  /*532e0*/  LDL.LU.64 R14, [R1+0x4410] ;  /* 0x00441000010e7983 */ /* 0x000f220000300a00 */
[----:B------:R-:W4:Y:S02]  /*532f0*/  LDL.LU.64 R12, [R1+0x4408] ;  /* 0x00440800010c7983 */ /* 0x000f240000300a00 */
[----:B------:R0:W-:Y:S02]  /*53300*/  STL.64 [R1+0x1250], R4 ;  /* 0x0012500401007387 */ /* 0x0001e40000100a00 */
[----:B------:R4:W-:Y:S01]  /*53310*/  STL.64 [R1+0x1258], R6 ;  /* 0x0012580601007387 */ /* 0x0009e20000100a00 */
[----:B0-----:R-:W4:Y:S02]  /*53320*/  LDL.LU.64 R4, [R1+0x4400] ;  /* 0x0044000001047983 */ /* 0x001f240000300a00 */
[C---:B----4-:R-:W-:Y:S02]  /*53330*/  HMMA.16816.F32.BF16 R4, R20.reuse, R4, R12 ;  /* 0x000000041404723c */ /* 0x050fe4000004180c */
[----:B------:R-:W4:Y:S01]  /*53340*/  LDL.LU.64 R14, [R1+0x43f8] ;  /* 0x0043f800010e7983 */ /* 0x000f220000300a00 */
[----:B------:R-:W4:Y:S11]  /*53350*/  LDL.LU.64 R12, [R1+0x43f0] ;  /* 0x0043f000010c7983 */ /* 0x000f360000300a00 */
[----:B------:R-:W-:Y:S09]  /*53360*/  @!UPT UIADD3 URZ, URZ, URZ, URZ ;  /* 0x0000003f3f3ff290 */ /* 0x000ff2000fffe03f */
[----:B------:R0:W-:Y:S01]  /*53370*/  STL.64 [R1+0x1240], R4 ;  /* 0x0012400401007387 */ /* 0x0001e20000100a00 */
[----:B------:R4:W-:Y:S03]  /*53380*/  STL.64 [R1+0x1248], R6 ;  /* 0x0012480601007387 */ /* 0x0009e60000100a00 */
        /* <DEDUP_REMOVED lines=9> */
[----:B------:R-:W4:Y:S11]  /*53420*/  LDL.LU.64 R12, [R1+0x43c8] ;  /* 0x0043c800010c7983 */ /* 0x000f360000300a00 */
[----:B------:R-:W-:Y:S10]  /*53430*/  @!UPT UIADD3 URZ, URZ, URZ, URZ ;  /* 0x0000003f3f3ff290 */ /* 0x000ff4000fffe03f */
[----:B------:R0:W-:Y:S01]  /*53440*/  STL.64 [R1+0x1450], R4 ;  /* 0x0014500401007387 */ /* 0x0001e20000100a00 */
[----:B------:R1:W-:Y:S03]  /*53450*/  STL.64 [R1+0x1458], R6 ;  /* 0x0014580601007387 */ /* 0x0003e60000100a00 */
[----:B0-----:R-:W3:Y:S01]  /*53460*/  LDL.LU R4, [R1+0x1080] ;  /* 0x0010800001047983 */ /* 0x001ee20000300800 */
[----:B------:R-:W3:Y:S02]  /*53470*/  LDL.LU R5, [R1+0x1084] ;  /* 0x0010840001057983 */ /* 0x000ee40000300800 */
[----:B-1----:R-:W3:Y:S02]  /*53480*/  LDL.LU R6, [R1+0x1088] ;  /* 0x0010880001067983 */ /* 0x002ee40000300800 */
[----:B------:R-:W3:Y:S01]  /*53490*/  LDL.LU R7, [R1+0x108c] ;  /* 0x00108c0001077983 */ /* 0x000ee20000300800 */
[C---:B----4-:R-:W-:Y:S01]  /*534a0*/  HMMA.16816.F32.BF16 R12, R20.reuse, R12, R16 ;  /* 0x0000000c140c723c */ /* 0x050fe20000041810 */
[----:B------:R-:W4:Y:S01]  /*534b0*/  LDL.LU.64 R18, [R1+0x43c0] ;  /* 0x0043c00001127983 */ /* 0x000f220000300a00 */
[----:B------:R-:W4:Y:S11]  /*534c0*/  LDL.LU.64 R16, [R1+0x43b8] ;  /* 0x0043b80001107983 */ /* 0x000f360000300a00 */
[----:B------:R-:W-:Y:S10]  /*534d0*/  @!UPT UIADD3 URZ, URZ, URZ, URZ ;  /* 0x0000003f3f3ff290 */ /* 0x000ff4000fffe03f */
        /* <DEDUP_REMOVED lines=24> */
[----:B----4-:R-:W-:Y:S02]  /*53660*/  HMMA.16816.F32.BF16 R12, R20, R12, R16 ;  /* 0x0000000c140c723c */ /* 0x010fe40000041810 */
[----:B------:R-:W4:Y:S01]  /*53670*/  LDL.LU.64 R18, [R1+0x4360] ;  /* 0x0043600001127983 */ /* 0x000f220000300a00 */
[----:B------:R-:W4:Y:S11]  /*53680*/  LDL.LU.64 R16, [R1+0x4358] ;  /* 0x0043580001107983 */ /* 0x000f360000300a00 */
[----:B------:R-:W-:Y:S09]  /*53690*/  @!UPT UIADD3 URZ, URZ, URZ, URZ ;  /* 0x0000003f3f3ff290 */ /* 0x000ff2000fffe03f */
[----:B------:R-:W-:Y:S01]  /*536a0*/  STL.64 [R1+0x1400], R12 ;  /* 0x0014000c01007387 */ /* 0x000fe20000100a00 */
[----:B------:R0:W-:Y:S03]  /*536b0*/  STL.64 [R1+0x1408], R14 ;  /* 0x0014080e01007387 */ /* 0x0001e60000100a00 */
[----:B0-----:R-:W2:Y:S01]  /*536c0*/  LDL.LU.64 R14, [R1+0x4350] ;  /* 0x00435000010e7983 */ /* 0x001ea20000300a00 */
[----:B------:R-:W2:Y:S02]  /*536d0*/  LDL.LU.64 R12, [R1+0x4348] ;  /* 0x00434800010c7983 */ /* 0x000ea40000300a00 */
[----:B------:R-:W-:Y:S02]  /*536e0*/  IMAD.MOV.U32 R24, RZ, RZ, R2 ;  /* 0x000000ffff187224 */ /* 0x000fe400078e0002 */
[----:B------:R-:W-:-:S07]  /*536f0*/  IMAD.MOV.U32 R25, RZ, RZ, R0 ;  /* 0x000000ffff197224 */ /* 0x000fce00078e0000 */
[C---:B--2---:R-:W-:Y:S01]  /*53700*/  HMMA.16816.F32.BF16 R24, R20.reuse, R24, R12 ;  /* 0x000000181418723c */ /* 0x044fe2000004180c */
[----:B------:R-:W2:Y:S01]  /*53710*/  LDL.LU.64 R14, [R1+0x4340] ;  /* 0x00434000010e7983 */ /* 0x000ea20000300a00 */
[----:B------:R-:W4:Y:S11]  /*53720*/  LDL.LU.64 R12, [R1+0x4338] ;  /* 0x00433800010c7983 */ /* 0x000f360000300a00 */
[----:B------:R-:W-:Y:S10]  /*53730*/  @!UPT UIADD3 URZ, URZ, URZ, URZ ;  /* 0x0000003f3f3ff290 */ /* 0x000ff4000fffe03f */
[----:B------:R-:W-:Y:S01]  /*53740*/  STL.64 [R1+0x13f0], R24 ;  /* 0x0013f01801007387 */ /* 0x000fe20000100a00 */
[----:B------:R4:W-:Y:S02]  /*53750*/  STL.64 [R1+0x13f8], R26 ;  /* 0x0013f81a01007387 */ /* 0x0009e40000100a00 */
[C---:B----4-:R-:W-:Y:S01]  /*53760*/  HMMA.16816.F32.BF16 R24, R20.reuse, R12, R16 ;  /* 0x0000000c1418723c */ /* 0x050fe20000041810 */
[----:B------:R-:W4:Y:S11]  /*53770*/  LDL.LU R16, [R1+0x1060] ;  /* 0x0010600001107983 */ /* 0x000f360000300800 */
[----:B------:R-:W-:Y:S11]  /*53780*/  @!UPT UIADD3 URZ, URZ, URZ, URZ ;  /* 0x0000003f3f3ff290 */ /* 0x000ff6000fffe03f */
        /* <DEDUP_REMOVED lines=9> */
[----:B--2---:R-:W-:Y:S01]  /*53820*/  STL.64 [R1+0x4260], R14 ;  /* 0x0042600e01007387 */ /* 0x004fe20000100a00 */
[----:B------:R0:W-:Y:S03]  /*53830*/  STL.64 [R1+0x4258], R12 ;  /* 0x0042580c01007387 */ /* 0x0001e60000100a00 */
[----:B0-----:R-:W2:Y:S04]  /*53840*/  LDL.64 R12, [R1+0x90] ;  /* 0x00009000010c7983 */ /* 0x001ea80000100a00 */
[----:B--2---:R0:W-:Y:S04]  /*53850*/  STL.64 [R1+0x42e0], R12 ;  /* 0x0042e00c01007387 */ /* 0x0041e80000100a00 */
[----:B0-----:R-:W2:Y:S04]  /*53860*/  LDL.64 R12, [R1+0xd0] ;  /* 0x0000d000010c7983 */ /* 0x001ea80000100a00 */
[----:B--2---:R0:W-:Y:S04]  /*53870*/  STL.64 [R1+0x42e8], R12 ;  /* 0x0042e80c01007387 */ /* 0x0041e80000100a00 */
[----:B0-----:R-:W2:Y:S01]  /*53880*/  LDL.LU R12, [R1+0x1000] ;  /* 0x00100000010c7983 */ /* 0x001ea20000300800 */
[----:B------:R-:W2:Y:S02]  /*53890*/  LDL.LU R13, [R1+0x1004] ;  /* 0x00100400010d7983 */ /* 0x000ea40000300800 */
[----:B------:R-:W2:Y:S02]  /*538a0*/  LDL.LU R14, [R1+0x1008] ;  /* 0x00100800010e7983 */ /* 0x000ea40000300800 */
[----:B------:R-:W2:Y:S01]  /*538b0*/  LDL.LU R15, [R1+0x100c] ;  /* 0x00100c00010f7983 */ /* 0x000ea20000300800 */
[C---:B---3--:R-:W-:Y:S01]  /*538c0*/  HMMA.16816.F32.BF16 R4, R20.reuse, R8, R4 ;  /* 0x000000081404723c */ /* 0x048fe20000041804 */
[----:B--2---:R-:W-:Y:S01]  /*538d0*/  STL.64 [R1+0x42f8], R14 ;  /* 0x0042f80e01007387 */ /* 0x004fe20000100a00 */
[----:B------:R0:W-:Y:S03]  /*538e0*/  STL.64 [R1+0x42f0], R12 ;  /* 0x0042f00c01007387 */ /* 0x0001e60000100a00 */
[----:B0-----:R-:W2:Y:S04]  /*538f0*/  LDL.64 R12, [R1+0xf0] ;  /* 0x0000f000010c7983 */ /* 0x001ea80000100a00 */
[----:B--2---:R0:W-:Y:S04]  /*53900*/  STL.64 [R1+0x4310], R12 ;  /* 0x0043100c01007387 */ /* 0x0041e80000100a00 */
[----:B0-----:R-:W2:Y:S10]  /*53910*/  LDL.64 R12, [R1+0x100] ;  /* 0x00010000010c7983 */ /* 0x001eb40000100a00 */
[----:B------:R0:W-:Y:S02]  /*53920*/  STL.64 [R1+0x13d0], R4 ;  /* 0x0013d00401007387 */ /* 0x0001e40000100a00 */
[----:B------:R-:W-:Y:S01]  /*53930*/  STL.64 [R1+0x13d8], R6 ;  /* 0x0013d80601007387 */ /* 0x000fe20000100a00 */
[----:B0-----:R-:W4:Y:S01]  /*53940*/  LDL.LU.64 R4, [R1+0x4330] ;  /* 0x0043300001047983 */ /* 0x001f220000300a00 */
[----:B------:R-:W-:Y:S02]  /*53950*/  STL.64 [R1+0x4250], R10 ;  /* 0x0042500a01007387 */ /* 0x000fe40000100a00 */
[----:B------:R0:W-:Y:S02]  /*53960*/  STL.64 [R1+0x4248], R8 ;  /* 0x0042480801007387 */ /* 0x0001e40000100a00 */
[----:B0-----:R-:W3:Y:S01]  /*53970*/  LDL.LU R8, [R1+0xee0] ;  /* 0x000ee00001087983 */ /* 0x001ee20000300800 */
        /* <DEDUP_REMOVED lines=11> */
[----:B------:R-:W3:Y:S11]  /*53a30*/  LDL.LU.64 R16, [R1+0x4320] ;  /* 0x0043200001107983 */ /* 0x000ef60000300a00 */
[----:B------:R0:W-:Y:S02]  /*53a40*/  STL.64 [R1+0x1220], R20 ;  /* 0x0012201401007387 */ /* 0x0001e40000100a00 */
[----:B------:R-:W-:Y:S02]  /*53a50*/  STL.64 [R1+0x1228], R22 ;  /* 0x0012281601007387 */ /* 0x000fe40000100a00 */
[----:B------:R-:W-:Y:S01]  /*53a60*/  IMAD.MOV.U32 R3, RZ, RZ, R13 ;  /* 0x000000ffff037224 */ /* 0x000fe200078e000d */
[----:B0-----:R-:W4:Y:S01]  /*53a70*/  LDL.64 R20, [R1+0xa0] ;  /* 0x0000a00001147983 */ /* 0x001f220000100a00 */
[----:B------:R0:W-:Y:S03]  /*53a80*/  STL.64 [R1+0x4268], R4 ;  /* 0x0042680401007387 */ /* 0x0001e60000100a00 */
[----:B0-----:R-:W4:Y:S01]  /*53a90*/  LDL.LU R4, [R1+0xf00] ;  /* 0x000f000001047983 */ /* 0x001f220000300800 */
[----:B------:R-:W4:Y:S02]  /*53aa0*/  LDL.LU R5, [R1+0xf04] ;  /* 0x000f040001057983 */ /* 0x000f240000300800 */
[----:B------:R-:W4:Y:S02]  /*53ab0*/  LDL.LU R6, [R1+0xf08] ;  /* 0x000f080001067983 */ /* 0x000f240000300800 */
[----:B------:R-:W4:Y:S01]  /*53ac0*/  LDL.LU R7, [R1+0xf0c] ;  /* 0x000f0c0001077983 */ /* 0x000f220000300800 */
[C---:B---3--:R-:W-:Y:S11]  /*53ad0*/  HMMA.16816.F32.BF16 R24, R16.reuse, R12, R24 ;  /* 0x0000000c1018723c */ /* 0x048ff60000041818 */
[----:B------:R-:W-:Y:S11]  /*53ae0*/  @!UPT UIADD3 URZ, URZ, URZ, URZ ;  /* 0x0000003f3f3ff290 */ /* 0x000ff6000fffe03f */
[----:B------:R-:W-:Y:S01]  /*53af0*/  @!UPT UIADD3 URZ, URZ, URZ, URZ ;  /* 0x0000003f3f3ff290 */ /* 0x000fe2000fffe03f */
[----:B------:R0:W-:Y:S01]  /*53b00*/  STL.64 [R1+0x1210], R24 ;  /* 0x0012101801007387 */ /* 0x0001e20000100a00 */
[----:B------:R1:W-:Y:S03]  /*53b10*/  STL.64 [R1+0x1218], R26 ;  /* 0x0012181a01007387 */ /* 0x0003e60000100a00 */
[----:B0-----:R-:W3:Y:S01]  /*53b20*/  LDL.LU.64 R24, [R1+0x4318] ;  /* 0x0043180001187983 */ /* 0x001ee20000300a00 */
[----:B-1----:R-:W-:Y:S02]  /*53b30*/  IMAD.MOV.U32 R26, RZ, RZ, R12 ;  /* 0x000000ffff1a7224 */ /* 0x002fe400078e000c */
        /* <DEDUP_REMOVED lines=12> */
[----:B------:R-:W3:Y:S01]  /*53c00*/  LDL.LU.64 R12, [R1+0x42f0] ;  /* 0x0042f000010c7983 */ /* 0x000ee20000300a00 */
[----:B------:R-:W-:Y:S01]  /*53c10*/  STL [R1+0x421c], R27 ;  /* 0x00421c1b01007387 */ /* 0x000fe20000100800 */
[----:B------:R-:W-:Y:S01]  /*53c20*/  STL [R1+0x4218], R28 ;  /* 0x0042181c01007387 */ /* 0x000fe20000100800 */
        /* <DEDUP_REMOVED lines=18> */
[----:B------:R-:W2:Y:S01]  /*53d50*/  LDL.LU.64 R12, [R1+0x42e0] ;  /* 0x0042e000010c7983 */ /* 0x000ea20000300a00 */
[----:B----4-:R-:W-:Y:S02]  /*53d60*/  HMMA.16816.F32.BF16 R4, R16, R20, R4 ;  /* 0x000000141004723c */ /* 0x010fe40000041804 */
[----:B------:R-:W-:Y:S02]  /*53d70*/  STL [R1+0x4224], R24 ;  /* 0x0042241801007387 */ /* 0x000fe40000100800 */
[----:B------:R-:W-:Y:S02]  /*53d80*/  STL [R1+0x4220], R25 ;  /* 0x0042201901007387 */ /* 0x000fe40000100800 */
[----:B------:R-:W-:-:S02]  /*53d90*/  IMAD.MOV.U32 R29, RZ, RZ, R21 ;  /* 0x000000ffff1d7224 */ /* 0x000fc400078e0015 */
[----:B-1----:R-:W-:Y:S11]  /*53da0*/  IMAD.MOV.U32 R26, RZ, RZ, R20 ;  /* 0x000000ffff1a7224 */ /* 0x002ff600078e0014 */
        /* <DEDUP_REMOVED lines=8> */
[----:B------:R0:W-:Y:S01]  /*53e30*/  STL.64 [R1+0x11c0], R4 ;  /* 0x0011c00401007387 */ /* 0x0001e20000100a00 */
[----:B------:R1:W-:Y:S03]  /*53e40*/  STL.64 [R1+0x11c8], R6 ;  /* 0x0011c80601007387 */ /* 0x0003e60000100a00 */
[----:B0-----:R-:W2:Y:S01]  /*53e50*/  LDL.LU R4, [R1+0xe60] ;  /* 0x000e600001047983 */ /* 0x001ea20000300800 */
[----:B------:R-:W2:Y:S02]  /*53e60*/  LDL.LU R5, [R1+0xe64] ;  /* 0x000e640001057983 */ /* 0x000ea40000300800 */
[----:B-1----:R-:W3:Y:S02]  /*53e70*/  LDL.LU R6, [R1+0xe68] ;  /* 0x000e680001067983 */ /* 0x002ee40000300800 */
[----:B------:R-:W3:Y:S02]  /*53e80*/  LDL.LU R7, [R1+0xe6c] ;  /* 0x000e6c0001077983 */ /* 0x000ee40000300800 */
[----:B---3--:R-:W-:Y:S01]  /*53e90*/  STL.64 [R1+0x4278], R6 ;  /* 0x0042780601007387 */ /* 0x008fe20000100a00 */
[----:B--2---:R0:W-:Y:S03]  /*53ea0*/  STL.64 [R1+0x4270], R4 ;  /* 0x0042700401007387 */ /* 0x0041e60000100a00 */
[----:B0-----:R-:W2:Y:S04]  /*53eb0*/  LDL.64 R4, [R1+0x10] ;  /* 0x0000100001047983 */ /* 0x001ea80000100a00 */
[----:B--2---:R0:W-:Y:S04]  /*53ec0*/  STL.64 [R1+0x4288], R4 ;  /* 0x0042880401007387 */ /* 0x0041e80000100a00 */
        /* <DEDUP_REMOVED lines=33> */
[----:B----4-:R-:W-:Y:S01]  /*540e0*/  HMMA.16816.F32.BF16 R24, R16, R4, R24 ;  /* 0x000000041018723c */ /* 0x010fe20000041818 */
        /* <DEDUP_REMOVED lines=14> */
[----:B------:R-:W-:Y:S01]  /*541d0*/  STL [R1+0x4234], R3 ;  /* 0x0042340301007387 */ /* 0x000fe20000100800 */
[----:B------:R-:W-:Y:S02]  /*541e0*/  STL [R1+0x4230], R28 ;  /* 0x0042301c01007387 */ /* 0x000fe40000100800 */
[----:B------:R0:W-:Y:S02]  /*541f0*/  STL.64 [R1+0x13c0], R24 ;  /* 0x0013c01801007387 */ /* 0x0001e40000100a00 */
[----:B------:R1:W-:Y:S02]  /*54200*/  STL.64 [R1+0x13c8], R26 ;  /* 0x0013c81a01007387 */ /* 0x0003e40000100a00 */
[----:B0-----:R-:W-:-:S02]  /*54210*/  IMAD.MOV.U32 R25, RZ, RZ, R4 ;  /* 0x000000ffff197224 */ /* 0x001fc400078e0004 */
[----:B-1----:R-:W-:Y:S02]  /*54220*/  IMAD.MOV.U32 R27, RZ, RZ, R5 ;  /* 0x000000ffff1b7224 */ /* 0x002fe400078e0005 */
[----:B------:R-:W2:Y:S03]  /*54230*/  LDL.LU.64 R4, [R1+0x42d8] ;  /* 0x0042d80001047983 */ /* 0x000ea60000300a00 */
[----:B------:R-:W-:Y:S02]  /*54240*/  STL [R1+0x423c], R27 ;  /* 0x00423c1b01007387 */ /* 0x000fe40000100800 */
[----:B------:R0:W-:Y:S02]  /*54250*/  STL [R1+0x4238], R25 ;  /* 0x0042381901007387 */ /* 0x0001e40000100800 */
[----:B------:R-:W2:Y:S01]  /*54260*/  LDL.LU R24, [R1+0xec0] ;  /* 0x000ec00001187983 */ /* 0x000ea20000300800 */
[----:B0-----:R-:W2:Y:S01]  /*54270*/  LDL.LU R25, [R1+0xec4] ;  /* 0x000ec40001197983 */ /* 0x001ea20000300800 */
[----:B------:R-:W2:Y:S02]  /*54280*/  LDL.LU R26, [R1+0xec8] ;  /* 0x000ec800011a7983 */ /* 0x000ea40000300800 */
[----:B------:R-:W2:Y:S02]  /*54290*/  LDL.LU R27, [R1+0xecc] ;  /* 0x000ecc00011b7983 */ /* 0x000ea40000300800 */
[C---:B--2---:R-:W-:Y:S11]  /*542a0*/  HMMA.16816.F32.BF16 R24, R16.reuse, R4, R24 ;  /* 0x000000041018723c */ /* 0x044ff60000041818 */
[----:B------:R-:W-:Y:S11]  /*542b0*/  @!UPT UIADD3 URZ, URZ, URZ, URZ ;  /* 0x0000003f3f3ff290 */ /* 0x000ff6000fffe03f */
[----:B------:R-:W-:Y:S01]  /*542c0*/  @!UPT UIADD3 URZ, URZ, URZ, URZ ;  /* 0x0000003f3f3ff290 */ /* 0x000fe2000fffe03f */
[----:B------:R0:W-:Y:S01]  /*542d0*/  STL.64 [R1+0x13b0], R24 ;  /* 0x0013b01801007387 */ /* 0x0001e20000100a00 */
[----:B------:R1:W-:Y:S02]  /*542e0*/  STL.64 [R1+0x13b8], R26 ;  /* 0x0013b81a01007387 */ /* 0x0003e40000100a00 */
[----:B0-----:R-:W-:Y:S02]  /*542f0*/  IMAD.MOV.U32 R24, RZ, RZ, R5 ;  /* 0x000000ffff187224 */ /* 0x001fe400078e0005 */
[----:B-1----:R-:W-:Y:S02]  /*54300*/  IMAD.MOV.U32 R26, RZ, RZ, R4 ;  /* 0x000000ffff1a7224 */ /* 0x002fe400078e0004 */
[----:B------:R-:W2:Y:S03]  /*54310*/  LDL.LU.64 R4, [R1+0x42d0] ;  /* 0x0042d00001047983 */ /* 0x000ea60000300a00 */
        /* <DEDUP_REMOVED lines=37> */
[C---:B--2---:R-:W-:Y:S11]  /*54570*/  HMMA.16816.F32.BF16 R4, R16.reuse, R12, R4 ;  /* 0x0000000c1004723c */ /* 0x044ff60000041804 */
[----:B------:R-:W-:Y:S11]  /*54580*/  @!UPT UIADD3 URZ, URZ, URZ, URZ ;  /* 0x0000003f3f3ff290 */ /* 0x000ff6000fffe03f */
[----:B------:R-:W-:Y:S01]  /*54590*/  @!UPT UIADD3 URZ, URZ, URZ, URZ ;  /* 0x0000003f3f3ff290 */ /* 0x000fe2000fffe03f */
[----:B------:R0:W-:Y:S01]  /*545a0*/  STL.64 [R1+0x1360], R4 ;  /* 0x0013600401007387 */ /* 0x0001e20000100a00 */
[----:B------:R1:W-:Y:S03]  /*545b0*/  STL.64 [R1+0x1368], R6 ;  /* 0x0013680601007387 */ /* 0x0003e60000100a00 */
[----:B0-----:R-:W2:Y:S01]  /*545c0*/  LDL.LU.64 R4, [R1+0x4268] ;  /* 0x0042680001047983 */ /* 0x001ea20000300a00 */
[----:B-1----:R-:W-:Y:S02]  /*545d0*/  IMAD.MOV.U32 R7, RZ, RZ, R12 ;  /* 0x000000ffff077224 */ /* 0x002fe400078e000c */
[----:B------:R-:W-:Y:S02]  /*545e0*/  IMAD.MOV.U32 R6, RZ, RZ, R13 ;  /* 0x000000ffff067224 */ /* 0x000fe400078e000d */
[----:B------:R-:W2:Y:S01]  /*545f0*/  LDL.LU.64 R14, [R1+0x4260] ;  /* 0x00426000010e7983 */ /* 0x000ea20000300a00 */
        /* <DEDUP_REMOVED lines=8> */
[----:B--2---:R-:W-:Y:S02]  /*54680*/  STL.64 [R1+0x4110], R14 ;  /* 0x0041100e01007387 */ /* 0x004fe40000100a00 */
[----:B------:R0:W-:Y:S02]  /*54690*/  STL.64 [R1+0x4108], R12 ;  /* 0x0041080c01007387 */ /* 0x0001e40000100a00 */
[----:B0-----:R-:W2:Y:S01]  /*546a0*/  LDL.LU R12, [R1+0xe30] ;  /* 0x000e3000010c7983 */ /* 0x001ea20000300800 */
[----:B------:R-:W2:Y:S02]  /*546b0*/  LDL.LU R13, [R1+0xe34] ;  /* 0x000e3400010d7983 */ /* 0x000ea40000300800 */
[----:B------:R-:W2:Y:S02]  /*546c0*/  LDL.LU R14, [R1+0xe38] ;  /* 0x000e3800010e7983 */ /* 0x000ea40000300800 */
[----:B------:R-:W2:Y:S01]  /*546d0*/  LDL.LU R15, [R1+0xe3c] ;  /* 0x000e3c00010f7983 */ /* 0x000ea20000300800 */
[C---:B----4-:R-:W-:Y:S08]  /*546e0*/  HMMA.16816.F32.BF16 R20, R16.reuse, R8, R20 ;  /* 0x000000081014723c */ /* 0x050ff00000041814 */
[----:B--2---:R-:W-:Y:S01]  /*546f0*/  HMMA.16816.F32.BF16 R12, R16, R4, R12 ;  /* 0x00000004100c723c */ /* 0x004fe2000004180c */
[----:B---3--:R-:W-:Y:S11]  /*54700*/  LDSM.16.MT88.4 R16, [R11+0x14000] ;  /* 0x014000000b10783b */ /* 0x008ff60000004200 */
[----:B------:R-:W-:Y:S03]  /*54710*/  @!UPT UIADD3 URZ, URZ, URZ, URZ ;  /* 0x0000003f3f3ff290 */ /* 0x000fe6000fffe03f */
[----:B------:R-:W-:Y:S01]  /*54720*/  STL.64 [R1+0x1340], R20 ;  /* 0x0013401401007387 */ /* 0x000fe20000100a00 */
[----:B------:R-:W-:Y:S02]  /*54730*/  STL.64 [R1+0x1348], R22 ;  /* 0x0013481601007387 */ /* 0x000fe40000100a00 */
[----:B------:R-:W-:Y:S02]  /*54740*/  STL.64 [R1+0x40f0], R4 ;  /* 0x0040f00401007387 */ /* 0x000fe40000100a00 */
[----:B------:R-:W0:Y:S03]  /*54750*/  LDSM.16.MT88.4 R20, [R10+0x14180] ;  /* 0x014180000a14783b */ /* 0x000e260000004200 */
[----:B------:R-:W-:Y:S01]  /*54760*/  STL.64 [R1+0x11b0], R12 ;  /* 0x0011b00c01007387 */ /* 0x000fe20000100a00 */
[----:B------:R-:W-:Y:S02]  /*54770*/  STL.64 [R1+0x11b8], R14 ;  /* 0x0011b80e01007387 */ /* 0x000fe40000100a00 */
[----:B------:R-:W-:Y:S02]  /*54780*/  STL [R1+0x4100], R11 ;  /* 0x0041000b01007387 */ /* 0x000fe40000100800 */
[----:B------:R1:W-:Y:S02]  /*54790*/  STL.64 [R1+0x40f8], R8 ;  /* 0x0040f80801007387 */ /* 0x0003e40000100a00 */
        /* <DEDUP_REMOVED lines=8> */
[----:B------:R1:W-:Y:S01]  /*54820*/  STL.64 [R1+0x4140], R4 ;  /* 0x0041400401007387 */ /* 0x0003e20000100a00 */
[----:B------:R-:W-:Y:S02]  /*54830*/  IMAD.MOV.U32 R13, RZ, RZ, R6 ;  /* 0x000000ffff0d7224 */ /* 0x000fe400078e0006 */
[----:B------:R-:W-:Y:S01]  /*54840*/  IMAD.MOV.U32 R12, RZ, RZ, R7 ;  /* 0x000000ffff0c7224 */ /* 0x000fe200078e0007 */
[----:B---3--:R-:W-:Y:S01]  /*54850*/  STL.64 [R1+0x4120], R10 ;  /* 0x0041200a01007387 */ /* 0x008fe20000100a00 */
[----:B--2---:R-:W-:Y:S02]  /*54860*/  STL.64 [R1+0x4118], R8 ;  /* 0x0041180801007387 */ /* 0x004fe40000100a00 */
[----:B-1----:R-:W2:Y:S02]  /*54870*/  LDL.LU R4, [R1+0xd90] ;  /* 0x000d900001047983 */ /* 0x002ea40000300800 */
[----:B------:R-:W2:Y:S01]  /*54880*/  LDL.LU R5, [R1+0xd94] ;  /* 0x000d940001057983 */ /* 0x000ea20000300800 */
[----:B------:R-:W3:Y:S01]  /*54890*/  LDL.LU R6, [R1+0xd98] ;  /* 0x000d980001067983 */ /* 0x000ee20000300800 */
[----:B------:R-:W3:Y:S03]  /*548a0*/  LDL.LU R7, [R1+0xd9c] ;  /* 0x000d9c0001077983 */ /* 0x000ee60000300800 */
[----:B---3--:R-:W-:Y:S01]  /*548b0*/  STL.64 [R1+0x4150], R6 ;  /* 0x0041500601007387 */ /* 0x008fe20000100a00 */
[----:B--2---:R1:W-:Y:S02]  /*548c0*/  STL.64 [R1+0x4148], R4 ;  /* 0x0041480401007387 */ /* 0x0043e40000100a00 */
[----:B-1----:R-:W-:-:S02]  /*548d0*/  IMAD.MOV.U32 R4, RZ, RZ, R25 ;  /* 0x000000ffff047224 */ /* 0x002fc400078e0019 */
[----:B------:R-:W-:Y:S01]  /*548e0*/  IMAD.MOV.U32 R5, RZ, RZ, R3 ;  /* 0x000000ffff057224 */ /* 0x000fe200078e0003 */
[----:B------:R-:W2:Y:S01]  /*548f0*/  LDL.LU R25, [R1+0x4238] ;  /* 0x0042380001197983 */ /* 0x000ea20000300800 */
[----:B------:R-:W3:Y:S03]  /*54900*/  LDL.LU R3, [R1+0x4234] ;  /* 0x0042340001037983 */ /* 0x000ee60000300800 */
[----:B------:R4:W-:Y:S01]  /*54910*/  STL.64 [R1+0x4160], R4 ;  /* 0x0041600401007387 */ /* 0x0009e20000100a00 */
[----:B------:R1:W-:Y:S02]  /*54920*/  STL.64 [R1+0x4128], R12 ;  /* 0x0041280c01007387 */ /* 0x0003e40000100a00 */
[----:B----4-:R-:W-:Y:S02]  /*54930*/  IMAD.MOV.U32 R4, RZ, RZ, R26 ;  /* 0x000000ffff047224 */ /* 0x010fe400078e001a */
[----:B-1----:R-:W-:-:S02]  /*54940*/  IMAD.MOV.U32 R12, RZ, RZ, R28 ;  /* 0x000000ffff0c7224 */ /* 0x002fc400078e001c */
[----:B------:R-:W-:Y:S01]  /*54950*/  IMAD.MOV.U32 R5, RZ, RZ, R24 ;  /* 0x000000ffff057224 */ /* 0x000fe200078e0018 */
[----:B------:R-:W4:Y:S01]  /*54960*/  LDL.LU R28, [R1+0x4230] ;  /* 0x00423000011c7983 */ /* 0x000f220000300800 */
[----:B------:R-:W-:Y:S02]  /*54970*/  IMAD.MOV.U32 R13, RZ, RZ, R29 ;  /* 0x000000ffff0d7224 */ /* 0x000fe400078e001d */
[----:B------:R-:W3:Y:S02]  /*54980*/  LDL.LU R29, [R1+0x422c] ;  /* 0x00422c00011d7983 */ /* 0x000ee40000300800 */
[----:B------:R-:W3:Y:S01]  /*54990*/  LDL.LU R26, [R1+0x4228] ;  /* 0x00422800011a7983 */ /* 0x000ee20000300800 */
[----:B------:R-:W3:Y:S01]  /*549a0*/  LDL.LU R24, [R1+0x4224] ;  /* 0x0042240001187983 */ /* 0x000ee20000300800 */
[----:B------:R-:W-:Y:S02]  /*549b0*/  STL.64 [R1+0x4178], R4 ;  /* 0x0041780401007387 */ /* 0x000fe40000100a00 */
[----:B------:R1:W-:Y:S02]  /*549c0*/  STL.64 [R1+0x4158], R12 ;  /* 0x0041580c01007387 */ /* 0x0003e40000100a00 */
[----:B-1----:R-:W3:Y:S01]  /*549d0*/  LDL.LU R12, [R1+0xda0] ;  /* 0x000da000010c7983 */ /* 0x002ee20000300800 */
[----:B------:R-:W3:Y:S02]  /*549e0*/  LDL.LU R13, [R1+0xda4] ;  /* 0x000da400010d7983 */ /* 0x000ee40000300800 */
[----:B------:R-:W3:Y:S02]  /*549f0*/  LDL.LU R14, [R1+0xda8] ;  /* 0x000da800010e7983 */ /* 0x000ee40000300800 */
[----:B------:R-:W3:Y:S02]  /*54a00*/  LDL.LU R15, [R1+0xdac] ;  /* 0x000dac00010f7983 */ /* 0x000ee40000300800 */
[----:B------:R-:W-:-:S02]  /*54a10*/  IMAD.MOV.U32 R5, RZ, RZ, R27 ;  /* 0x000000ffff057224 */ /* 0x000fc400078e001b */
[----:B--2---:R-:W-:Y:S02]  /*54a20*/  IMAD.MOV.U32 R4, RZ, RZ, R25 ;  /* 0x000000ffff047224 */ /* 0x004fe400078e0019 */
[----:B------:R-:W2:Y:S01]  /*54a30*/  LDL.LU R25, [R1+0x4220] ;  /* 0x0042200001197983 */ /* 0x000ea20000300800 */
[----:B------:R-:W2:Y:S02]  /*54a40*/  LDL.LU R27, [R1+0x421c] ;  /* 0x00421c00011b7983 */ /* 0x000ea40000300800 */
[----:B------:R-:W-:Y:S01]  /*54a50*/  STL.64 [R1+0x4190], R4 ;  /* 0x0041900401007387 */ /* 0x000fe20000100a00 */
[----:B---3--:R-:W-:Y:S01]  /*54a60*/  STL.64 [R1+0x4170], R14 ;  /* 0x0041700e01007387 */ /* 0x008fe20000100a00 */
[----:B------:R1:W-:Y:S03]  /*54a70*/  STL.64 [R1+0x4168], R12 ;  /* 0x0041680c01007387 */ /* 0x0003e60000100a00 */
[----:B-1----:R-:W3:Y:S01]  /*54a80*/  LDL.LU R12, [R1+0xdb0] ;  /* 0x000db000010c7983 */ /* 0x002ee20000300800 */
[----:B------:R-:W3:Y:S02]  /*54a90*/  LDL.LU R13, [R1+0xdb4] ;  /* 0x000db400010d7983 */ /* 0x000ee40000300800 */
[----:B------:R-:W2:Y:S02]  /*54aa0*/  LDL.LU R14, [R1+0xdb8] ;  /* 0x000db800010e7983 */ /* 0x000ea40000300800 */
[----:B------:R-:W2:Y:S02]  /*54ab0*/  LDL.LU R15, [R1+0xdbc] ;  /* 0x000dbc00010f7983 */ /* 0x000ea40000300800 */
[----:B----4-:R-:W-:-:S02]  /*54ac0*/  IMAD.MOV.U32 R4, RZ, RZ, R28 ;  /* 0x000000ffff047224 */ /* 0x010fc400078e001c */
[----:B------:R-:W-:Y:S01]  /*54ad0*/  IMAD.MOV.U32 R5, RZ, RZ, R3 ;  /* 0x000000ffff057224 */ /* 0x000fe200078e0003 */
[----:B------:R-:W4:Y:S01]  /*54ae0*/  LDL.LU R28, [R1+0x4218] ;  /* 0x00421800011c7983 */ /* 0x000f220000300800 */
[----:B------:R-:W4:Y:S03]  /*54af0*/  LDL.LU R3, [R1+0x4214] ;  /* 0x0042140001037983 */ /* 0x000f260000300800 */
[----:B------:R1:W-:Y:S02]  /*54b00*/  STL.64 [R1+0x41a8], R4 ;  /* 0x0041a80401007387 */ /* 0x0003e40000100a00 */
[----:B-1----:R-:W-:Y:S02]  /*54b10*/  IMAD.MOV.U32 R4, RZ, RZ, R26 ;  /* 0x000000ffff047224 */ /* 0x002fe400078e001a */
[----:B------:R-:W-:Y:S01]  /*54b20*/  IMAD.MOV.U32 R5, RZ, RZ, R29 ;  /* 0x000000ffff057224 */ /* 0x000fe200078e001d */
[----:B------:R-:W4:Y:S04]  /*54b30*/  LDL.LU R26, [R1+0x4210] ;  /* 0x00421000011a7983 */ /* 0x000f280000300800 */
[----:B------:R-:W-:Y:S04]  /*54b40*/  STL.64 [R1+0x41c0], R4 ;  /* 0x0041c00401007387 */ /* 0x000fe80000100a00 */
[----:B--2---:R-:W-:Y:S01]  /*54b50*/  STL.64 [R1+0x4188], R14 ;  /* 0x0041880e01007387 */ /* 0x004fe20000100a00 */
[----:B---3--:R1:W-:Y:S03]  /*54b60*/  STL.64 [R1+0x4180], R12 ;  /* 0x0041800c01007387 */ /* 0x0083e60000100a00 */
[----:B-1----:R-:W2:Y:S01]  /*54b70*/  LDL.LU R12, [R1+0xdc0] ;  /* 0x000dc000010c7983 */ /* 0x002ea20000300800 */
[----:B------:R-:W2:Y:S02]  /*54b80*/  LDL.LU R13, [R1+0xdc4] ;  /* 0x000dc400010d7983 */ /* 0x000ea40000300800 */
[----:B------:R-:W3:Y:S02]  /*54b90*/  LDL.LU R14, [R1+0xdc8] ;  /* 0x000dc800010e7983 */ /* 0x000ee40000300800 */
[----:B------:R-:W3:Y:S02]  /*54ba0*/  LDL.LU R15, [R1+0xdcc] ;  /* 0x000dcc00010f7983 */ /* 0x000ee40000300800 */
[----:B------:R-:W-:-:S02]  /*54bb0*/  IMAD.MOV.U32 R4, RZ, RZ, R25 ;  /* 0x000000ffff047224 */ /* 0x000fc400078e0019 */
[----:B------:R-:W-:Y:S02]  /*54bc0*/  IMAD.MOV.U32 R5, RZ, RZ, R24 ;  /* 0x000000ffff057224 */ /* 0x000fe400078e0018 */
[----:B----4-:R-:W-:Y:S02]  /*54bd0*/  IMAD.MOV.U32 R24, RZ, RZ, R28 ;  /* 0x000000ffff187224 */ /* 0x010fe400078e001c */
[----:B------:R-:W-:Y:S01]  /*54be0*/  IMAD.MOV.U32 R25, RZ, RZ, R27 ;  /* 0x000000ffff197224 */ /* 0x000fe200078e001b */
[----:B------:R-:W-:Y:S04]  /*54bf0*/  STL.64 [R1+0x41d8], R4 ;  /* 0x0041d80401007387 */ /* 0x000fe80000100a00 */
[----:B---3--:R-:W-:Y:S01]  /*54c00*/  STL.64 [R1+0x41a0], R14 ;  /* 0x0041a00e01007387 */ /* 0x008fe20000100a00 */
[----:B--2---:R1:W-:Y:S03]  /*54c10*/  STL.64 [R1+0x4198], R12 ;  /* 0x0041980c01007387 */ /* 0x0043e60000100a00 */
[----:B-1----:R-:W2:Y:S01]  /*54c20*/  LDL.LU R12, [R1+0xdd0] ;  /* 0x000dd000010c7983 */ /* 0x002ea20000300800 */
[----:B------:R-:W2:Y:S02]  /*54c30*/  LDL.LU R13, [R1+0xdd4] ;  /* 0x000dd400010d7983 */ /* 0x000ea40000300800 */
[----:B------:R-:W3:Y:S02]  /*54c40*/  LDL.LU R14, [R1+0xdd8] ;  /* 0x000dd800010e7983 */ /* 0x000ee40000300800 */
[----:B------:R-:W3:Y:S01]  /*54c50*/  LDL.LU R15, [R1+0xddc] ;  /* 0x000ddc00010f7983 */ /* 0x000ee20000300800 */
[----:B------:R-:W-:Y:S01]  /*54c60*/  STL.64 [R1+0x41f8], R24 ;  /* 0x0041f81801007387 */ /* 0x000fe20000100a00 */
[----:B------:R-:W4:Y:S02]  /*54c70*/  LDL.LU R4, [R1+0xe00] ;  /* 0x000e000001047983 */ /* 0x000f240000300800 */
[----:B------:R-:W4:Y:S02]  /*54c80*/  LDL.LU R5, [R1+0xe04] ;  /* 0x000e040001057983 */ /* 0x000f240000300800 */
[----:B------:R-:W2:Y:S01]  /*54c90*/  LDL.LU R6, [R1+0xe08] ;  /* 0x000e080001067983 */ /* 0x000ea20000300800 */
[----:B------:R-:W2:Y:S04]  /*54ca0*/  LDL.LU R7, [R1+0xe0c] ;  /* 0x000e0c0001077983 */ /* 0x000ea80000300800 */
[----:B--2---:R-:W-:Y:S01]  /*54cb0*/  STL.64 [R1+0x41f0], R6 ;  /* 0x0041f00601007387 */ /* 0x004fe20000100a00 */
[----:B----4-:R1:W-:Y:S03]  /*54cc0*/  STL.64 [R1+0x41e8], R4 ;  /* 0x0041e80401007387 */ /* 0x0103e60000100a00 */
        /* <DEDUP_REMOVED lines=10> */
[----:B---3--:R-:W-:Y:S01]  /*54d70*/  STL.64 [R1+0x41b8], R14 ;  /* 0x0041b80e01007387 */ /* 0x008fe20000100a00 */
[----:B------:R1:W-:Y:S03]  /*54d80*/  STL.64 [R1+0x41b0], R12 ;  /* 0x0041b00c01007387 */ /* 0x0003e60000100a00 */
[----:B-1----:R-:W2:Y:S01]  /*54d90*/  LDL.LU R12, [R1+0xde0] ;  /* 0x000de000010c7983 */ /* 0x002ea20000300800 */
[----:B------:R-:W2:Y:S02]  /*54da0*/  LDL.LU R13, [R1+0xde4] ;  /* 0x000de400010d7983 */ /* 0x000ea40000300800 */
[----:B------:R-:W3:Y:S02]  /*54db0*/  LDL.LU R14, [R1+0xde8] ;  /* 0x000de800010e7983 */ /* 0x000ee40000300800 */
[----:B------:R-:W3:Y:S02]  /*54dc0*/  LDL.LU R15, [R1+0xdec] ;  /* 0x000dec00010f7983 */ /* 0x000ee40000300800 */
[----:B------:R-:W-:-:S02]  /*54dd0*/  IMAD.MOV.U32 R24, RZ, RZ, R26 ;  /* 0x000000ffff187224 */ /* 0x000fc400078e001a */
[----:B------:R-:W-:Y:S01]  /*54de0*/  IMAD.MOV.U32 R25, RZ, RZ, R3 ;  /* 0x000000ffff197224 */ /* 0x000fe200078e0003 */
[----:B---3--:R-:W-:Y:S01]  /*54df0*/  STL.64 [R1+0x41d0], R14 ;  /* 0x0041d00e01007387 */ /* 0x008fe20000100a00 */
[----:B--2---:R1:W-:Y:S03]  /*54e00*/  STL.64 [R1+0x41c8], R12 ;  /* 0x0041c80c01007387 */ /* 0x0043e60000100a00 */
[----:B-1----:R-:W2:Y:S01]  /*54e10*/  LDL.LU R12, [R1+0xdf0] ;  /* 0x000df000010c7983 */ /* 0x002ea20000300800 */
[----:B------:R-:W2:Y:S02]  /*54e20*/  LDL.LU R13, [R1+0xdf4] ;  /* 0x000df400010d7983 */ /* 0x000ea40000300800 */
[----:B------:R-:W2:Y:S02]  /*54e30*/  LDL.LU R14, [R1+0xdf8] ;  /* 0x000df800010e7983 */ /* 0x000ea40000300800 */
[----:B------:R-:W2:Y:S01]  /*54e40*/  LDL.LU R15, [R1+0xdfc] ;  /* 0x000dfc00010f7983 */ /* 0x000ea20000300800 */
[----:B------:R-:W3:Y:S01]  /*54e50*/  LDL.LU R8, [R1+0xd60] ;  /* 0x000d600001087983 */ /* 0x000ee20000300800 */
        /* <DEDUP_REMOVED lines=34> */
[----:B------:R-:W-:Y:S01]  /*55080*/  STL.64 [R1+0x40c0], R24 ;  /* 0x0040c01801007387 */ /* 0x000fe20000100a00 */
        /* <DEDUP_REMOVED lines=35> */
[----:B--2---:R-:W-:Y:S02]  /*552c0*/  HMMA.16816.F32.BF16 R4, R20, R4, R12 ;  /* 0x000000041404723c */ /* 0x004fe4000004180c */
[----:B------:R-:W3:Y:S11]  /*552d0*/  LDL.LU.64 R12, [R1+0x4158] ;  /* 0x00415800010c7983 */ /* 0x000ef60000300a00 */
[----:B------:R-:W-:Y:S10]  /*552e0*/  @!UPT UIADD3 URZ, URZ, URZ, URZ ;  /* 0x0000003f3f3ff290 */ /* 0x000ff4000fffe03f */
[----:B------:R-:W-:Y:S01]  /*552f0*/  STL.64 [R1+0x1310], R4 ;  /* 0x0013100401007387 */ /* 0x000fe20000100a00 */
[----:B------:R0:W-:Y:S03]  /*55300*/  STL.64 [R1+0x1318], R6 ;  /* 0x0013180601007387 */ /* 0x0001e60000100a00 */
[----:B0-----:R-:W2:Y:S01]  /*55310*/  LDL.LU.64 R6, [R1+0x4150] ;  /* 0x0041500001067983 */ /* 0x001ea20000300a00 */
[----:B------:R-:W2:Y:S02]  /*55320*/  LDL.LU.64 R4, [R1+0x4148] ;  /* 0x0041480001047983 */ /* 0x000ea40000300a00 */
[----:B------:R-:W-:Y:S02]  /*55330*/  IMAD.MOV.U32 R24, RZ, RZ, R2 ;  /* 0x000000ffff187224 */ /* 0x000fe400078e0002 */
[----:B------:R-:W-:-:S07]  /*55340*/  IMAD.MOV.U32 R25, RZ, RZ, R0 ;  /* 0x000000ffff197224 */ /* 0x000fce00078e0000 */
[C---:B--2---:R-:W-:Y:S01]  /*55350*/  HMMA.16816.F32.BF16 R24, R20.reuse, R24, R4 ;  /* 0x000000181418723c */ /* 0x044fe20000041804 */
[----:B------:R-:W4:Y:S07]  /*55360*/  LDL.LU.64 R4, [R1+0x4140] ;  /* 0x0041400001047983 */ /* 0x000f2e0000300a00 */
[C---:B----4-:R-:W-:Y:S01]  /*55370*/  HMMA.16816.F32.BF16 R16, R20.reuse, R4, R16 ;  /* 0x000000041410723c */ /* 0x050fe20000041810 */
[----:B------:R-:W2:Y:S11]  /*55380*/  LDL.LU R4, [R1+0xd40] ;  /* 0x000d400001047983 */ /* 0x000eb60000300800 */
[----:B------:R-:W-:Y:S03]  /*55390*/  @!UPT UIADD3 URZ, URZ, URZ, URZ ;  /* 0x0000003f3f3ff290 */ /* 0x000fe6000fffe03f */
[----:B------:R0:W-:Y:S02]  /*553a0*/  STL.64 [R1+0x1300], R24 ;  /* 0x0013001801007387 */ /* 0x0001e40000100a00 */
[----:B------:R1:W-:Y:S06]  /*553b0*/  STL.64 [R1+0x1308], R26 ;  /* 0x0013081a01007387 */ /* 0x0003ec0000100a00 */
[----:B------:R4:W-:Y:S01]  /*553c0*/  STL.64 [R1+0x12f0], R16 ;  /* 0x0012f01001007387 */ /* 0x0009e20000100a00 */
[----:B------:R4:W-:Y:S02]  /*553d0*/  STL.64 [R1+0x12f8], R18 ;  /* 0x0012f81201007387 */ /* 0x0009e40000100a00 */
[----:B------:R-:W2:Y:S02]  /*553e0*/  LDL.LU R5, [R1+0xd44] ;  /* 0x000d440001057983 */ /* 0x000ea40000300800 */
[----:B------:R-:W2:Y:S01]  /*553f0*/  LDL.LU R6, [R1+0xd48] ;  /* 0x000d480001067983 */ /* 0x000ea20000300800 */
[----:B------:R-:W2:Y:S01]  /*55400*/  LDL.LU R7, [R1+0xd4c] ;  /* 0x000d4c0001077983 */ /* 0x000ea20000300800 */
[----:B0-----:R-:W2:Y:S02]  /*55410*/  LDL.LU R24, [R1+0xd10] ;  /* 0x000d100001187983 */ /* 0x001ea40000300800 */
[----:B------:R-:W2:Y:S02]  /*55420*/  LDL.LU R25, [R1+0xd14] ;  /* 0x000d140001197983 */ /* 0x000ea40000300800 */
[----:B-1----:R-:W2:Y:S01]  /*55430*/  LDL.LU R26, [R1+0xd18] ;  /* 0x000d1800011a7983 */ /* 0x002ea20000300800 */
[----:B------:R-:W2:Y:S01]  /*55440*/  LDL.LU R27, [R1+0xd1c] ;  /* 0x000d1c00011b7983 */ /* 0x000ea20000300800 */
[C---:B---3--:R-:W-:Y:S03]  /*55450*/  HMMA.16816.F32.BF16 R12, R20.reuse, R12, R8 ;  /* 0x0000000c140c723c */ /* 0x048fe60000041808 */
[----:B----4-:R-:W3:Y:S01]  /*55460*/  LDL.LU R16, [R1+0xd30] ;  /* 0x000d300001107983 */ /* 0x010ee20000300800 */
[----:B------:R-:W3:Y:S02]  /*55470*/  LDL.LU R17, [R1+0xd34] ;  /* 0x000d340001117983 */ /* 0x000ee40000300800 */
[----:B------:R-:W3:Y:S02]  /*55480*/  LDL.LU R18, [R1+0xd38] ;  /* 0x000d380001127983 */ /* 0x000ee40000300800 */
[----:B------:R-:W3:Y:S01]  /*55490*/  LDL.LU R19, [R1+0xd3c] ;  /* 0x000d3c0001137983 */ /* 0x000ee20000300800 */
[----:B--2---:R-:W-:Y:S01]  /*554a0*/  STL.64 [R1+0x40d0], R26 ;  /* 0x0040d01a01007387 */ /* 0x004fe20000100a00 */
[----:B------:R0:W-:Y:S03]  /*554b0*/  STL.64 [R1+0x40c8], R24 ;  /* 0x0040c81801007387 */ /* 0x0001e60000100a00 */
[----:B0-----:R-:W2:Y:S01]  /*554c0*/  LDL.64 R24, [R1+0x100] ;  /* 0x0001000001187983 */ /* 0x001ea20000100a00 */
[----:B------:R-:W4:Y:S02]  /*554d0*/  LDL.LU.64 R10, [R1+0x4138] ;  /* 0x00413800010a7983 */ /* 0x000f240000300a00 */
[----:B------:R-:W4:Y:S07]  /*554e0*/  LDL.LU.64 R8, [R1+0x4130] ;  /* 0x0041300001087983 */ /* 0x000f2e0000300a00 */
[----:B------:R0:W-:Y:S01]  /*554f0*/  STL.64 [R1+0x12e0], R12 ;  /* 0x0012e00c01007387 */ /* 0x0001e20000100a00 */
        /* <DEDUP_REMOVED lines=8> */
[----:B0-----:R-:W2:Y:S01]  /*55580*/  LDL.LU.64 R14, [R1+0x4110] ;  /* 0x00411000010e7983 */ /* 0x001ea20000300a00 */
[----:B------:R-:W4:Y:S02]  /*55590*/  LDL.LU.64 R12, [R1+0x4108] ;  /* 0x00410800010c7983 */ /* 0x000f240000300a00 */
[C---:B----4-:R-:W-:Y:S11]  /*555a0*/  HMMA.16816.F32.BF16 R8, R20.reuse, R12, R8 ;  /* 0x0000000c1408723c */ /* 0x050ff60000041808 */
[----:B------:R-:W-:Y:S11]  /*555b0*/  @!UPT UIADD3 URZ, URZ, URZ, URZ ;  /* 0x0000003f3f3ff290 */ /* 0x000ff6000fffe03f */
[----:B------:R-:W-:Y:S01]  /*555c0*/  @!UPT UIADD3 URZ, URZ, URZ, URZ ;  /* 0x0000003f3f3ff290 */ /* 0x000fe2000fffe03f */
[----:B------:R-:W-:Y:S01]  /*555d0*/  STL.64 [R1+0x12c0], R8 ;  /* 0x0012c00801007387 */ /* 0x000fe20000100a00 */
[----:B------:R0:W-:Y:S03]  /*555e0*/  STL.64 [R1+0x12c8], R10 ;  /* 0x0012c80a01007387 */ /* 0x0001e60000100a00 */
[----:B0-----:R-:W4:Y:S01]  /*555f0*/  LDL.LU R11, [R1+0x4100] ;  /* 0x00410000010b7983 */ /* 0x001f220000300800 */
[----:B------:R-:W3:Y:S02]  /*55600*/  LDL.LU.64 R8, [R1+0x40f8] ;  /* 0x0040f80001087983 */ /* 0x000ee40000300a00 */
[----:B--2---:R-:W-:Y:S02]  /*55610*/  STL.64 [R1+0x4018], R14 ;  /* 0x0040180e01007387 */ /* 0x004fe40000100a00 */
[----:B------:R0:W-:Y:S02]  /*55620*/  STL.64 [R1+0x4010], R12 ;  /* 0x0040100c01007387 */ /* 0x0001e40000100a00 */
        /* <DEDUP_REMOVED lines=13> */
[----:B0-----:R-:W2:Y:S01]  /*55700*/  LDL.LU R12, [R1+0xd20] ;  /* 0x000d2000010c7983 */ /* 0x001ea20000300800 */
[----:B------:R-:W2:Y:S02]  /*55710*/  LDL.LU R13, [R1+0xd24] ;  /* 0x000d2400010d7983 */ /* 0x000ea40000300800 */
[----:B------:R-:W2:Y:S02]  /*55720*/  LDL.LU R14, [R1+0xd28] ;  /* 0x000d2800010e7983 */ /* 0x000ea40000300800 */
[----:B------:R-:W2:Y:S05]  /*55730*/  LDL.LU R15, [R1+0xd2c] ;  /* 0x000d2c00010f7983 */ /* 0x000eaa0000300800 */
[----:B------:R0:W-:Y:S01]  /*55740*/  STL.64 [R1+0x12b0], R4 ;  /* 0x0012b00401007387 */ /* 0x0001e20000100a00 */
[----:B------:R-:W-:Y:S03]  /*55750*/  STL.64 [R1+0x12b8], R6 ;  /* 0x0012b80601007387 */ /* 0x000fe60000100a00 */
[----:B0-----:R-:W3:Y:S01]  /*55760*/  LDL.LU.64 R4, [R1+0x40f0] ;  /* 0x0040f00001047983 */ /* 0x001ee20000300a00 */
[----:B----4-:R-:W-:Y:S02]  /*55770*/  STL [R1+0x4028], R11 ;  /* 0x0040280b01007387 */ /* 0x010fe40000100800 */
[----:B------:R0:W-:Y:S02]  /*55780*/  STL.64 [R1+0x4020], R8 ;  /* 0x0040200801007387 */ /* 0x0001e40000100a00 */
[----:B0-----:R-:W4:Y:S01]  /*55790*/  LDL.LU R8, [R1+0xcd0] ;  /* 0x000cd00001087983 */ /* 0x001f220000300800 */
[----:B------:R-:W4:Y:S02]  /*557a0*/  LDL.LU R9, [R1+0xcd4] ;  /* 0x000cd40001097983 */ /* 0x000f240000300800 */
[----:B------:R-:W4:Y:S02]  /*557b0*/  LDL.LU R10, [R1+0xcd8] ;  /* 0x000cd800010a7983 */ /* 0x000f240000300800 */
[----:B------:R-:W4:Y:S01]  /*557c0*/  LDL.LU R11, [R1+0xcdc] ;  /* 0x000cdc00010b7983 */ /* 0x000f220000300800 */
[----:B---3--:R-:W-:Y:S01]  /*557d0*/  HMMA.16816.F32.BF16 R20, R20, R4, R16 ;  /* 0x000000041414723c */ /* 0x008fe20000041810 */
[----:B------:R-:W2:Y:S01]  /*557e0*/  LDL.LU.64 R18, [R1+0x40e8] ;  /* 0x0040e80001127983 */ /* 0x000ea20000300a00 */
[----:B------:R-:W2:Y:S02]  /*557f0*/  LDL.LU.64 R16, [R1+0x40e0] ;  /* 0x0040e00001107983 */ /* 0x000ea40000300a00 */
[----:B------:R-:W-:-:S02]  /*55800*/  IMAD.MOV.U32 R6, RZ, RZ, R24 ;  /* 0x000000ffff067224 */ /* 0x000fc400078e0018 */
[----:B------:R-:W-:Y:S11]  /*55810*/  IMAD.MOV.U32 R3, RZ, RZ, R25 ;  /* 0x000000ffff037224 */ /* 0x000ff600078e0019 */
[----:B------:R-:W-:Y:S06]  /*55820*/  @!UPT UIADD3 URZ, URZ, URZ, URZ ;  /* 0x0000003f3f3ff290 */ /* 0x000fec000fffe03f */
[----:B------:R0:W-:Y:S01]  /*55830*/  STL.64 [R1+0x1140], R20 ;  /* 0x0011401401007387 */ /* 0x0001e20000100a00 */
[----:B------:R-:W-:Y:S03]  /*55840*/  STL.64 [R1+0x1148], R22 ;  /* 0x0011481601007387 */ /* 0x000fe60000100a00 */
[----:B0-----:R-:W3:Y:S01]  /*55850*/  LDL.64 R20, [R1+0xa0] ;  /* 0x0000a00001147983 */ /* 0x001ee20000100a00 */
[C---:B--2---:R-:W-:Y:S11]  /*55860*/  HMMA.16816.F32.BF16 R12, R16.reuse, R24, R12 ;  /* 0x00000018100c723c */ /* 0x044ff6000004180c */
[----:B------:R-:W-:Y:S11]  /*55870*/  @!UPT UIADD3 URZ, URZ, URZ, URZ ;  /* 0x0000003f3f3ff290 */ /* 0x000ff6000fffe03f */
[----:B------:R-:W-:Y:S01]  /*55880*/  @!UPT UIADD3 URZ, URZ, URZ, URZ ;  /* 0x0000003f3f3ff290 */ /* 0x000fe2000fffe03f */
[----:B------:R0:W-:Y:S01]  /*55890*/  STL.64 [R1+0x1290], R12 ;  /* 0x0012900c01007387 */ /* 0x0001e20000100a00 */
[----:B------:R-:W-:Y:S03]  /*558a0*/  STL.64 [R1+0x1298], R14 ;  /* 0x0012980e01007387 */ /* 0x000fe60000100a00 */
        /* <DEDUP_REMOVED lines=8> */
[----:B------:R0:W-:Y:S01]  /*55930*/  STL.64 [R1+0x1130], R24 ;  /* 0x0011301801007387 */ /* 0x0001e20000100a00 */
[----:B------:R1:W-:Y:S03]  /*55940*/  STL.64 [R1+0x1138], R26 ;  /* 0x0011381a01007387 */ /* 0x0003e60000100a00 */
[----:B0-----:R-:W2:Y:S01]  /*55950*/  LDL.LU.64 R24, [R1+0x40c0] ;  /* 0x0040c00001187983 */ /* 0x001ea20000300a00 */
[----:B-1----:R-:W-:Y:S02]  /*55960*/  IMAD.MOV.U32 R26, RZ, RZ, R12 ;  /* 0x000000ffff1a7224 */ /* 0x002fe400078e000c */
        /* <DEDUP_REMOVED lines=8> */
[----:B------:R-:W-:Y:S03]  /*559f0*/  STL.64 [R1+0x1128], R14 ;  /* 0x0011280e01007387 */ /* 0x000fe60000100a00 */
[----:B0-----:R-:W2:Y:S01]  /*55a00*/  LDL.LU.64 R12, [R1+0x40a8] ;  /* 0x0040a800010c7983 */ /* 0x001ea20000300a00 */
[----:B------:R0:W-:Y:S03]  /*55a10*/  STL.64 [R1+0x3fa8], R24 ;  /* 0x003fa81801007387 */ /* 0x0001e60000100a00 */
[----:B0-----:R-:W2:Y:S01]  /*55a20*/  LDL.LU R24, [R1+0xcf0] ;  /* 0x000cf00001187983 */ /* 0x001ea20000300800 */
[----:B------:R-:W2:Y:S02]  /*55a30*/  LDL.LU R25, [R1+0xcf4] ;  /* 0x000cf40001197983 */ /* 0x000ea40000300800 */
[----:B------:R-:W2:Y:S02]  /*55a40*/  LDL.LU R26, [R1+0xcf8] ;  /* 0x000cf800011a7983 */ /* 0x000ea40000300800 */
[----:B------:R-:W2:Y:S02]  /*55a50*/  LDL.LU R27, [R1+0xcfc] ;  /* 0x000cfc00011b7983 */ /* 0x000ea40000300800 */
        /* <DEDUP_REMOVED lines=8> */
[----:B------:R0:W-:Y:S02]  /*55ae0*/  STL [R1+0x3fe4], R24 ;  /* 0x003fe41801007387 */ /* 0x0001e40000100800 */
[----:B------:R1:W-:Y:S01]  /*55af0*/  STL [R1+0x3fe0], R25 ;  /* 0x003fe01901007387 */ /* 0x0003e20000100800 */
[----:B0-----:R-:W2:Y:S01]  /*55b00*/  LDL.LU R24, [R1+0xce0] ;  /* 0x000ce00001187983 */ /* 0x001ea20000300800 */
[----:B-1----:R-:W2:Y:S02]  /*55b10*/  LDL.LU R25, [R1+0xce4] ;  /* 0x000ce40001197983 */ /* 0x002ea40000300800 */
[----:B------:R-:W2:Y:S02]  /*55b20*/  LDL.LU R26, [R1+0xce8] ;  /* 0x000ce800011a7983 */ /* 0x000ea40000300800 */
[----:B------:R-:W2:Y:S02]  /*55b30*/  LDL.LU R27, [R1+0xcec] ;  /* 0x000cec00011b7983 */ /* 0x000ea40000300800 */
[----:B---3--:R-:W-:Y:S01]  /*55b40*/  IMAD.MOV.U32 R28, RZ, RZ, R20 ;  /* 0x000000ffff1c7224 */ /* 0x008fe200078e0014 */
[C---:B----4-:R-:W-:Y:S08]  /*55b50*/  HMMA.16816.F32.BF16 R8, R16.reuse, R12, R8 ;  /* 0x0000000c1008723c */ /* 0x050ff00000041808 */
[----:B--2---:R-:W-:Y:S11]  /*55b60*/  HMMA.16816.F32.BF16 R24, R16, R20, R24 ;  /* 0x000000141018723c */ /* 0x004ff60000041818 */
[----:B------:R-:W-:Y:S11]  /*55b70*/  @!UPT UIADD3 URZ, URZ, URZ, URZ ;  /* 0x0000003f3f3ff290 */ /* 0x000ff6000fffe03f */
[----:B------:R-:W-:Y:S01]  /*55b80*/  @!UPT UIADD3 URZ, URZ, URZ, URZ ;  /* 0x0000003f3f3ff290 */ /* 0x000fe2000fffe03f */
[----:B------:R-:W-:Y:S01]  /*55b90*/  STL.64 [R1+0x1100], R24 ;  /* 0x0011001801007387 */ /* 0x000fe20000100a00 */
[----:B------:R0:W-:Y:S02]  /*55ba0*/  STL.64 [R1+0x1108], R26 ;  /* 0x0011081a01007387 */ /* 0x0001e40000100a00 */
[----:B0-----:R-:W-:-:S05]  /*55bb0*/  IMAD.MOV.U32 R27, RZ, RZ, R21 ;  /* 0x000000ffff1b7224 */ /* 0x001fca00078e0015 */
[----:B------:R-:W-:Y:S01]  /*55bc0*/  STL [R1+0x3fec], R27 ;  /* 0x003fec1b01007387 */ /* 0x000fe20000100800 */
[----:B------:R-:W-:Y:S02]  /*55bd0*/  STL [R1+0x3fe8], R28 ;  /* 0x003fe81c01007387 */ /* 0x000fe40000100800 */
[----:B------:R0:W-:Y:S02]  /*55be0*/  STL.64 [R1+0x10f0], R8 ;  /* 0x0010f00801007387 */ /* 0x0001e40000100a00 */
[----:B------:R1:W-:Y:S01]  /*55bf0*/  STL.64 [R1+0x10f8], R10 ;  /* 0x0010f80a01007387 */ /* 0x0003e20000100a00 */
        /* <DEDUP_REMOVED lines=50> */
[----:B------:R-:W4:Y:S02]  /*55f20*/  LDL.LU R22, [R1+0xc48] ;  /* 0x000c480001167983 */ /* 0x000f240000300800 */
[----:B------:R-:W4:Y:S02]  /*55f30*/  LDL.LU R23, [R1+0xc4c] ;  /* 0x000c4c0001177983 */ /* 0x000f240000300800 */
[----:B------:R-:W-:Y:S01]  /*55f40*/  IMAD.MOV.U32 R3, RZ, RZ, R9 ;  /* 0x000000ffff037224 */ /* 0x000fe200078e0009 */
[----:B----4-:R-:W-:Y:S01]  /*55f50*/  STL.64 [R1+0x4008], R22 ;  /* 0x0040081601007387 */ /* 0x010fe20000100a00 */
[----:B---3--:R0:W-:Y:S03]  /*55f60*/  STL.64 [R1+0x4000], R20 ;  /* 0x0040001401007387 */ /* 0x0081e60000100a00 */
[----:B0-----:R-:W3:Y:S01]  /*55f70*/  LDL.LU R20, [R1+0xc50] ;  /* 0x000c500001147983 */ /* 0x001ee20000300800 */
[----:B------:R-:W3:Y:S02]  /*55f80*/  LDL.LU R21, [R1+0xc54] ;  /* 0x000c540001157983 */ /* 0x000ee40000300800 */
[----:B------:R-:W3:Y:S02]  /*55f90*/  LDL.LU R22, [R1+0xc58] ;  /* 0x000c580001167983 */ /* 0x000ee40000300800 */
[----:B------:R-:W3:Y:S01]  /*55fa0*/  LDL.LU R23, [R1+0xc5c] ;  /* 0x000c5c0001177983 */ /* 0x000ee20000300800 */
[----:B------:R-:W-:Y:S01]  /*55fb0*/  STL [R1+0x3ff4], R29 ;  /* 0x003ff41d01007387 */ /* 0x000fe20000100800 */
[----:B------:R-:W-:Y:S02]  /*55fc0*/  STL [R1+0x3ff0], R6 ;  /* 0x003ff00601007387 */ /* 0x000fe40000100800 */
[----:B------:R-:W-:Y:S02]  /*55fd0*/  STL.64 [R1+0x14e0], R24 ;  /* 0x0014e01801007387 */ /* 0x000fe40000100a00 */
[----:B------:R0:W-:Y:S02]  /*55fe0*/  STL.64 [R1+0x14e8], R26 ;  /* 0x0014e81a01007387 */ /* 0x0001e40000100a00 */
[----:B0-----:R-:W-:-:S02]  /*55ff0*/  IMAD.MOV.U32 R26, RZ, RZ, R8 ;  /* 0x000000ffff1a7224 */ /* 0x001fc400078e0008 */
[----:B------:R-:W2:Y:S01]  /*56000*/  LDL.LU.64 R8, [R1+0x4098] ;  /* 0x0040980001087983 */ /* 0x000ea20000300a00 */
[----:B------:R-:W-:Y:S02]  /*56010*/  STL [R1+0x3ffc], R3 ;  /* 0x003ffc0301007387 */ /* 0x000fe40000100800 */
[----:B------:R0:W-:Y:S02]  /*56020*/  STL [R1+0x3ff8], R26 ;  /* 0x003ff81a01007387 */ /* 0x0001e40000100800 */
[----:B------:R-:W4:Y:S01]  /*56030*/  LDL.LU R24, [R1+0xca0] ;  /* 0x000ca00001187983 */ /* 0x000f220000300800 */
[----:B------:R-:W4:Y:S04]  /*56040*/  LDL.LU R25, [R1+0xca4] ;  /* 0x000ca40001197983 */ /* 0x000f280000300800 */
[----:B0-----:R-:W4:Y:S01]  /*56050*/  LDL.LU R26, [R1+0xca8] ;  /* 0x000ca800011a7983 */ /* 0x001f220000300800 */
[----:B------:R-:W4:Y:S01]  /*56060*/  LDL.LU R27, [R1+0xcac] ;  /* 0x000cac00011b7983 */ /* 0x000f220000300800 */
        /* <DEDUP_REMOVED lines=9> */
[C---:B----4-:R-:W-:Y:S01]  /*56100*/  HMMA.16816.F32.BF16 R24, R16.reuse, R8, R24 ;  /* 0x000000081018723c */ /* 0x050fe20000041818 */
[----:B------:R-:W-:Y:S11]  /*56110*/  IMAD.MOV.U32 R7, RZ, RZ, R9 ;  /* 0x000000ffff077224 */ /* 0x000ff600078e0009 */
[----:B------:R-:W-:Y:S11]  /*56120*/  @!UPT UIADD3 URZ, URZ, URZ, URZ ;  /* 0x0000003f3f3ff290 */ /* 0x000ff6000fffe03f */
[----:B------:R0:W-:Y:S01]  /*56130*/  STL.64 [R1+0x14c0], R24 ;  /* 0x0014c01801007387 */ /* 0x0001e20000100a00 */
[----:B------:R-:W-:Y:S02]  /*56140*/  STL.64 [R1+0x14c8], R26 ;  /* 0x0014c81a01007387 */ /* 0x000fe40000100a00 */
[----:B0-----:R-:W-:Y:S02]  /*56150*/  IMAD.MOV.U32 R25, RZ, RZ, R8 ;  /* 0x000000ffff197224 */ /* 0x001fe400078e0008 */
        /* <DEDUP_REMOVED lines=28> */
[C---:B--2---:R-:W-:Y:S01]  /*56320*/  HMMA.16816.F32.BF16 R8, R16.reuse, R12, R8 ;  /* 0x0000000c1008723c */ /* 0x044fe20000041808 */
[----:B------:R-:W-:Y:S11]  /*56330*/  IMAD.MOV.U32 R3, RZ, RZ, R12 ;  /* 0x000000ffff037224 */ /* 0x000ff600078e000c */
[----:B------:R-:W-:Y:S11]  /*56340*/  @!UPT UIADD3 URZ, URZ, URZ, URZ ;  /* 0x0000003f3f3ff290 */ /* 0x000ff6000fffe03f */
[----:B------:R-:W-:Y:S01]  /*56350*/  STL.64 [R1+0x1480], R8 ;  /* 0x0014800801007387 */ /* 0x000fe20000100a00 */
[----:B------:R0:W-:Y:S03]  /*56360*/  STL.64 [R1+0x1488], R10 ;  /* 0x0014880a01007387 */ /* 0x0001e60000100a00 */
[----:B0-----:R-:W2:Y:S01]  /*56370*/  LDL.LU R11, [R1+0x4028] ;  /* 0x00402800010b7983 */ /* 0x001ea20000300800 */
[----:B------:R-:W4:Y:S02]  /*56380*/  LDL.LU.64 R8, [R1+0x4020] ;  /* 0x0040200001087983 */ /* 0x000f240000300a00 */
        /* <DEDUP_REMOVED lines=8> */
[----:B0-----:R-:W4:Y:S01]  /*56410*/  LDL.LU.64 R22, [R1+0x4008] ;  /* 0x0040080001167983 */ /* 0x001f220000300a00 */
        /* <DEDUP_REMOVED lines=8> */
[----:B--2---:R-:W-:Y:S11]  /*564a0*/  HMMA.16816.F32.BF16 R16, R16, R4, R12 ;  /* 0x000000041010723c */ /* 0x004ff6000004180c */
[----:B------:R-:W-:Y:S04]  /*564b0*/  @!UPT UIADD3 URZ, URZ, URZ, URZ ;  /* 0x0000003f3f3ff290 */ /* 0x000fe8000fffe03f */
[----:B------:R-:W-:Y:S01]  /*564c0*/  STL.64 [R1+0x1460], R20 ;  /* 0x0014601401007387 */ /* 0x000fe20000100a00 */
[----:B------:R-:W-:Y:S02]  /*564d0*/  IMAD.MOV.U32 R12, RZ, RZ, R3 ;  /* 0x000000ffff0c7224 */ /* 0x000fe400078e0003 */
[----:B------:R-:W-:Y:S02]  /*564e0*/  IMAD.MOV.U32 R13, RZ, RZ, R10 ;  /* 0x000000ffff0d7224 */ /* 0x000fe400078e000a */
[----:B------:R-:W-:Y:S01]  /*564f0*/  STL.64 [R1+0x1468], R22 ;  /* 0x0014681601007387 */ /* 0x000fe20000100a00 */
[----:B------:R-:W2:Y:S04]  /*56500*/  LDL.LU R3, [R1+0x3ffc] ;  /* 0x003ffc0001037983 */ /* 0x000ea80000300800 */
        /* <DEDUP_REMOVED lines=10> */
[----:B------:R-:W2:Y:S02]  /*565b0*/  LDL.LU R10, [R1+0xb58] ;  /* 0x000b5800010a7983 */ /* 0x000ea40000300800 */
[----:B---3--:R-:W2:Y:S02]  /*565c0*/  LDL.LU R11, [R1+0xb5c] ;  /* 0x000b5c00010b7983 */ /* 0x008ea40000300800 */
[----:B------:R-:W-:-:S02]  /*565d0*/  IMAD.MOV.U32 R12, RZ, RZ, R26 ;  /* 0x000000ffff0c7224 */ /* 0x000fc400078e001a */
[----:B------:R-:W-:Y:S01]  /*565e0*/  IMAD.MOV.U32 R13, RZ, RZ, R29 ;  /* 0x000000ffff0d7224 */ /* 0x000fe200078e001d */
[----:B------:R-:W3:Y:S01]  /*565f0*/  LDL.LU R26, [R1+0x3ff8] ;  /* 0x003ff800011a7983 */ /* 0x000ee20000300800 */
[----:B------:R-:W3:Y:S03]  /*56600*/  LDL.LU R29, [R1+0x3ff4] ;  /* 0x003ff400011d7983 */ /* 0x000ee60000300800 */
[----:B------:R-:W-:Y:S04]  /*56610*/  STL.64 [R1+0x3f00], R12 ;  /* 0x003f000c01007387 */ /* 0x000fe80000100a00 */
[----:B--2---:R-:W-:Y:S01]  /*56620*/  STL.64 [R1+0x3ee0], R10 ;  /* 0x003ee00a01007387 */ /* 0x004fe20000100a00 */
[----:B------:R1:W-:Y:S03]  /*56630*/  STL.64 [R1+0x3ed8], R8 ;  /* 0x003ed80801007387 */ /* 0x0003e60000100a00 */
[----:B-1----:R-:W2:Y:S01]  /*56640*/  LDL.LU R8, [R1+0xb60] ;  /* 0x000b600001087983 */ /* 0x002ea20000300800 */
[----:B------:R-:W2:Y:S02]  /*56650*/  LDL.LU R9, [R1+0xb64] ;  /* 0x000b640001097983 */ /* 0x000ea40000300800 */
        /* <DEDUP_REMOVED lines=26> */
[----:B------:R-:W4:Y:S01]  /*56800*/  LDL.LU R25, [R1+0x3fe0] ;  /* 0x003fe00001197983 */ /* 0x000f220000300800 */
[----:B------:R-:W4:Y:S03]  /*56810*/  LDL.LU R7, [R1+0x3fdc] ;  /* 0x003fdc0001077983 */ /* 0x000f260000300800 */
[----:B------:R3:W-:Y:S02]  /*56820*/  STL.64 [R1+0x3f48], R12 ;  /* 0x003f480c01007387 */ /* 0x0007e40000100a00 */
[----:B---3--:R-:W-:Y:S02]  /*56830*/  IMAD.MOV.U32 R12, RZ, RZ, R26 ;  /* 0x000000ffff0c7224 */ /* 0x008fe400078e001a */
        /* <DEDUP_REMOVED lines=12> */
[----:B------:R-:W3:Y:S04]  /*56900*/  LDL.LU R6, [R1+0x3fd0] ;  /* 0x003fd00001067983 */ /* 0x000ee80000300800 */
[----:B------:R1:W-:Y:S02]  /*56910*/  STL.64 [R1+0x3f78], R12 ;  /* 0x003f780c01007387 */ /* 0x0003e40000100a00 */
[----:B-1----:R-:W-:Y:S02]  /*56920*/  IMAD.MOV.U32 R12, RZ, RZ, R28 ;  /* 0x000000ffff0c7224 */ /* 0x002fe400078e001c */
[----:B------:R-:W-:Y:S01]  /*56930*/  IMAD.MOV.U32 R13, RZ, RZ, R27 ;  /* 0x000000ffff0d7224 */ /* 0x000fe200078e001b */
[----:B--2---:R-:W-:Y:S01]  /*56940*/  STL.64 [R1+0x3f40], R10 ;  /* 0x003f400a01007387 */ /* 0x004fe20000100a00 */
[----:B------:R1:W-:Y:S03]  /*56950*/  STL.64 [R1+0x3f38], R8 ;  /* 0x003f380801007387 */ /* 0x0003e60000100a00 */
[----:B-1----:R-:W2:Y:S01]  /*56960*/  LDL.LU R8, [R1+0xba0] ;  /* 0x000ba00001087983 */ /* 0x002ea20000300800 */
[----:B------:R-:W2:Y:S02]  /*56970*/  LDL.LU R9, [R1+0xba4] ;  /* 0x000ba40001097983 */ /* 0x000ea40000300800 */
[----:B------:R-:W2:Y:S02]  /*56980*/  LDL.LU R10, [R1+0xba8] ;  /* 0x000ba800010a7983 */ /* 0x000ea40000300800 */
[----:B------:R-:W2:Y:S01]  /*56990*/  LDL.LU R11, [R1+0xbac] ;  /* 0x000bac00010b7983 */ /* 0x000ea20000300800 */
[----:B------:R4:W-:Y:S02]  /*569a0*/  STL.64 [R1+0x3f90], R12 ;  /* 0x003f900c01007387 */ /* 0x0009e40000100a00 */
[----:B----4-:R-:W-:-:S02]  /*569b0*/  IMAD.MOV.U32 R12, RZ, RZ, R25 ;  /* 0x000000ffff0c7224 */ /* 0x010fc400078e0019 */
[----:B------:R-:W-:Y:S02]  /*569c0*/  IMAD.MOV.U32 R13, RZ, RZ, R24 ;  /* 0x000000ffff0d7224 */ /* 0x000fe400078e0018 */
[----:B---3--:R-:W-:Y:S02]  /*569d0*/  IMAD.MOV.U32 R24, RZ, RZ, R26 ;  /* 0x000000ffff187224 */ /* 0x008fe400078e001a */
[----:B------:R-:W-:Y:S01]  /*569e0*/  IMAD.MOV.U32 R25, RZ, RZ, R7 ;  /* 0x000000ffff197224 */ /* 0x000fe200078e0007 */
[----:B------:R1:W-:Y:S04]  /*569f0*/  STL.64 [R1+0x3fb0], R12 ;  /* 0x003fb00c01007387 */ /* 0x0003e80000100a00 */
[----:B------:R3:W-:Y:S01]  /*56a00*/  STL.64 [R1+0x3fb8], R24 ;  /* 0x003fb81801007387 */ /* 0x0007e20000100a00 */
[----:B-1----:R-:W4:Y:S01]  /*56a10*/  LDL.LU R12, [R1+0xc10] ;  /* 0x000c1000010c7983 */ /* 0x002f220000300800 */
[----:B------:R-:W4:Y:S02]  /*56a20*/  LDL.LU R13, [R1+0xc14] ;  /* 0x000c1400010d7983 */ /* 0x000f240000300800 */
[----:B------:R-:W2:Y:S02]  /*56a30*/  LDL.LU R14, [R1+0xc18] ;  /* 0x000c1800010e7983 */ /* 0x000ea40000300800 */
[----:B------:R-:W2:Y:S02]  /*56a40*/  LDL.LU R15, [R1+0xc1c] ;  /* 0x000c1c00010f7983 */ /* 0x000ea40000300800 */
[----:B---3--:R-:W-:Y:S01]  /*56a50*/  IMAD.MOV.U32 R24, RZ, RZ, R6 ;  /* 0x000000ffff187224 */ /* 0x008fe200078e0006 */
[----:B--2---:R-:W-:Y:S01]  /*56a60*/  STL.64 [R1+0x3fc8], R14 ;  /* 0x003fc80e01007387 */ /* 0x004fe20000100a00 */
[----:B----4-:R1:W-:Y:S03]  /*56a70*/  STL.64 [R1+0x3fc0], R12 ;  /* 0x003fc00c01007387 */ /* 0x0103e60000100a00 */
        /* <DEDUP_REMOVED lines=8> */
[----:B------:R-:W-:Y:S01]  /*56b00*/  STL.64 [R1+0x3f58], R10 ;  /* 0x003f580a01007387 */ /* 0x000fe20000100a00 */
[----:B------:R1:W-:Y:S03]  /*56b10*/  STL.64 [R1+0x3f50], R8 ;  /* 0x003f500801007387 */ /* 0x0003e60000100a00 */
[----:B-1----:R-:W3:Y:S01]  /*56b20*/  LDL.LU R8, [R1+0xbc0] ;  /* 0x000bc00001087983 */ /* 0x002ee20000300800 */
[----:B------:R-:W3:Y:S02]  /*56b30*/  LDL.LU R9, [R1+0xbc4] ;  /* 0x000bc40001097983 */ /* 0x000ee40000300800 */
[----:B------:R-:W4:Y:S02]  /*56b40*/  LDL.LU R10, [R1+0xbc8] ;  /* 0x000bc800010a7983 */ /* 0x000f240000300800 */
[----:B------:R-:W4:Y:S02]  /*56b50*/  LDL.LU R11, [R1+0xbcc] ;  /* 0x000bcc00010b7983 */ /* 0x000f240000300800 */
[----:B----4-:R-:W-:Y:S01]  /*56b60*/  STL.64 [R1+0x3f70], R10 ;  /* 0x003f700a01007387 */ /* 0x010fe20000100a00 */
[----:B---3--:R1:W-:Y:S03]  /*56b70*/  STL.64 [R1+0x3f68], R8 ;  /* 0x003f680801007387 */ /* 0x0083e60000100a00 */
[----:B-1----:R-:W3:Y:S01]  /*56b80*/  LDL.LU R8, [R1+0xbd0] ;  /* 0x000bd00001087983 */ /* 0x002ee20000300800 */
[----:B------:R-:W3:Y:S02]  /*56b90*/  LDL.LU R9, [R1+0xbd4] ;  /* 0x000bd40001097983 */ /* 0x000ee40000300800 */
[----:B------:R-:W4:Y:S02]  /*56ba0*/  LDL.LU R10, [R1+0xbd8] ;  /* 0x000bd800010a7983 */ /* 0x000f240000300800 */
[----:B------:R-:W4:Y:S02]  /*56bb0*/  LDL.LU R11, [R1+0xbdc] ;  /* 0x000bdc00010b7983 */ /* 0x000f240000300800 */
[----:B------:R-:W-:-:S07]  /*56bc0*/  IMAD.MOV.U32 R25, RZ, RZ, R3 ;  /* 0x000000ffff197224 */ /* 0x000fce00078e0003 */
[C---:B0-----:R-:W-:Y:S01]  /*56bd0*/  HMMA.16816.F32.BF16 R24, R20.reuse, R24, R12 ;  /* 0x000000181418723c */ /* 0x041fe2000004180c */
[----:B----4-:R-:W-:Y:S01]  /*56be0*/  STL.64 [R1+0x3f88], R10 ;  /* 0x003f880a01007387 */ /* 0x010fe20000100a00 */
[----:B---3--:R0:W-:Y:S03]  /*56bf0*/  STL.64 [R1+0x3f80], R8 ;  /* 0x003f800801007387 */ /* 0x0081e60000100a00 */
        /* <DEDUP_REMOVED lines=10> */
[----:B------:R-:W-:Y:S01]  /*56ca0*/  STL.64 [R1+0x3ea8], R18 ;  /* 0x003ea81201007387 */ /* 0x000fe20000100a00 */
[----:B------:R-:W-:Y:S02]  /*56cb0*/  STL.64 [R1+0x3ea0], R16 ;  /* 0x003ea01001007387 */ /* 0x000fe40000100a00 */
[----:B------:R-:W4:Y:S02]  /*56cc0*/  LDL.LU.64 R14, [R1+0x3fc8] ;  /* 0x003fc800010e7983 */ /* 0x000f240000300a00 */
[----:B------:R-:W4:Y:S01]  /*56cd0*/  LDL.LU.64 R12, [R1+0x3fc0] ;  /* 0x003fc000010c7983 */ /* 0x000f220000300a00 */
[----:B------:R0:W-:Y:S01]  /*56ce0*/  STL.64 [R1+0x10d0], R24 ;  /* 0x0010d01801007387 */ /* 0x0001e20000100a00 */
[----:B------:R4:W-:Y:S03]  /*56cf0*/  STL.64 [R1+0x10d8], R26 ;  /* 0x0010d81a01007387 */ /* 0x0009e60000100a00 */
[----:B0-----:R-:W4:Y:S02]  /*56d00*/  LDL.LU.64 R24, [R1+0x3fb8] ;  /* 0x003fb80001187983 */ /* 0x001f240000300a00 */
[C---:B----4-:R-:W-:Y:S02]  /*56d10*/  HMMA.16816.F32.BF16 R24, R20.reuse, R24, R12 ;  /* 0x000000181418723c */ /* 0x050fe4000004180c */
[----:B------:R-:W3:Y:S11]  /*56d20*/  LDL.LU.64 R12, [R1+0x3fb0] ;  /* 0x003fb000010c7983 */ /* 0x000ef60000300a00 */
[----:B------:R-:W-:Y:S10]  /*56d30*/  @!UPT UIADD3 URZ, URZ, URZ, URZ ;  /* 0x0000003f3f3ff290 */ /* 0x000ff4000fffe03f */
[----:B------:R0:W-:Y:S01]  /*56d40*/  STL.64 [R1+0x10c0], R24 ;  /* 0x0010c01801007387 */ /* 0x0001e20000100a00 */
[----:B------:R2:W-:Y:S03]  /*56d50*/  STL.64 [R1+0x10c8], R26 ;  /* 0x0010c81a01007387 */ /* 0x0005e60000100a00 */
[----:B0-----:R-:W2:Y:S02]  /*56d60*/  LDL.LU.64 R24, [R1+0x3fa8] ;  /* 0x003fa80001187983 */ /* 0x001ea40000300a00 */
[C---:B--2---:R-:W-:Y:S02]  /*56d70*/  HMMA.16816.F32.BF16 R24, R20.reuse, R24, R4 ;  /* 0x000000181418723c */ /* 0x044fe40000041804 */
[----:B------:R-:W2:Y:S11]  /*56d80*/  LDL.LU R4, [R1+0xb40] ;  /* 0x000b400001047983 */ /* 0x000eb60000300800 */
[----:B------:R-:W-:Y:S10]  /*56d90*/  @!UPT UIADD3 URZ, URZ, URZ, URZ ;  /* 0x0000003f3f3ff290 */ /* 0x000ff4000fffe03f */
[----:B------:R-:W-:Y:S01]  /*56da0*/  STL.64 [R1+0x10b0], R24 ;  /* 0x0010b01801007387 */ /* 0x000fe20000100a00 */
[----:B------:R0:W-:Y:S02]  /*56db0*/  STL.64 [R1+0x10b8], R26 ;  /* 0x0010b81a01007387 */ /* 0x0001e40000100a00 */
[----:B------:R-:W2:Y:S02]  /*56dc0*/  LDL.LU R5, [R1+0xb44] ;  /* 0x000b440001057983 */ /* 0x000ea40000300800 */
[----:B------:R-:W2:Y:S01]  /*56dd0*/  LDL.LU R6, [R1+0xb48] ;  /* 0x000b480001067983 */ /* 0x000ea20000300800 */
[----:B------:R-:W2:Y:S04]  /*56de0*/  LDL.LU R7, [R1+0xb4c] ;  /* 0x000b4c0001077983 */ /* 0x000ea80000300800 */
[----:B0-----:R-:W4:Y:S01]  /*56df0*/  LDL R27, [R1+0x234c] ;  /* 0x00234c00011b7983 */ /* 0x001f220000100800 */
[C---:B---3--:R-:W-:Y:S03]  /*56e00*/  HMMA.16816.F32.BF16 R12, R20.reuse, R12, R8 ;  /* 0x0000000c140c723c */ /* 0x048fe60000041808 */
[----:B----4-:R0:W-:Y:S01]  /*56e10*/  STL [R1+0x3d98], R27 ;  /* 0x003d981b01007387 */ /* 0x0101e20000100800 */
[----:B------:R-:W3:Y:S02]  /*56e20*/  LDL.LU R24, [R1+0xbb0] ;  /* 0x000bb00001187983 */ /* 0x000ee40000300800 */
[----:B------:R-:W3:Y:S02]  /*56e30*/  LDL.LU R25, [R1+0xbb4] ;  /* 0x000bb40001197983 */ /* 0x000ee40000300800 */
[----:B------:R-:W3:Y:S01]  /*56e40*/  LDL.LU R26, [R1+0xbb8] ;  /* 0x000bb800011a7983 */ /* 0x000ee20000300800 */
[----:B0-----:R-:W3:Y:S01]  /*56e50*/  LDL.LU R27, [R1+0xbbc] ;  /* 0x000bbc00011b7983 */ /* 0x001ee20000300800 */
[----:B------:R-:W4:Y:S02]  /*56e60*/  LDL.LU.64 R10, [R1+0x3fa0] ;  /* 0x003fa000010a7983 */ /* 0x000f240000300a00 */
[----:B------:R-:W4:Y:S11]  /*56e70*/  LDL.LU.64 R8, [R1+0x3f98] ;  /* 0x003f980001087983 */ /* 0x000f360000300a00 */
[----:B------:R0:W-:Y:S01]  /*56e80*/  STL.64 [R1+0x10a0], R12 ;  /* 0x0010a00c01007387 */ /* 0x0001e20000100a00 */
[----:B------:R4:W-:Y:S04]  /*56e90*/  STL.64 [R1+0x10a8], R14 ;  /* 0x0010a80e01007387 */ /* 0x0009e80000100a00 */
        /* <DEDUP_REMOVED lines=19> */
[----:B------:R0:W-:Y:S01]  /*56fd0*/  STL.64 [R1+0x1070], R12 ;  /* 0x0010700c01007387 */ /* 0x0001e20000100a00 */
[----:B------:R-:W-:Y:S03]  /*56fe0*/  STL.64 [R1+0x1078], R14 ;  /* 0x0010780e01007387 */ /* 0x000fe60000100a00 */
[----:B0-----:R-:W4:Y:S01]  /*56ff0*/  LDL.LU.64 R12, [R1+0x3f48] ;  /* 0x003f4800010c7983 */ /* 0x001f220000300a00 */
[----:B------:R-:W-:Y:S02]  /*57000*/  IMAD.MOV.U32 R16, RZ, RZ, R2 ;  /* 0x000000ffff107224 */ /* 0x000fe400078e0002 */
[----:B------:R-:W-:-:S07]  /*57010*/  IMAD.MOV.U32 R17, RZ, RZ, R0 ;  /* 0x000000ffff117224 */ /* 0x000fce00078e0000 */
[C---:B---3--:R-:W-:Y:S01]  /*57020*/  HMMA.16816.F32.BF16 R24, R20.reuse, R16, R24 ;  /* 0x000000101418723c */ /* 0x048fe20000041818 */
[----:B------:R-:W3:Y:S11]  /*57030*/  LDL.LU R16, [R1+0xb30] ;  /* 0x000b300001107983 */ /* 0x000ef60000300800 */
[----:B------:R-:W-:Y:S11]  /*57040*/  @!UPT UIADD3 URZ, URZ, URZ, URZ ;  /* 0x0000003f3f3ff290 */ /* 0x000ff6000fffe03f */
[----:B------:R0:W-:Y:S01]  /*57050*/  STL.64 [R1+0x1060], R24 ;  /* 0x0010601801007387 */ /* 0x0001e20000100a00 */
[----:B------:R1:W-:Y:S02]  /*57060*/  STL.64 [R1+0x1068], R26 ;  /* 0x0010681a01007387 */ /* 0x0003e40000100a00 */
[----:B------:R-:W3:Y:S02]  /*57070*/  LDL.LU R17, [R1+0xb34] ;  /* 0x000b340001117983 */ /* 0x000ee40000300800 */
[----:B------:R-:W3:Y:S01]  /*57080*/  LDL.LU R18, [R1+0xb38] ;  /* 0x000b380001127983 */ /* 0x000ee20000300800 */
[----:B------:R-:W3:Y:S04]  /*57090*/  LDL.LU R19, [R1+0xb3c] ;  /* 0x000b3c0001137983 */ /* 0x000ee80000300800 */
[----:B0-----:R-:W2:Y:S01]  /*570a0*/  LDL.LU R24, [R1+0xb20] ;  /* 0x000b200001187983 */ /* 0x001ea20000300800 */
[----:B------:R-:W2:Y:S02]  /*570b0*/  LDL.LU R25, [R1+0xb24] ;  /* 0x000b240001197983 */ /* 0x000ea40000300800 */
[----:B-1----:R-:W2:Y:S02]  /*570c0*/  LDL.LU R26, [R1+0xb28] ;  /* 0x000b2800011a7983 */ /* 0x002ea40000300800 */
[----:B------:R-:W2:Y:S01]  /*570d0*/  LDL.LU R27, [R1+0xb2c] ;  /* 0x000b2c00011b7983 */ /* 0x000ea20000300800 */
        /* <DEDUP_REMOVED lines=47> */
[----:B0-----:R-:W2:Y:S01]  /*573d0*/  LDL.64 R12, [R1+0xe0] ;  /* 0x0000e000010c7983 */ /* 0x001ea20000100a00 */
[C---:B---3--:R-:W-:Y:S03]  /*573e0*/  HMMA.16816.F32.BF16 R4, R20.reuse, R8, R4 ;  /* 0x000000081404723c */ /* 0x048fe60000041804 */
[----:B--2---:R0:W-:Y:S04]  /*573f0*/  STL.64 [R1+0x3e90], R12 ;  /* 0x003e900c01007387 */ /* 0x0041e80000100a00 */
[----:B0-----:R-:W2:Y:S04]  /*57400*/  LDL.64 R12, [R1+0xf0] ;  /* 0x0000f000010c7983 */ /* 0x001ea80000100a00 */
[----:B--2---:R0:W-:Y:S04]  /*57410*/  STL.64 [R1+0x3e98], R12 ;  /* 0x003e980c01007387 */ /* 0x0041e80000100a00 */
[----:B0-----:R-:W2:Y:S08]  /*57420*/  LDL.64 R12, [R1+0x100] ;  /* 0x00010000010c7983 */ /* 0x001eb00000100a00 */
[----:B------:R0:W-:Y:S02]  /*57430*/  STL.64 [R1+0xff0], R4 ;  /* 0x000ff00401007387 */ /* 0x0001e40000100a00 */
[----:B------:R-:W-:Y:S01]  /*57440*/  STL.64 [R1+0xff8], R6 ;  /* 0x000ff80601007387 */ /* 0x000fe20000100a00 */
[----:B0-----:R-:W3:Y:S01]  /*57450*/  LDL.LU.64 R4, [R1+0x3eb0] ;  /* 0x003eb00001047983 */ /* 0x001ee20000300a00 */
[----:B----4-:R-:W-:Y:S02]  /*57460*/  STL [R1+0x3dd8], R11 ;  /* 0x003dd80b01007387 */ /* 0x010fe40000100800 */
[----:B------:R0:W-:Y:S02]  /*57470*/  STL.64 [R1+0x3dd0], R8 ;  /* 0x003dd00801007387 */ /* 0x0001e40000100a00 */
[----:B0-----:R-:W4:Y:S01]  /*57480*/  LDL.LU R8, [R1+0xad0] ;  /* 0x000ad00001087983 */ /* 0x001f220000300800 */
[----:B------:R-:W4:Y:S02]  /*57490*/  LDL.LU R9, [R1+0xad4] ;  /* 0x000ad40001097983 */ /* 0x000f240000300800 */
[----:B------:R-:W2:Y:S02]  /*574a0*/  LDL.LU R10, [R1+0xad8] ;  /* 0x000ad800010a7983 */ /* 0x000ea40000300800 */
[----:B------:R-:W2:Y:S01]  /*574b0*/  LDL.LU R11, [R1+0xadc] ;  /* 0x000adc00010b7983 */ /* 0x000ea20000300800 */
[----:B---3--:R-:W-:Y:S01]  /*574c0*/  HMMA.16816.F32.BF16 R20, R20, R4, R16 ;  /* 0x000000041414723c */ /* 0x008fe20000041810 */
[----:B--2---:R-:W-:Y:S01]  /*574d0*/  STL.64 [R1+0x3e88], R10 ;  /* 0x003e880a01007387 */ /* 0x004fe20000100a00 */
[----:B----4-:R0:W-:Y:S03]  /*574e0*/  STL.64 [R1+0x3e80], R8 ;  /* 0x003e800801007387 */ /* 0x0101e60000100a00 */
        /* <DEDUP_REMOVED lines=10> */
[C---:B---3--:R-:W-:Y:S11]  /*57590*/  HMMA.16816.F32.BF16 R24, R16.reuse, R12, R24 ;  /* 0x0000000c1018723c */ /* 0x048ff60000041818 */
[----:B------:R-:W-:Y:S11]  /*575a0*/  @!UPT UIADD3 URZ, URZ, URZ, URZ ;  /* 0x0000003f3f3ff290 */ /* 0x000ff6000fffe03f */
[----:B------:R-:W-:Y:S01]  /*575b0*/  @!UPT UIADD3 URZ, URZ, URZ, URZ ;  /* 0x0000003f3f3ff290 */ /* 0x000fe2000fffe03f */
[----:B------:R0:W-:Y:S01]  /*575c0*/  STL.64 [R1+0xfd0], R24 ;  /* 0x000fd01801007387 */ /* 0x0001e20000100a00 */
[----:B------:R-:W-:Y:S02]  /*575d0*/  STL.64 [R1+0xfd8], R26 ;  /* 0x000fd81a01007387 */ /* 0x000fe40000100a00 */
[----:B0-----:R-:W-:Y:S02]  /*575e0*/  IMAD.MOV.U32 R24, RZ, RZ, R12 ;  /* 0x000000ffff187224 */ /* 0x001fe400078e000c */
[----:B------:R-:W3:Y:S01]  /*575f0*/  LDL.LU.64 R12, [R1+0x3e98] ;  /* 0x003e9800010c7983 */ /* 0x000ee20000300a00 */
[----:B------:R-:W-:Y:S02]  /*57600*/  STL [R1+0x3da0], R7 ;  /* 0x003da00701007387 */ /* 0x000fe40000100800 */
[----:B------:R0:W-:Y:S02]  /*57610*/  STL [R1+0x3d9c], R24 ;  /* 0x003d9c1801007387 */ /* 0x0001e40000100800 */
        /* <DEDUP_REMOVED lines=12> */
[----:B------:R0:W-:Y:S02]  /*576e0*/  STL [R1+0x3da8], R25 ;  /* 0x003da81901007387 */ /* 0x0001e40000100800 */
[----:B------:R1:W-:Y:S02]  /*576f0*/  STL [R1+0x3da4], R26 ;  /* 0x003da41a01007387 */ /* 0x0003e40000100800 */
[----:B------:R-:W4:Y:S01]  /*57700*/  LDL.LU R24, [R1+0xaf0] ;  /* 0x000af00001187983 */ /* 0x000f220000300800 */
[----:B0-----:R-:W4:Y:S01]  /*57710*/  LDL.LU R25, [R1+0xaf4] ;  /* 0x000af40001197983 */ /* 0x001f220000300800 */
[----:B-1----:R-:W4:Y:S02]  /*57720*/  LDL.LU R26, [R1+0xaf8] ;  /* 0x000af800011a7983 */ /* 0x002f240000300800 */
        /* <DEDUP_REMOVED lines=9> */
[----:B------:R-:W2:Y:S01]  /*577c0*/  LDL.LU.64 R12, [R1+0x3e78] ;  /* 0x003e7800010c7983 */ /* 0x000ea20000300a00 */
[----:B----4-:R-:W-:Y:S01]  /*577d0*/  HMMA.16816.F32.BF16 R24, R16, R20, R24 ;  /* 0x000000141018723c */ /* 0x010fe20000041818 */
[----:B------:R-:W-:Y:S01]  /*577e0*/  IMAD.MOV.U32 R3, RZ, RZ, R21 ;  /* 0x000000ffff037224 */ /* 0x000fe200078e0015 */
[----:B------:R-:W-:Y:S01]  /*577f0*/  STL [R1+0x3db0], R0 ;  /* 0x003db00001007387 */ /* 0x000fe20000100800 */
[----:B------:R-:W-:-:S02]  /*57800*/  IMAD.MOV.U32 R6, RZ, RZ, R20 ;  /* 0x000000ffff067224 */ /* 0x000fc400078e0014 */
[----:B------:R-:W-:Y:S11]  /*57810*/  STL [R1+0x3dac], R2 ;  /* 0x003dac0201007387 */ /* 0x000ff60000100800 */
[----:B------:R-:W-:Y:S07]  /*57820*/  @!UPT UIADD3 URZ, URZ, URZ, URZ ;  /* 0x0000003f3f3ff290 */ /* 0x000fee000fffe03f */
[----:B------:R-:W-:Y:S01]  /*57830*/  STL.64 [R1+0xfa0], R24 ;  /* 0x000fa01801007387 */ /* 0x000fe20000100a00 */
[----:B------:R-:W-:Y:S02]  /*57840*/  STL.64 [R1+0xfa8], R26 ;  /* 0x000fa81a01007387 */ /* 0x000fe40000100a00 */
[----:B------:R-:W-:Y:S02]  /*57850*/  STL [R1+0x3db8], R3 ;  /* 0x003db80301007387 */ /* 0x000fe40000100800 */
[----:B------:R-:W-:Y:S01]  /*57860*/  STL [R1+0x3db4], R6 ;  /* 0x003db40601007387 */ /* 0x000fe20000100800 */
[----:B------:R2:W-:Y:S02]  /*57870*/  STL.64 [R1+0x3e50], R4 ;  /* 0x003e500401007387 */ /* 0x0005e40000100a00 */
[C---:B--2---:R-:W-:Y:S01]  /*57880*/  HMMA.16816.F32.BF16 R4, R16.reuse, R12, R8 ;  /* 0x0000000c1004723c */ /* 0x044fe20000041808 */
[----:B------:R-:W-:Y:S02]  /*57890*/  IMAD.MOV.U32 R29, RZ, RZ, R12 ;  /* 0x000000ffff1d7224 */ /* 0x000fe400078e000c */
[----:B------:R-:W-:Y:S11]  /*578a0*/  IMAD.MOV.U32 R28, RZ, RZ, R13 ;  /* 0x000000ffff1c7224 */ /* 0x000ff600078e000d */
[----:B------:R-:W-:Y:S09]  /*578b0*/  @!UPT UIADD3 URZ, URZ, URZ, URZ ;  /* 0x0000003f3f3ff290 */ /* 0x000ff2000fffe03f */
[----:B------:R-:W-:Y:S01]  /*578c0*/  STL.64 [R1+0xf90], R4 ;  /* 0x000f900401007387 */ /* 0x000fe20000100a00 */
[----:B------:R-:W-:Y:S02]  /*578d0*/  STL.64 [R1+0xf98], R6 ;  /* 0x000f980601007387 */ /* 0x000fe40000100a00 */
[----:B------:R-:W2:Y:S02]  /*578e0*/  LDL.64 R12, [R1] ;  /* 0x00000000010c7983 */ /* 0x000ea40000100a00 */
[----:B--2---:R0:W-:Y:S01]  /*578f0*/  STL.64 [R1+0x3e00], R12 ;  /* 0x003e000c01007387 */ /* 0x0041e20000100a00 */
[----:B------:R-:W2:Y:S02]  /*57900*/  LDL.LU R8, [R1+0xa40] ;  /* 0x000a400001087983 */ /* 0x000ea40000300800 */
[----:B------:R-:W2:Y:S02]  /*57910*/  LDL.LU R9, [R1+0xa44] ;  /* 0x000a440001097983 */ /* 0x000ea40000300800 */
[----:B------:R-:W3:Y:S01]  /*57920*/  LDL.LU R10, [R1+0xa48] ;  /* 0x000a4800010a7983 */ /* 0x000ee20000300800 */
[----:B------:R-:W3:Y:S04]  /*57930*/  LDL.LU R11, [R1+0xa4c] ;  /* 0x000a4c00010b7983 */ /* 0x000ee80000300800 */
[----:B0-----:R-:W4:Y:S04]  /*57940*/  LDL.64 R12, [R1+0x10] ;  /* 0x00001000010c7983 */ /* 0x001f280000100a00 */
[----:B----4-:R0:W-:Y:S04]  /*57950*/  STL.64 [R1+0x3e18], R12 ;  /* 0x003e180c01007387 */ /* 0x0101e80000100a00 */
[----:B0-----:R-:W4:Y:S04]  /*57960*/  LDL.64 R12, [R1+0x20] ;  /* 0x00002000010c7983 */ /* 0x001f280000100a00 */
[----:B----4-:R-:W-:Y:S01]  /*57970*/  STL.64 [R1+0x3e30], R12 ;  /* 0x003e300c01007387 */ /* 0x010fe20000100a00 */
[----:B---3--:R-:W-:Y:S02]  /*57980*/  STL.64 [R1+0x3df8], R10 ;  /* 0x003df80a01007387 */ /* 0x008fe40000100a00 */
[----:B--2---:R0:W-:Y:S02]  /*57990*/  STL.64 [R1+0x3df0], R8 ;  /* 0x003df00801007387 */ /* 0x0041e40000100a00 */
[----:B0-----:R-:W2:Y:S01]  /*579a0*/  LDL.LU R8, [R1+0xa50] ;  /* 0x000a500001087983 */ /* 0x001ea20000300800 */
[----:B------:R-:W2:Y:S02]  /*579b0*/  LDL.LU R9, [R1+0xa54] ;  /* 0x000a540001097983 */ /* 0x000ea40000300800 */
[----:B------:R-:W3:Y:S02]  /*579c0*/  LDL.LU R10, [R1+0xa58] ;  /* 0x000a5800010a7983 */ /* 0x000ee40000300800 */
[----:B------:R-:W3:Y:S01]  /*579d0*/  LDL.LU R11, [R1+0xa5c] ;  /* 0x000a5c00010b7983 */ /* 0x000ee20000300800 */
[----:B------:R-:W4:Y:S01]  /*579e0*/  LDL.LU R24, [R1+0xab0] ;  /* 0x000ab00001187983 */ /* 0x000f220000300800 */
[----:B------:R-:W4:Y:S02]  /*579f0*/  LDL.LU R25, [R1+0xab4] ;  /* 0x000ab40001197983 */ /* 0x000f240000300800 */
[----:B------:R-:W2:Y:S02]  /*57a00*/  LDL.LU R26, [R1+0xab8] ;  /* 0x000ab800011a7983 */ /* 0x000ea40000300800 */
[----:B------:R-:W2:Y:S02]  /*57a10*/  LDL.LU R27, [R1+0xabc] ;  /* 0x000abc00011b7983 */ /* 0x000ea40000300800 */
[----:B--2---:R-:W-:Y:S01]  /*57a20*/  STL.64 [R1+0x3e70], R26 ;  /* 0x003e701a01007387 */ /* 0x004fe20000100a00 */
[----:B----4-:R0:W-:Y:S02]  /*57a30*/  STL.64 [R1+0x3e68], R24 ;  /* 0x003e681801007387 */ /* 0x0101e40000100a00 */
[----:B------:R-:W2:Y:S02]  /*57a40*/  LDL R20, [R1+0x90] ;  /* 0x0000900001147983 */ /* 0x000ea40000100800 */
[----:B------:R-:W2:Y:S01]  /*57a50*/  LDL R21, [R1+0x94] ;  /* 0x0000940001157983 */ /* 0x000ea20000100800 */
[----:B0-----:R-:W2:Y:S01]  /*57a60*/  LDL.LU R24, [R1+0xac0] ;  /* 0x000ac00001187983 */ /* 0x001ea20000300800 */
[----:B------:R-:W2:Y:S02]  /*57a70*/  LDL.LU R25, [R1+0xac4] ;  /* 0x000ac40001197983 */ /* 0x000ea40000300800 */
[----:B------:R-:W2:Y:S02]  /*57a80*/  LDL.LU R26, [R1+0xac8] ;  /* 0x000ac800011a7983 */ /* 0x000ea40000300800 */
[----:B------:R-:W2:Y:S01]  /*57a90*/  LDL.LU R27, [R1+0xacc] ;  /* 0x000acc00011b7983 */ /* 0x000ea20000300800 */
[----:B------:R-:W4:Y:S04]  /*57aa0*/  LDL.64 R12, [R1+0x30] ;  /* 0x00003000010c7983 */ /* 0x000f280000100a00 */
[----:B----4-:R0:W-:Y:S04]  /*57ab0*/  STL.64 [R1+0x3e48], R12 ;  /* 0x003e480c01007387 */ /* 0x0101e80000100a00 */
[----:B0-----:R-:W4:Y:S01]  /*57ac0*/  LDL.LU R12, [R1+0xa90] ;  /* 0x000a9000010c7983 */ /* 0x001f220000300800 */
[----:B------:R-:W4:Y:S02]  /*57ad0*/  LDL.LU R13, [R1+0xa94] ;  /* 0x000a9400010d7983 */ /* 0x000f240000300800 */
[----:B------:R-:W2:Y:S02]  /*57ae0*/  LDL.LU R14, [R1+0xa98] ;  /* 0x000a9800010e7983 */ /* 0x000ea40000300800 */
[----:B------:R-:W2:Y:S02]  /*57af0*/  LDL.LU R15, [R1+0xa9c] ;  /* 0x000a9c00010f7983 */ /* 0x000ea40000300800 */
[----:B--2---:R-:W-:Y:S01]  /*57b00*/  STL.64 [R1+0x3e60], R14 ;  /* 0x003e600e01007387 */ /* 0x004fe20000100a00 */
[----:B----4-:R0:W-:Y:S02]  /*57b10*/  STL.64 [R1+0x3e58], R12 ;  /* 0x003e580c01007387 */ /* 0x0101e40000100a00 */
[----:B------:R-:W2:Y:S01]  /*57b20*/  LDL.64 R4, [R1+0x50] ;  /* 0x0000500001047983 */ /* 0x000ea20000100a00 */
[----:B0-----:R-:W4:Y:S01]  /*57b30*/  LDL.64 R12, [R1+0x60] ;  /* 0x00006000010c7983 */ /* 0x001f220000100a00 */
[----:B---3--:R-:W-:Y:S02]  /*57b40*/  STL.64 [R1+0x3e10], R10 ;  /* 0x003e100a01007387 */ /* 0x008fe40000100a00 */
[----:B------:R0:W-:Y:S02]  /*57b50*/  STL.64 [R1+0x3e08], R8 ;  /* 0x003e080801007387 */ /* 0x0001e40000100a00 */
[----:B0-----:R-:W3:Y:S01]  /*57b60*/  LDL.LU R8, [R1+0xa60] ;  /* 0x000a600001087983 */ /* 0x001ee20000300800 */
[----:B------:R-:W3:Y:S02]  /*57b70*/  LDL.LU R9, [R1+0xa64] ;  /* 0x000a640001097983 */ /* 0x000ee40000300800 */
[----:B------:R-:W2:Y:S02]  /*57b80*/  LDL.LU R10, [R1+0xa68] ;  /* 0x000a6800010a7983 */ /* 0x000ea40000300800 */
[----:B------:R-:W2:Y:S02]  /*57b90*/  LDL.LU R11, [R1+0xa6c] ;  /* 0x000a6c00010b7983 */ /* 0x000ea40000300800 */
        /* <DEDUP_REMOVED lines=12> */
[----:B------:R-:W2:Y:S01]  /*57c60*/  LDL.LU R11, [R1+0xa8c] ;  /* 0x000a8c00010b7983 */ /* 0x000ea20000300800 */
[----:B------:R-:W-:Y:S01]  /*57c70*/  STL [R1+0x3dc0], R28 ;  /* 0x003dc01c01007387 */ /* 0x000fe20000100800 */
[----:B------:R-:W-:Y:S02]  /*57c80*/  STL [R1+0x3dbc], R29 ;  /* 0x003dbc1d01007387 */ /* 0x000fe40000100800 */
[----:B------:R-:W4:Y:S02]  /*57c90*/  LDL.LU.64 R26, [R1+0x3e70] ;  /* 0x003e7000011a7983 */ /* 0x000f240000300a00 */
[----:B------:R-:W4:Y:S07]  /*57ca0*/  LDL.LU.64 R24, [R1+0x3e68] ;  /* 0x003e680001187983 */ /* 0x000f2e0000300a00 */
[----:B------:R0:W-:Y:S01]  /*57cb0*/  STL.64 [R1+0xf80], R20 ;  /* 0x000f801401007387 */ /* 0x0001e20000100a00 */
[----:B------:R1:W-:Y:S03]  /*57cc0*/  STL.64 [R1+0xf88], R22 ;  /* 0x000f881601007387 */ /* 0x0003e60000100a00 */
[----:B0-----:R-:W3:Y:S01]  /*57cd0*/  LDL.LU R20, [R1+0xa30] ;  /* 0x000a300001147983 */ /* 0x001ee20000300800 */
[----:B------:R-:W3:Y:S02]  /*57ce0*/  LDL.LU R21, [R1+0xa34] ;  /* 0x000a340001157983 */ /* 0x000ee40000300800 */
[----:B-1----:R-:W3:Y:S02]  /*57cf0*/  LDL.LU R22, [R1+0xa38] ;  /* 0x000a380001167983 */ /* 0x002ee40000300800 */
[----:B------:R-:W3:Y:S01]  /*57d00*/  LDL.LU R23, [R1+0xa3c] ;  /* 0x000a3c0001177983 */ /* 0x000ee20000300800 */
[C---:B----4-:R-:W-:Y:S11]  /*57d10*/  HMMA.16816.F32.BF16 R24, R16.reuse, R12, R24 ;  /* 0x0000000c1018723c */ /* 0x050ff60000041818 */
[----:B------:R-:W-:Y:S11]  /*57d20*/  @!UPT UIADD3 URZ, URZ, URZ, URZ ;  /* 0x0000003f3f3ff290 */ /* 0x000ff6000fffe03f */
[----:B------:R-:W-:Y:S01]  /*57d30*/  @!UPT UIADD3 URZ, URZ, URZ, URZ ;  /* 0x0000003f3f3ff290 */ /* 0x000fe2000fffe03f */
[----:B------:R0:W-:Y:S01]  /*57d40*/  STL.64 [R1+0xf70], R24 ;  /* 0x000f701801007387 */ /* 0x0001e20000100a00 */
[----:B------:R1:W-:Y:S02]  /*57d50*/  STL.64 [R1+0xf78], R26 ;  /* 0x000f781a01007387 */ /* 0x0003e40000100a00 */
[----:B------:R-:W4:Y:S02]  /*57d60*/  LDL.LU.64 R14, [R1+0x3e60] ;  /* 0x003e6000010e7983 */ /* 0x000f240000300a00 */
[----:B0-----:R-:W-:Y:S02]  /*57d70*/  IMAD.MOV.U32 R24, RZ, RZ, R12 ;  /* 0x000000ffff187224 */ /* 0x001fe400078e000c */
[----:B-1----:R-:W-:Y:S02]  /*57d80*/  IMAD.MOV.U32 R27, RZ, RZ, R13 ;  /* 0x000000ffff1b7224 */ /* 0x002fe400078e000d */
[----:B------:R-:W4:Y:S03]  /*57d90*/  LDL.LU.64 R12, [R1+0x3e58] ;  /* 0x003e5800010c7983 */ /* 0x000f260000300a00 */
[----:B------:R-:W-:Y:S02]  /*57da0*/  STL [R1+0x3dc8], R27 ;  /* 0x003dc81b01007387 */ /* 0x000fe40000100800 */
[----:B------:R0:W-:Y:S02]  /*57db0*/  STL [R1+0x3dc4], R24 ;  /* 0x003dc41801007387 */ /* 0x0001e40000100800 */
[----:B0-----:R-:W2:Y:S01]  /*57dc0*/  LDL.LU R24, [R1+0xaa0] ;  /* 0x000aa00001187983 */ /* 0x001ea20000300800 */
[----:B------:R-:W2:Y:S02]  /*57dd0*/  LDL.LU R25, [R1+0xaa4] ;  /* 0x000aa40001197983 */ /* 0x000ea40000300800 */
[----:B------:R-:W2:Y:S02]  /*57de0*/  LDL.LU R26, [R1+0xaa8] ;  /* 0x000aa800011a7983 */ /* 0x000ea40000300800 */
[----:B------:R-:W2:Y:S02]  /*57df0*/  LDL.LU R27, [R1+0xaac] ;  /* 0x000aac00011b7983 */ /* 0x000ea40000300800 */
[----:B------:R-:W-:Y:S01]  /*57e00*/  IMAD.MOV.U32 R7, RZ, RZ, R5 ;  /* 0x000000ffff077224 */ /* 0x000fe200078e0005 */
[C---:B--2---:R-:W-:Y:S11]  /*57e10*/  HMMA.16816.F32.BF16 R24, R16.reuse, R4, R24 ;  /* 0x000000041018723c */ /* 0x044ff60000041818 */
[----:B------:R-:W-:Y:S11]  /*57e20*/  @!UPT UIADD3 URZ, URZ, URZ, URZ ;  /* 0x0000003f3f3ff290 */ /* 0x000ff6000fffe03f */
[----:B------:R-:W-:Y:S01]  /*57e30*/  @!UPT UIADD3 URZ, URZ, URZ, URZ ;  /* 0x0000003f3f3ff290 */ /* 0x000fe2000fffe03f */
[----:B------:R-:W-:Y:S01]  /*57e40*/  STL.64 [R1+0xf60], R24 ;  /* 0x000f601801007387 */ /* 0x000fe20000100a00 */
[----:B------:R0:W-:Y:S02]  /*57e50*/  STL.64 [R1+0xf68], R26 ;  /* 0x000f681a01007387 */ /* 0x0001e40000100a00 */
[----:B0-----:R-:W-:Y:S02]  /*57e60*/  IMAD.MOV.U32 R26, RZ, RZ, R4 ;  /* 0x000000ffff1a7224 */ /* 0x001fe400078e0004 */
[----:B------:R-:W2:Y:S03]  /*57e70*/  LDL.LU.64 R4, [R1+0x3e50] ;  /* 0x003e500001047983 */ /* 0x000ea60000300a00 */
[----:B------:R-:W-:Y:S02]  /*57e80*/  STL [R1+0x3dcc], R26 ;  /* 0x003dcc1a01007387 */ /* 0x000fe40000100800 */
[----:B------:R-:W4:Y:S02]  /*57e90*/  LDL.64 R24, [R1+0x40] ;  /* 0x0000400001187983 */ /* 0x000f240000100a00 */
[C---:B----4-:R-:W-:Y:S11]  /*57ea0*/  HMMA.16816.F32.BF16 R12, R16.reuse, R24, R12 ;  /* 0x00000018100c723c */ /* 0x050ff6000004180c */
[----:B------:R-:W-:Y:S11]  /*57eb0*/  @!UPT UIADD3 URZ, URZ, URZ, URZ ;  /* 0x0000003f3f3ff290 */ /* 0x000ff6000fffe03f */
[----:B------:R-:W-:Y:S01]  /*57ec0*/  @!UPT UIADD3 URZ, URZ, URZ, URZ ;  /* 0x0000003f3f3ff290 */ /* 0x000fe2000fffe03f */
[----:B------:R0:W-:Y:S01]  /*57ed0*/  STL.64 [R1+0xf50], R12 ;  /* 0x000f500c01007387 */ /* 0x0001e20000100a00 */
[----:B------:R-:W-:Y:S03]  /*57ee0*/  STL.64 [R1+0xf58], R14 ;  /* 0x000f580e01007387 */ /* 0x000fe60000100a00 */
        /* <DEDUP_REMOVED lines=19> */
[----:B------:R-:W-:Y:S01]  /*58020*/  IMAD.MOV.U32 R2, RZ, RZ, R24 ;  /* 0x000000ffff027224 */ /* 0x000fe200078e0018 */
        /* <DEDUP_REMOVED lines=17> */
[----:B------:R-:W2:Y:S02]  /*58140*/  LDL.LU.64 R14, [R1+0x3de8] ;  /* 0x003de800010e7983 */ /* 0x000ea40000300a00 */
        /* <DEDUP_REMOVED lines=10> */
[----:B0-----:R-:W2:Y:S01]  /*581f0*/  LDL.LU R12, [R1+0xa20] ;  /* 0x000a2000010c7983 */ /* 0x001ea20000300800 */
[----:B------:R-:W2:Y:S02]  /*58200*/  LDL.LU R13, [R1+0xa24] ;  /* 0x000a2400010d7983 */ /* 0x000ea40000300800 */
[----:B------:R-:W2:Y:S02]  /*58210*/  LDL.LU R14, [R1+0xa28] ;  /* 0x000a2800010e7983 */ /* 0x000ea40000300800 */
[----:B------:R-:W2:Y:S01]  /*58220*/  LDL.LU R15, [R1+0xa2c] ;  /* 0x000a2c00010f7983 */ /* 0x000ea20000300800 */
[C---:B---3--:R-:W-:Y:S08]  /*58230*/  HMMA.16816.F32.BF16 R20, R16.reuse, R8, R20 ;  /* 0x000000081014723c */ /* 0x048ff00000041814 */
[----:B--2---:R-:W-:Y:S01]  /*58240*/  HMMA.16816.F32.BF16 R12, R16, R4, R12 ;  /* 0x00000004100c723c */ /* 0x004fe2000004180c */
[----:B------:R0:W-:Y:S11]  /*58250*/  STL.64 [R1+0x3c70], R8 ;  /* 0x003c700801007387 */ /* 0x0001f60000100a00 */
[----:B------:R-:W-:Y:S03]  /*58260*/  @!UPT UIADD3 URZ, URZ, URZ, URZ ;  /* 0x0000003f3f3ff290 */ /* 0x000fe6000fffe03f */
[----:B------:R-:W-:Y:S01]  /*58270*/  STL.64 [R1+0xef0], R20 ;  /* 0x000ef01401007387 */ /* 0x000fe20000100a00 */
[----:B------:R-:W-:Y:S02]  /*58280*/  STL.64 [R1+0xef8], R22 ;  /* 0x000ef81601007387 */ /* 0x000fe40000100a00 */
[----:B----4-:R1:W-:Y:S01]  /*58290*/  LDSM.16.MT88.4 R20, [R11+0x14180] ;  /* 0x014180000b14783b */ /* 0x0103e20000004200 */
[----:B0-----:R-:W2:Y:S04]  /*582a0*/  LDL.LU R8, [R1+0x940] ;  /* 0x0009400001087983 */ /* 0x001ea80000300800 */
[----:B------:R0:W-:Y:S01]  /*582b0*/  STL.64 [R1+0xee0], R12 ;  /* 0x000ee00c01007387 */ /* 0x0001e20000100a00 */
[----:B------:R-:W-:Y:S02]  /*582c0*/  STL.64 [R1+0xee8], R14 ;  /* 0x000ee80e01007387 */ /* 0x000fe40000100a00 */
[----:B------:R-:W2:Y:S02]  /*582d0*/  LDL.LU R9, [R1+0x944] ;  /* 0x0009440001097983 */ /* 0x000ea40000300800 */
[----:B------:R-:W3:Y:S01]  /*582e0*/  LDL.LU R10, [R1+0x948] ;  /* 0x00094800010a7983 */ /* 0x000ee20000300800 */
[----:B-1----:R-:W3:Y:S01]  /*582f0*/  LDL.LU R11, [R1+0x94c] ;  /* 0x00094c00010b7983 */ /* 0x002ee20000300800 */
[----:B0-----:R-:W-:-:S02]  /*58300*/  IMAD.MOV.U32 R12, RZ, RZ, R26 ;  /* 0x000000ffff0c7224 */ /* 0x001fc400078e001a */
[----:B------:R-:W-:Y:S01]  /*58310*/  IMAD.MOV.U32 R13, RZ, RZ, R27 ;  /* 0x000000ffff0d7224 */ /* 0x000fe200078e001b */
[----:B---3--:R-:W-:Y:S01]  /*58320*/  STL.64 [R1+0x3c90], R10 ;  /* 0x003c900a01007387 */ /* 0x008fe20000100a00 */
[----:B--2---:R0:W-:Y:S02]  /*58330*/  STL.64 [R1+0x3c88], R8 ;  /* 0x003c880801007387 */ /* 0x0041e40000100a00 */
        /* <DEDUP_REMOVED lines=18> */
[----:B-1----:R-:W-:-:S02]  /*58460*/  IMAD.MOV.U32 R12, RZ, RZ, R29 ;  /* 0x000000ffff0c7224 */ /* 0x002fc400078e001d */
[----:B------:R-:W-:Y:S01]  /*58470*/  IMAD.MOV.U32 R13, RZ, RZ, R3 ;  /* 0x000000ffff0d7224 */ /* 0x000fe200078e0003 */
[----:B--2---:R-:W-:Y:S01]  /*58480*/  STL.64 [R1+0x3cc0], R10 ;  /* 0x003cc00a01007387 */ /* 0x004fe20000100a00 */
[----:B------:R0:W-:Y:S02]  /*58490*/  STL.64 [R1+0x3cb8], R8 ;  /* 0x003cb80801007387 */ /* 0x0001e40000100a00 */
[----:B------:R-:W2:Y:S02]  /*584a0*/  LDL.LU R29, [R1+0x3dbc] ;  /* 0x003dbc00011d7983 */ /* 0x000ea40000300800 */
[----:B------:R-:W2:Y:S01]  /*584b0*/  LDL.LU R3, [R1+0x3db8] ;  /* 0x003db80001037983 */ /* 0x000ea20000300800 */
        /* <DEDUP_REMOVED lines=21> */
[----:B------:R-:W2:Y:S01]  /*58610*/  LDL.LU R25, [R1+0x3da8] ;  /* 0x003da80001197983 */ /* 0x000ea20000300800 */
[----:B------:R0:W-:Y:S02]  /*58620*/  STL.64 [R1+0x3cf8], R12 ;  /* 0x003cf80c01007387 */ /* 0x0001e40000100a00 */
[----:B0-----:R-:W-:Y:S02]  /*58630*/  IMAD.MOV.U32 R12, RZ, RZ, R26 ;  /* 0x000000ffff0c7224 */ /* 0x001fe400078e001a */
[----:B------:R-:W-:Y:S01]  /*58640*/  IMAD.MOV.U32 R13, RZ, RZ, R7 ;  /* 0x000000ffff0d7224 */ /* 0x000fe200078e0007 */
[----:B------:R-:W2:Y:S01]  /*58650*/  LDL.LU R26, [R1+0x3da4] ;  /* 0x003da400011a7983 */ /* 0x000ea20000300800 */
[----:B------:R-:W2:Y:S03]  /*58660*/  LDL.LU R7, [R1+0x3da0] ;  /* 0x003da00001077983 */ /* 0x000ea60000300800 */
[----:B------:R0:W-:Y:S01]  /*58670*/  STL.64 [R1+0x3d10], R12 ;  /* 0x003d100c01007387 */ /* 0x0001e20000100a00 */
[----:B------:R-:W2:Y:S02]  /*58680*/  LDL.LU R8, [R1+0x990] ;  /* 0x0009900001087983 */ /* 0x000ea40000300800 */
[----:B------:R-:W2:Y:S02]  /*58690*/  LDL.LU R9, [R1+0x994] ;  /* 0x0009940001097983 */ /* 0x000ea40000300800 */
[----:B------:R-:W2:Y:S01]  /*586a0*/  LDL.LU R10, [R1+0x998] ;  /* 0x00099800010a7983 */ /* 0x000ea20000300800 */
[----:B------:R-:W2:Y:S01]  /*586b0*/  LDL.LU R11, [R1+0x99c] ;  /* 0x00099c00010b7983 */ /* 0x000ea20000300800 */
[----:B0-----:R-:W-:-:S02]  /*586c0*/  IMAD.MOV.U32 R12, RZ, RZ, R24 ;  /* 0x000000ffff0c7224 */ /* 0x001fc400078e0018 */
[----:B---3--:R-:W-:Y:S01]  /*586d0*/  IMAD.MOV.U32 R13, RZ, RZ, R27 ;  /* 0x000000ffff0d7224 */ /* 0x008fe200078e001b */
[----:B------:R-:W3:Y:S01]  /*586e0*/  LDL.LU R24, [R1+0x3d9c] ;  /* 0x003d9c0001187983 */ /* 0x000ee20000300800 */
[----:B------:R-:W3:Y:S03]  /*586f0*/  LDL.LU R27, [R1+0x3d98] ;  /* 0x003d9800011b7983 */ /* 0x000ee60000300800 */
[----:B------:R-:W-:Y:S04]  /*58700*/  STL.64 [R1+0x3d28], R12 ;  /* 0x003d280c01007387 */ /* 0x000fe80000100a00 */
[----:B--2---:R-:W-:Y:S01]  /*58710*/  STL.64 [R1+0x3d08], R10 ;  /* 0x003d080a01007387 */ /* 0x004fe20000100a00 */
[----:B------:R0:W-:Y:S03]  /*58720*/  STL.64 [R1+0x3d00], R8 ;  /* 0x003d000801007387 */ /* 0x0001e60000100a00 */
[----:B---3--:R-:W1:Y:S04]  /*58730*/  LDSM.16.MT88.4 R16, [R27+0x14000] ;  /* 0x014000001b10783b */ /* 0x008e680000004200 */
[----:B0-----:R-:W2:Y:S01]  /*58740*/  LDL.LU R8, [R1+0x9a0] ;  /* 0x0009a00001087983 */ /* 0x001ea20000300800 */
[----:B------:R-:W2:Y:S02]  /*58750*/  LDL.LU R9, [R1+0x9a4] ;  /* 0x0009a40001097983 */ /* 0x000ea40000300800 */
[----:B------:R-:W3:Y:S02]  /*58760*/  LDL.LU R10, [R1+0x9a8] ;  /* 0x0009a800010a7983 */ /* 0x000ee40000300800 */
[----:B------:R-:W3:Y:S01]  /*58770*/  LDL.LU R11, [R1+0x9ac] ;  /* 0x0009ac00010b7983 */ /* 0x000ee20000300800 */
[----:B------:R-:W2:Y:S04]  /*58780*/  LDL.64 R12, [R1+0x90] ;  /* 0x00009000010c7983 */ /* 0x000ea80000100a00 */
[----:B--2---:R0:W-:Y:S01]  /*58790*/  STL.64 [R1+0x3d40], R12 ;  /* 0x003d400c01007387 */ /* 0x0041e20000100a00 */
[----:B---3--:R-:W-:Y:S02]  /*587a0*/  STL.64 [R1+0x3d20], R10 ;  /* 0x003d200a01007387 */ /* 0x008fe40000100a00 */
[----:B------:R2:W-:Y:S02]  /*587b0*/  STL.64 [R1+0x3d18], R8 ;  /* 0x003d180801007387 */ /* 0x0005e40000100a00 */
[----:B0-----:R-:W-:-:S02]  /*587c0*/  IMAD.MOV.U32 R12, RZ, RZ, R29 ;  /* 0x000000ffff0c7224 */ /* 0x001fc400078e001d */
[----:B----4-:R-:W-:Y:S01]  /*587d0*/  IMAD.MOV.U32 R13, RZ, RZ, R28 ;  /* 0x000000ffff0d7224 */ /* 0x010fe200078e001c */
[----:B--2---:R-:W2:Y:S01]  /*587e0*/  LDL.LU R8, [R1+0x9b0] ;  /* 0x0009b00001087983 */ /* 0x004ea20000300800 */
[----:B------:R-:W2:Y:S02]  /*587f0*/  LDL.LU R9, [R1+0x9b4] ;  /* 0x0009b40001097983 */ /* 0x000ea40000300800 */
[----:B------:R-:W3:Y:S02]  /*58800*/  LDL.LU R10, [R1+0x9b8] ;  /* 0x0009b800010a7983 */ /* 0x000ee40000300800 */
[----:B------:R-:W3:Y:S01]  /*58810*/  LDL.LU R11, [R1+0x9bc] ;  /* 0x0009bc00010b7983 */ /* 0x000ee20000300800 */
[----:B------:R0:W-:Y:S04]  /*58820*/  STL.64 [R1+0x3d58], R12 ;  /* 0x003d580c01007387 */ /* 0x0001e80000100a00 */
[----:B0-----:R-:W4:Y:S01]  /*58830*/  LDL.LU R12, [R1+0x9f0] ;  /* 0x0009f000010c7983 */ /* 0x001f220000300800 */
[----:B------:R-:W4:Y:S02]  /*58840*/  LDL.LU R13, [R1+0x9f4] ;  /* 0x0009f400010d7983 */ /* 0x000f240000300800 */
[----:B------:R-:W2:Y:S02]  /*58850*/  LDL.LU R14, [R1+0x9f8] ;  /* 0x0009f800010e7983 */ /* 0x000ea40000300800 */
[----:B------:R-:W2:Y:S02]  /*58860*/  LDL.LU R15, [R1+0x9fc] ;  /* 0x0009fc00010f7983 */ /* 0x000ea40000300800 */
[----:B--2---:R-:W-:Y:S01]  /*58870*/  STL.64 [R1+0x3d68], R14 ;  /* 0x003d680e01007387 */ /* 0x004fe20000100a00 */
[----:B----4-:R0:W-:Y:S02]  /*58880*/  STL.64 [R1+0x3d60], R12 ;  /* 0x003d600c01007387 */ /* 0x0101e40000100a00 */
[----:B0-----:R-:W-:-:S02]  /*58890*/  IMAD.MOV.U32 R12, RZ, RZ, R26 ;  /* 0x000000ffff0c7224 */ /* 0x001fc400078e001a */
[----:B------:R-:W-:-:S05]  /*588a0*/  IMAD.MOV.U32 R13, RZ, RZ, R25 ;  /* 0x000000ffff0d7224 */ /* 0x000fca00078e0019 */
[----:B------:R-:W-:Y:S01]  /*588b0*/  STL.64 [R1+0x3d80], R12 ;  /* 0x003d800c01007387 */ /* 0x000fe20000100a00 */
        /* <DEDUP_REMOVED lines=27> */
[----:B-1----:R-:W-:Y:S02]  /*58a70*/  STL.64 [R1+0x3c60], R18 ;  /* 0x003c601201007387 */ /* 0x002fe40000100a00 */
[----:B------:R0:W-:Y:S02]  /*58a80*/  STL.64 [R1+0x3c58], R16 ;  /* 0x003c581001007387 */ /* 0x0001e40000100a00 */
[----:B0-----:R-:W3:Y:S01]  /*58a90*/  LDL.LU R16, [R1+0x9e0] ;  /* 0x0009e00001107983 */ /* 0x001ee20000300800 */
[----:B------:R-:W3:Y:S02]  /*58aa0*/  LDL.LU R17, [R1+0x9e4] ;  /* 0x0009e40001117983 */ /* 0x000ee40000300800 */
[----:B------:R-:W3:Y:S02]  /*58ab0*/  LDL.LU R18, [R1+0x9e8] ;  /* 0x0009e80001127983 */ /* 0x000ee40000300800 */
        /* <DEDUP_REMOVED lines=9> */
[----:B--2---:R-:W-:Y:S02]  /*58b50*/  HMMA.16816.F32.BF16 R12, R20, R12, R8 ;  /* 0x0000000c140c723c */ /* 0x004fe40000041808 */
[----:B------:R-:W2:Y:S01]  /*58b60*/  LDL.LU.64 R10, [R1+0x3d78] ;  /* 0x003d7800010a7983 */ /* 0x000ea20000300a00 */
[----:B------:R-:W2:Y:S11]  /*58b70*/  LDL.LU.64 R8, [R1+0x3d70] ;  /* 0x003d700001087983 */ /* 0x000eb60000300a00 */
[----:B------:R-:W-:Y:S09]  /*58b80*/  @!UPT UIADD3 URZ, URZ, URZ, URZ ;  /* 0x0000003f3f3ff290 */ /* 0x000ff2000fffe03f */
[----:B------:R-:W-:Y:S01]  /*58b90*/  STL.64 [R1+0xec0], R12 ;  /* 0x000ec00c01007387 */ /* 0x000fe20000100a00 */
[----:B------:R0:W-:Y:S03]  /*58ba0*/  STL.64 [R1+0xec8], R14 ;  /* 0x000ec80e01007387 */ /* 0x0001e60000100a00 */
[----:B0-----:R-:W4:Y:S01]  /*58bb0*/  LDL.LU.64 R14, [R1+0x3d68] ;  /* 0x003d6800010e7983 */ /* 0x001f220000300a00 */
[----:B------:R-:W4:Y:S02]  /*58bc0*/  LDL.LU.64 R12, [R1+0x3d60] ;  /* 0x003d6000010c7983 */ /* 0x000f240000300a00 */
[----:B------:R-:W-:Y:S02]  /*58bd0*/  IMAD.MOV.U32 R24, RZ, RZ, R2 ;  /* 0x000000ffff187224 */ /* 0x000fe400078e0002 */
[----:B------:R-:W-:Y:S02]  /*58be0*/  IMAD.MOV.U32 R25, RZ, RZ, R0 ;  /* 0x000000ffff197224 */ /* 0x000fe400078e0000 */
[----:B------:R-:W-:-:S02]  /*58bf0*/  IMAD.MOV.U32 R4, RZ, RZ, R6 ;  /* 0x000000ffff047224 */ /* 0x000fc400078e0006 */
[----:B------:R-:W-:-:S07]  /*58c00*/  IMAD.MOV.U32 R5, RZ, RZ, R3 ;  /* 0x000000ffff057224 */ /* 0x000fce00078e0003 */
[C---:B---3--:R-:W-:Y:S08]  /*58c10*/  HMMA.16816.F32.BF16 R16, R20.reuse, R4, R16 ;  /* 0x000000041410723c */ /* 0x048ff00000041810 */
[C---:B----4-:R-:W-:Y:S01]  /*58c20*/  HMMA.16816.F32.BF16 R24, R20.reuse, R24, R12 ;  /* 0x000000181418723c */ /* 0x050fe2000004180c */
[----:B------:R-:W2:Y:S01]  /*58c30*/  LDL.LU.64 R12, [R1+0x3d58] ;  /* 0x003d5800010c7983 */ /* 0x000ea20000300a00 */
[----:B------:R-:W3:Y:S11]  /*58c40*/  LDL.LU R4, [R1+0x930] ;  /* 0x0009300001047983 */ /* 0x000ef60000300800 */
[----:B------:R-:W-:Y:S10]  /*58c50*/  @!UPT UIADD3 URZ, URZ, URZ, URZ ;  /* 0x0000003f3f3ff290 */ /* 0x000ff4000fffe03f */
[----:B------:R0:W-:Y:S01]  /*58c60*/  STL.64 [R1+0xeb0], R24 ;  /* 0x000eb01801007387 */ /* 0x0001e20000100a00 */
[----:B------:R1:W-:Y:S02]  /*58c70*/  STL.64 [R1+0xeb8], R26 ;  /* 0x000eb81a01007387 */ /* 0x0003e40000100a00 */
[----:B------:R4:W-:Y:S02]  /*58c80*/  STL.64 [R1+0xea0], R16 ;  /* 0x000ea01001007387 */ /* 0x0009e40000100a00 */
[----:B------:R4:W-:Y:S01]  /*58c90*/  STL.64 [R1+0xea8], R18 ;  /* 0x000ea81201007387 */ /* 0x0009e20000100a00 */
[----:B------:R-:W3:Y:S01]  /*58ca0*/  LDL.LU R5, [R1+0x934] ;  /* 0x0009340001057983 */ /* 0x000ee20000300800 */
[----:B------:R-:W3:Y:S02]  /*58cb0*/  LDL.LU R6, [R1+0x938] ;  /* 0x0009380001067983 */ /* 0x000ee40000300800 */
[----:B------:R-:W3:Y:S01]  /*58cc0*/  LDL.LU R7, [R1+0x93c] ;  /* 0x00093c0001077983 */ /* 0x000ee20000300800 */
[----:B0-----:R-:W3:Y:S01]  /*58cd0*/  LDL.LU R24, [R1+0x900] ;  /* 0x0009000001187983 */ /* 0x001ee20000300800 */
[----:B------:R-:W3:Y:S02]  /*58ce0*/  LDL.LU R25, [R1+0x904] ;  /* 0x0009040001197983 */ /* 0x000ee40000300800 */
[----:B-1----:R-:W3:Y:S02]  /*58cf0*/  LDL.LU R26, [R1+0x908] ;  /* 0x00090800011a7983 */ /* 0x002ee40000300800 */
[----:B------:R-:W3:Y:S01]  /*58d00*/  LDL.LU R27, [R1+0x90c] ;  /* 0x00090c00011b7983 */ /* 0x000ee20000300800 */
[----:B----4-:R-:W4:Y:S01]  /*58d10*/  LDL.LU R16, [R1+0x920] ;  /* 0x0009200001107983 */ /* 0x010f220000300800 */
[----:B------:R-:W4:Y:S02]  /*58d20*/  LDL.LU R17, [R1+0x924] ;  /* 0x0009240001117983 */ /* 0x000f240000300800 */
[----:B------:R-:W4:Y:S02]  /*58d30*/  LDL.LU R18, [R1+0x928] ;  /* 0x0009280001127983 */ /* 0x000f240000300800 */
[----:B------:R-:W4:Y:S01]  /*58d40*/  LDL.LU R19, [R1+0x92c] ;  /* 0x00092c0001137983 */ /* 0x000f220000300800 */
[C---:B--2---:R-:W-:Y:S01]  /*58d50*/  HMMA.16816.F32.BF16 R12, R20.reuse, R12, R8 ;  /* 0x0000000c140c723c */ /* 0x044fe20000041808 */
[----:B---3--:R-:W-:Y:S01]  /*58d60*/  STL.64 [R1+0x3c48], R26 ;  /* 0x003c481a01007387 */ /* 0x008fe20000100a00 */
[----:B------:R0:W-:Y:S03]  /*58d70*/  STL.64 [R1+0x3c40], R24 ;  /* 0x003c401801007387 */ /* 0x0001e60000100a00 */
[----:B0-----:R-:W2:Y:S01]  /*58d80*/  LDL.64 R24, [R1+0x100] ;  /* 0x0001000001187983 */ /* 0x001ea20000100a00 */
[----:B------:R-:W3:Y:S02]  /*58d90*/  LDL.LU.64 R10, [R1+0x3d50] ;  /* 0x003d5000010a7983 */ /* 0x000ee40000300a00 */
[----:B------:R-:W3:Y:S11]  /*58da0*/  LDL.LU.64 R8, [R1+0x3d48] ;  /* 0x003d480001087983 */ /* 0x000ef60000300a00 */
[----:B------:R-:W-:Y:S04]  /*58db0*/  @!UPT UIADD3 URZ, URZ, URZ, URZ ;  /* 0x0000003f3f3ff290 */ /* 0x000fe8000fffe03f */
[----:B------:R0:W-:Y:S01]  /*58dc0*/  STL.64 [R1+0xe90], R12 ;  /* 0x000e900c01007387 */ /* 0x0001e20000100a00 */
[----:B------:R-:W-:Y:S04]  /*58dd0*/  STL.64 [R1+0xe98], R14 ;  /* 0x000e980e01007387 */ /* 0x000fe80000100a00 */
[----:B0-----:R-:W3:Y:S02]  /*58de0*/  LDL.LU.64 R12, [R1+0x3d40] ;  /* 0x003d4000010c7983 */ /* 0x001ee40000300a00 */
        /* <DEDUP_REMOVED lines=62> */
[----:B------:R0:W-:Y:S01]  /*591d0*/  STL.64 [R1+0xe00], R8 ;  /* 0x000e000801007387 */ /* 0x0001e20000100a00 */
[----:B------:R-:W-:Y:S03]  /*591e0*/  STL.64 [R1+0xe08], R10 ;  /* 0x000e080a01007387 */ /* 0x000fe60000100a00 */
[----:B0-----:R-:W3:Y:S01]  /*591f0*/  LDL.LU.64 R8, [R1+0x3c70] ;  /* 0x003c700001087983 */ /* 0x001ee20000300a00 */
[----:B--2---:R-:W-:Y:S02]  /*59200*/  STL.64 [R1+0x3b70], R14 ;  /* 0x003b700e01007387 */ /* 0x004fe40000100a00 */
[----:B------:R0:W-:Y:S02]  /*59210*/  STL.64 [R1+0x3b68], R12 ;  /* 0x003b680c01007387 */ /* 0x0001e40000100a00 */
[----:B0-----:R-:W2:Y:S04]  /*59220*/  LDL.64 R12, [R1+0xd0] ;  /* 0x0000d000010c7983 */ /* 0x001ea80000100a00 */
[----:B--2---:R0:W-:Y:S04]  /*59230*/  STL.64 [R1+0x3c30], R12 ;  /* 0x003c300c01007387 */ /* 0x0041e80000100a00 */
[----:B0-----:R-:W2:Y:S01]  /*59240*/  LDL.64 R12, [R1+0xf0] ;  /* 0x0000f000010c7983 */ /* 0x001ea20000100a00 */
[C---:B---3--:R-:W-:Y:S03]  /*59250*/  HMMA.16816.F32.BF16 R4, R20.reuse, R8, R4 ;  /* 0x000000081404723c */ /* 0x048fe60000041804 */
[----:B--2---:R0:W-:Y:S04]  /*59260*/  STL.64 [R1+0x3c50], R12 ;  /* 0x003c500c01007387 */ /* 0x0041e80000100a00 */
[----:B0-----:R-:W2:Y:S01]  /*59270*/  LDL.LU R12, [R1+0x910] ;  /* 0x00091000010c7983 */ /* 0x001ea20000300800 */
[----:B------:R-:W2:Y:S02]  /*59280*/  LDL.LU R13, [R1+0x914] ;  /* 0x00091400010d7983 */ /* 0x000ea40000300800 */
[----:B------:R-:W2:Y:S02]  /*59290*/  LDL.LU R14, [R1+0x918] ;  /* 0x00091800010e7983 */ /* 0x000ea40000300800 */
[----:B------:R-:W2:Y:S11]  /*592a0*/  LDL.LU R15, [R1+0x91c] ;  /* 0x00091c00010f7983 */ /* 0x000eb60000300800 */
[----:B------:R0:W-:Y:S01]  /*592b0*/  STL.64 [R1+0xdf0], R4 ;  /* 0x000df00401007387 */ /* 0x0001e20000100a00 */
[----:B------:R-:W-:Y:S03]  /*592c0*/  STL.64 [R1+0xdf8], R6 ;  /* 0x000df80601007387 */ /* 0x000fe60000100a00 */
[----:B0-----:R-:W4:Y:S01]  /*592d0*/  LDL.LU.64 R4, [R1+0x3c68] ;  /* 0x003c680001047983 */ /* 0x001f220000300a00 */
[----:B------:R0:W-:Y:S03]  /*592e0*/  STL.64 [R1+0x3ba8], R8 ;  /* 0x003ba80801007387 */ /* 0x0001e60000100a00 */
[----:B0-----:R-:W3:Y:S01]  /*592f0*/  LDL.LU R8, [R1+0x8e0] ;  /* 0x0008e00001087983 */ /* 0x001ee20000300800 */
[----:B------:R-:W3:Y:S02]  /*59300*/  LDL.LU R9, [R1+0x8e4] ;  /* 0x0008e40001097983 */ /* 0x000ee40000300800 */
[----:B------:R-:W3:Y:S02]  /*59310*/  LDL.LU R10, [R1+0x8e8] ;  /* 0x0008e800010a7983 */ /* 0x000ee40000300800 */
[----:B------:R-:W3:Y:S01]  /*59320*/  LDL.LU R11, [R1+0x8ec] ;  /* 0x0008ec00010b7983 */ /* 0x000ee20000300800 */
[----:B----4-:R-:W-:Y:S01]  /*59330*/  HMMA.16816.F32.BF16 R20, R20, R4, R16 ;  /* 0x000000041414723c */ /* 0x010fe20000041810 */
[----:B------:R-:W2:Y:S01]  /*59340*/  LDL.LU.64 R18, [R1+0x3c60] ;  /* 0x003c600001127983 */ /* 0x000ea20000300a00 */
[----:B------:R-:W2:Y:S02]  /*59350*/  LDL.LU.64 R16, [R1+0x3c58] ;  /* 0x003c580001107983 */ /* 0x000ea40000300a00 */
[----:B------:R-:W-:-:S02]  /*59360*/  IMAD.MOV.U32 R6, RZ, RZ, R24 ;  /* 0x000000ffff067224 */ /* 0x000fc400078e0018 */
[----:B------:R-:W-:Y:S11]  /*59370*/  IMAD.MOV.U32 R3, RZ, RZ, R25 ;  /* 0x000000ffff037224 */ /* 0x000ff600078e0019 */
[----:B------:R-:W-:Y:S06]  /*59380*/  @!UPT UIADD3 URZ, URZ, URZ, URZ ;  /* 0x0000003f3f3ff290 */ /* 0x000fec000fffe03f */
[----:B------:R0:W-:Y:S01]  /*59390*/  STL.64 [R1+0xde0], R20 ;  /* 0x000de01401007387 */ /* 0x0001e20000100a00 */
[----:B------:R-:W-:Y:S03]  /*593a0*/  STL.64 [R1+0xde8], R22 ;  /* 0x000de81601007387 */ /* 0x000fe60000100a00 */
[----:B0-----:R-:W4:Y:S01]  /*593b0*/  LDL.64 R20, [R1+0xe0] ;  /* 0x0000e00001147983 */ /* 0x001f220000100a00 */
        /* <DEDUP_REMOVED lines=10> */
[----:B--2---:R-:W-:Y:S01]  /*59460*/  HMMA.16816.F32.BF16 R24, R16, R12, R24 ;  /* 0x0000000c1018723c */ /* 0x004fe20000041818 */
[----:B------:R-:W-:Y:S11]  /*59470*/  IMAD.MOV.U32 R7, RZ, RZ, R13 ;  /* 0x000000ffff077224 */ /* 0x000ff600078e000d */
[----:B------:R-:W-:Y:S11]  /*59480*/  @!UPT UIADD3 URZ, URZ, URZ, URZ ;  /* 0x0000003f3f3ff290 */ /* 0x000ff6000fffe03f */
[----:B------:R0:W-:Y:S01]  /*59490*/  STL.64 [R1+0xdc0], R24 ;  /* 0x000dc01801007387 */ /* 0x0001e20000100a00 */
[----:B------:R1:W-:Y:S02]  /*594a0*/  STL.64 [R1+0xdc8], R26 ;  /* 0x000dc81a01007387 */ /* 0x0003e40000100a00 */
[----:B0-----:R-:W-:Y:S01]  /*594b0*/  IMAD.MOV.U32 R24, RZ, RZ, R12 ;  /* 0x000000ffff187224 */ /* 0x001fe200078e000c */
[----:B-1----:R-:W2:Y:S01]  /*594c0*/  LDL.LU R27, [R1+0x3c38] ;  /* 0x003c3800011b7983 */ /* 0x002ea20000300800 */
[----:B------:R-:W3:Y:S02]  /*594d0*/  LDL.LU.64 R12, [R1+0x3c30] ;  /* 0x003c3000010c7983 */ /* 0x000ee40000300a00 */
[----:B------:R-:W-:Y:S02]  /*594e0*/  STL [R1+0x3b3c], R7 ;  /* 0x003b3c0701007387 */ /* 0x000fe40000100800 */
[----:B------:R0:W-:Y:S02]  /*594f0*/  STL.64 [R1+0x3c20], R4 ;  /* 0x003c200401007387 */ /* 0x0001e40000100a00 */
[----:B0-----:R-:W2:Y:S01]  /*59500*/  LDL.LU R4, [R1+0x8f0] ;  /* 0x0008f00001047983 */ /* 0x001ea20000300800 */
[----:B------:R-:W2:Y:S02]  /*59510*/  LDL.LU R5, [R1+0x8f4] ;  /* 0x0008f40001057983 */ /* 0x000ea40000300800 */
[----:B------:R-:W2:Y:S02]  /*59520*/  LDL.LU R6, [R1+0x8f8] ;  /* 0x0008f80001067983 */ /* 0x000ea40000300800 */
[----:B------:R-:W2:Y:S01]  /*59530*/  LDL.LU R7, [R1+0x8fc] ;  /* 0x0008fc0001077983 */ /* 0x000ea20000300800 */
[----:B------:R-:W-:Y:S01]  /*59540*/  STL [R1+0x3b38], R24 ;  /* 0x003b381801007387 */ /* 0x000fe20000100800 */
[----:B----4-:R-:W-:-:S02]  /*59550*/  IMAD.MOV.U32 R25, RZ, RZ, R21 ;  /* 0x000000ffff197224 */ /* 0x010fc400078e0015 */
[----:B------:R-:W-:Y:S01]  /*59560*/  IMAD.MOV.U32 R26, RZ, RZ, R20 ;  /* 0x000000ffff1a7224 */ /* 0x000fe200078e0014 */
[C---:B--2---:R-:W-:Y:S11]  /*59570*/  HMMA.16816.F32.BF16 R4, R16.reuse, R20, R4 ;  /* 0x000000141004723c */ /* 0x044ff60000041804 */
[----:B------:R-:W-:Y:S11]  /*59580*/  @!UPT UIADD3 URZ, URZ, URZ, URZ ;  /* 0x0000003f3f3ff290 */ /* 0x000ff6000fffe03f */
[----:B------:R-:W-:Y:S01]  /*59590*/  @!UPT UIADD3 URZ, URZ, URZ, URZ ;  /* 0x0000003f3f3ff290 */ /* 0x000fe2000fffe03f */
[----:B------:R-:W-:Y:S01]  /*595a0*/  STL.64 [R1+0xdb0], R4 ;  /* 0x000db00401007387 */ /* 0x000fe20000100a00 */
[----:B------:R3:W-:Y:S02]  /*595b0*/  STL.64 [R1+0xdb8], R6 ;  /* 0x000db80601007387 */ /* 0x0007e40000100a00 */
[----:B---3--:R-:W-:Y:S01]  /*595c0*/  HMMA.16816.F32.BF16 R4, R16, R12, R8 ;  /* 0x0000000c1004723c */ /* 0x008fe20000041808 */
[----:B------:R-:W-:Y:S01]  /*595d0*/  STL [R1+0x3b44], R25 ;  /* 0x003b441901007387 */ /* 0x000fe20000100800 */
[----:B------:R-:W-:Y:S02]  /*595e0*/  STL [R1+0x3b40], R26 ;  /* 0x003b401a01007387 */ /* 0x000fe40000100800 */
[----:B------:R-:W-:Y:S02]  /*595f0*/  STL [R1+0x3be0], R27 ;  /* 0x003be01b01007387 */ /* 0x000fe40000100800 */
[----:B------:R-:W-:Y:S02]  /*59600*/  IMAD.MOV.U32 R29, RZ, RZ, R12 ;  /* 0x000000ffff1d7224 */ /* 0x000fe400078e000c */
[----:B------:R-:W-:Y:S11]  /*59610*/  IMAD.MOV.U32 R28, RZ, RZ, R13 ;  /* 0x000000ffff1c7224 */ /* 0x000ff600078e000d */
[----:B------:R-:W-:Y:S04]  /*59620*/  @!UPT UIADD3 URZ, URZ, URZ, URZ ;  /* 0x0000003f3f3ff290 */ /* 0x000fe8000fffe03f */
[----:B------:R-:W-:Y:S01]  /*59630*/  STL.64 [R1+0xda0], R4 ;  /* 0x000da00401007387 */ /* 0x000fe20000100a00 */
[----:B------:R-:W-:Y:S02]  /*59640*/  STL.64 [R1+0xda8], R6 ;  /* 0x000da80601007387 */ /* 0x000fe40000100a00 */
[----:B------:R-:W2:Y:S02]  /*59650*/  LDL.LU R20, [R1+0x830] ;  /* 0x0008300001147983 */ /* 0x000ea40000300800 */
[----:B------:R-:W2:Y:S01]  /*59660*/  LDL.LU R21, [R1+0x834] ;  /* 0x0008340001157983 */ /* 0x000ea20000300800 */
[----:B------:R-:W3:Y:S01]  /*59670*/  LDL.LU R22, [R1+0x838] ;  /* 0x0008380001167983 */ /* 0x000ee20000300800 */
[----:B------:R-:W3:Y:S02]  /*59680*/  LDL.LU R23, [R1+0x83c] ;  /* 0x00083c0001177983 */ /* 0x000ee40000300800 */
[----:B------:R-:W4:Y:S02]  /*59690*/  LDL.64 R12, [R1] ;  /* 0x00000000010c7983 */ /* 0x000f240000100a00 */
        /* <DEDUP_REMOVED lines=13> */
[----:B------:R-:W2:Y:S04]  /*59770*/  LDL.64 R24, [R1+0x50] ;  /* 0x0000500001187983 */ /* 0x000ea80000100a00 */
[----:B--2---:R-:W-:Y:S01]  /*59780*/  STL.64 [R1+0x3bf0], R24 ;  /* 0x003bf01801007387 */ /* 0x004fe20000100a00 */
[----:B------:R-:W-:Y:S02]  /*59790*/  STL.64 [R1+0x3bb8], R10 ;  /* 0x003bb80a01007387 */ /* 0x000fe40000100a00 */
[----:B----4-:R0:W-:Y:S02]  /*597a0*/  STL.64 [R1+0x3bb0], R8 ;  /* 0x003bb00801007387 */ /* 0x0101e40000100a00 */
[----:B0-----:R-:W2:Y:S04]  /*597b0*/  LDL.64 R8, [R1+0x30] ;  /* 0x0000300001087983 */ /* 0x001ea80000100a00 */
[----:B--2---:R0:W-:Y:S04]  /*597c0*/  STL.64 [R1+0x3bc8], R8 ;  /* 0x003bc80801007387 */ /* 0x0041e80000100a00 */
[----:B0-----:R-:W2:Y:S04]  /*597d0*/  LDL.64 R8, [R1+0x40] ;  /* 0x0000400001087983 */ /* 0x001ea80000100a00 */
[----:B--2---:R0:W-:Y:S04]  /*597e0*/  STL.64 [R1+0x3be8], R8 ;  /* 0x003be80801007387 */ /* 0x0041e80000100a00 */
[----:B0-----:R-:W2:Y:S01]  /*597f0*/  LDL.LU R8, [R1+0x8a0] ;  /* 0x0008a00001087983 */ /* 0x001ea20000300800 */
[----:B------:R-:W2:Y:S02]  /*59800*/  LDL.LU R9, [R1+0x8a4] ;  /* 0x0008a40001097983 */ /* 0x000ea40000300800 */
[----:B------:R-:W4:Y:S02]  /*59810*/  LDL.LU R10, [R1+0x8a8] ;  /* 0x0008a800010a7983 */ /* 0x000f240000300800 */
[----:B------:R-:W4:Y:S02]  /*59820*/  LDL.LU R11, [R1+0x8ac] ;  /* 0x0008ac00010b7983 */ /* 0x000f240000300800 */
[----:B----4-:R-:W-:Y:S01]  /*59830*/  STL.64 [R1+0x3c00], R10 ;  /* 0x003c000a01007387 */ /* 0x010fe20000100a00 */
[----:B--2---:R0:W-:Y:S02]  /*59840*/  STL.64 [R1+0x3bf8], R8 ;  /* 0x003bf80801007387 */ /* 0x0041e40000100a00 */
[----:B------:R-:W2:Y:S02]  /*59850*/  LDL R24, [R1+0x60] ;  /* 0x0000600001187983 */ /* 0x000ea40000100800 */
[----:B------:R-:W2:Y:S02]  /*59860*/  LDL R25, [R1+0x64] ;  /* 0x0000640001197983 */ /* 0x000ea40000100800 */
[----:B--2---:R1:W-:Y:S01]  /*59870*/  STL.64 [R1+0x3c08], R24 ;  /* 0x003c081801007387 */ /* 0x0043e20000100a00 */
[----:B0-----:R-:W2:Y:S02]  /*59880*/  LDL.LU R8, [R1+0x8b0] ;  /* 0x0008b00001087983 */ /* 0x001ea40000300800 */
[----:B------:R-:W2:Y:S02]  /*59890*/  LDL.LU R9, [R1+0x8b4] ;  /* 0x0008b40001097983 */ /* 0x000ea40000300800 */
[----:B------:R-:W4:Y:S01]  /*598a0*/  LDL.LU R10, [R1+0x8b8] ;  /* 0x0008b800010a7983 */ /* 0x000f220000300800 */
[----:B------:R-:W4:Y:S01]  /*598b0*/  LDL.LU R11, [R1+0x8bc] ;  /* 0x0008bc00010b7983 */ /* 0x000f220000300800 */
[----:B-1----:R-:W-:-:S02]  /*598c0*/  IMAD.MOV.U32 R24, RZ, RZ, R2 ;  /* 0x000000ffff187224 */ /* 0x002fc400078e0002 */
[----:B------:R-:W-:Y:S01]  /*598d0*/  IMAD.MOV.U32 R25, RZ, RZ, R0 ;  /* 0x000000ffff197224 */ /* 0x000fe200078e0000 */
[----:B----4-:R-:W-:Y:S01]  /*598e0*/  STL.64 [R1+0x3c18], R10 ;  /* 0x003c180a01007387 */ /* 0x010fe20000100a00 */
[----:B--2---:R-:W-:Y:S03]  /*598f0*/  STL.64 [R1+0x3c10], R8 ;  /* 0x003c100801007387 */ /* 0x004fe60000100a00 */
[----:B------:R0:W-:Y:S02]  /*59900*/  STL.64 [R1+0x3c28], R24 ;  /* 0x003c281801007387 */ /* 0x0001e40000100a00 */
[----:B0-----:R-:W2:Y:S01]  /*59910*/  LDL.LU R24, [R1+0x8d0] ;  /* 0x0008d00001187983 */ /* 0x001ea20000300800 */
[----:B------:R-:W2:Y:S02]  /*59920*/  LDL.LU R25, [R1+0x8d4] ;  /* 0x0008d40001197983 */ /* 0x000ea40000300800 */
[----:B------:R-:W2:Y:S02]  /*59930*/  LDL.LU R26, [R1+0x8d8] ;  /* 0x0008d800011a7983 */ /* 0x000ea40000300800 */
[----:B------:R-:W2:Y:S01]  /*59940*/  LDL.LU R27, [R1+0x8dc] ;  /* 0x0008dc00011b7983 */ /* 0x000ea20000300800 */
[----:B------:R-:W2:Y:S01]  /*59950*/  LDL.64 R4, [R1+0xa0] ;  /* 0x0000a00001047983 */ /* 0x000ea20000100a00 */
[----:B------:R-:W4:Y:S02]  /*59960*/  LDL.LU R8, [R1+0x8c0] ;  /* 0x0008c00001087983 */ /* 0x000f240000300800 */
[----:B------:R-:W4:Y:S02]  /*59970*/  LDL.LU R9, [R1+0x8c4] ;  /* 0x0008c40001097983 */ /* 0x000f240000300800 */
[----:B------:R-:W4:Y:S01]  /*59980*/  LDL.LU R10, [R1+0x8c8] ;  /* 0x0008c800010a7983 */ /* 0x000f220000300800 */
[----:B------:R-:W4:Y:S01]  /*59990*/  LDL.LU R11, [R1+0x8cc] ;  /* 0x0008cc00010b7983 */ /* 0x000f220000300800 */
[----:B------:R-:W2:Y:S03]  /*599a0*/  LDL.64 R12, [R1+0x20] ;  /* 0x00002000010c7983 */ /* 0x000ea60000100a00 */
[----:B--2---:R0:W-:Y:S04]  /*599b0*/  STL.64 [R1+0x3bc0], R12 ;  /* 0x003bc00c01007387 */ /* 0x0041e80000100a00 */
[----:B0-----:R-:W2:Y:S01]  /*599c0*/  LDL.LU R12, [R1+0x880] ;  /* 0x00088000010c7983 */ /* 0x001ea20000300800 */
[----:B------:R-:W2:Y:S02]  /*599d0*/  LDL.LU R13, [R1+0x884] ;  /* 0x00088400010d7983 */ /* 0x000ea40000300800 */
[----:B------:R-:W2:Y:S02]  /*599e0*/  LDL.LU R14, [R1+0x888] ;  /* 0x00088800010e7983 */ /* 0x000ea40000300800 */
[----:B------:R-:W2:Y:S01]  /*599f0*/  LDL.LU R15, [R1+0x88c] ;  /* 0x00088c00010f7983 */ /* 0x000ea20000300800 */
[----:B------:R-:W-:Y:S01]  /*59a00*/  HMMA.16816.F32.BF16 R24, R16, R4, R24 ;  /* 0x000000041018723c */ /* 0x000fe20000041818 */
[----:B--2---:R-:W-:Y:S01]  /*59a10*/  STL.64 [R1+0x3bd8], R14 ;  /* 0x003bd80e01007387 */ /* 0x004fe20000100a00 */
[----:B------:R0:W-:Y:S03]  /*59a20*/  STL.64 [R1+0x3bd0], R12 ;  /* 0x003bd00c01007387 */ /* 0x0001e60000100a00 */
[----:B0-----:R-:W2:Y:S01]  /*59a30*/  LDL.LU R12, [R1+0x890] ;  /* 0x00089000010c7983 */ /* 0x001ea20000300800 */
[----:B------:R-:W2:Y:S02]  /*59a40*/  LDL.LU R13, [R1+0x894] ;  /* 0x00089400010d7983 */ /* 0x000ea40000300800 */
[----:B------:R-:W2:Y:S02]  /*59a50*/  LDL.LU R14, [R1+0x898] ;  /* 0x00089800010e7983 */ /* 0x000ea40000300800 */
[----:B------:R-:W2:Y:S01]  /*59a60*/  LDL.LU R15, [R1+0x89c] ;  /* 0x00089c00010f7983 */ /* 0x000ea20000300800 */
[----:B---3--:R-:W-:Y:S01]  /*59a70*/  STL.64 [R1+0x3b80], R22 ;  /* 0x003b801601007387 */ /* 0x008fe20000100a00 */
[----:B------:R0:W-:Y:S03]  /*59a80*/  STL.64 [R1+0x3b78], R20 ;  /* 0x003b781401007387 */ /* 0x0001e60000100a00 */
        /* <DEDUP_REMOVED lines=8> */
[----:B------:R-:W2:Y:S02]  /*59b10*/  LDL.LU R22, [R1+0x868] ;  /* 0x0008680001167983 */ /* 0x000ea40000300800 */
[----:B------:R-:W2:Y:S01]  /*59b20*/  LDL.LU R23, [R1+0x86c] ;  /* 0x00086c0001177983 */ /* 0x000ea20000300800 */
[----:B------:R-:W-:Y:S01]  /*59b30*/  STL [R1+0x3b4c], R28 ;  /* 0x003b4c1c01007387 */ /* 0x000fe20000100800 */
[----:B------:R-:W-:Y:S02]  /*59b40*/  STL [R1+0x3b48], R29 ;  /* 0x003b481d01007387 */ /* 0x000fe40000100800 */
[----:B------:R0:W-:Y:S02]  /*59b50*/  STL.64 [R1+0xd90], R24 ;  /* 0x000d901801007387 */ /* 0x0001e40000100a00 */
[----:B------:R4:W-:Y:S01]  /*59b60*/  STL.64 [R1+0xd98], R26 ;  /* 0x000d981a01007387 */ /* 0x0009e20000100a00 */
[----:B0-----:R-:W4:Y:S01]  /*59b70*/  LDL.LU.64 R24, [R1+0x3c28] ;  /* 0x003c280001187983 */ /* 0x001f220000300a00 */
[----:B------:R-:W-:-:S02]  /*59b80*/  IMAD.MOV.U32 R6, RZ, RZ, R5 ;  /* 0x000000ffff067224 */ /* 0x000fc400078e0005 */
[----:B------:R-:W-:Y:S02]  /*59b90*/  IMAD.MOV.U32 R3, RZ, RZ, R4 ;  /* 0x000000ffff037224 */ /* 0x000fe400078e0004 */
[----:B------:R-:W3:Y:S01]  /*59ba0*/  LDL.LU.64 R4, [R1+0x3c20] ;  /* 0x003c200001047983 */ /* 0x000ee20000300a00 */
[----:B------:R-:W-:Y:S02]  /*59bb0*/  STL [R1+0x3b54], R6 ;  /* 0x003b540601007387 */ /* 0x000fe40000100800 */
[----:B------:R-:W-:Y:S01]  /*59bc0*/  STL [R1+0x3b50], R3 ;  /* 0x003b500301007387 */ /* 0x000fe20000100800 */
        /* <DEDUP_REMOVED lines=18> */
[----:B------:R-:W-:Y:S03]  /*59cf0*/  STL.64 [R1+0xd68], R10 ;  /* 0x000d680a01007387 */ /* 0x000fe60000100a00 */
[----:B0-----:R-:W4:Y:S01]  /*59d00*/  LDL.LU.64 R8, [R1+0x3be8] ;  /* 0x003be80001087983 */ /* 0x001f220000300a00 */
[----:B------:R-:W2:Y:S02]  /*59d10*/  LDL.LU R27, [R1+0x3be0] ;  /* 0x003be000011b7983 */ /* 0x000ea40000300800 */
[----:B------:R-:W-:Y:S02]  /*59d20*/  IMAD.MOV.U32 R7, RZ, RZ, R24 ;  /* 0x000000ffff077224 */ /* 0x000fe400078e0018 */
        /* <DEDUP_REMOVED lines=23> */
[----:B------:R1:W-:Y:S03]  /*59ea0*/  STL.64 [R1+0xd38], R10 ;  /* 0x000d380a01007387 */ /* 0x0003e60000100a00 */
[----:B0-----:R-:W4:Y:S01]  /*59eb0*/  LDL.LU.64 R8, [R1+0x3ba8] ;  /* 0x003ba80001087983 */ /* 0x001f220000300a00 */
[----:B-1----:R-:W-:Y:S02]  /*59ec0*/  IMAD.MOV.U32 R11, RZ, RZ, R12 ;  /* 0x000000ffff0b7224 */ /* 0x002fe400078e000c */
        /* <DEDUP_REMOVED lines=28> */
[----:B------:R-:W-:Y:S02]  /*5a090*/  STL.64 [R1+0x3a20], R14 ;  /* 0x003a200e01007387 */ /* 0x000fe40000100a00 */
[----:B------:R0:W-:Y:S02]  /*5a0a0*/  STL.64 [R1+0x3a18], R12 ;  /* 0x003a180c01007387 */ /* 0x0001e40000100a00 */
[----:B0-----:R-:W3:Y:S01]  /*5a0b0*/  LDL.LU R12, [R1+0x820] ;  /* 0x00082000010c7983 */ /* 0x001ee20000300800 */
[----:B------:R-:W3:Y:S02]  /*5a0c0*/  LDL.LU R13, [R1+0x824] ;  /* 0x00082400010d7983 */ /* 0x000ee40000300800 */
[----:B------:R-:W3:Y:S02]  /*5a0d0*/  LDL.LU R14, [R1+0x828] ;  /* 0x00082800010e7983 */ /* 0x000ee40000300800 */
[----:B------:R-:W3:Y:S01]  /*5a0e0*/  LDL.LU R15, [R1+0x82c] ;  /* 0x00082c00010f7983 */ /* 0x000ee20000300800 */
[----:B----4-:R-:W-:Y:S01]  /*5a0f0*/  STL.64 [R1+0x3a28], R8 ;  /* 0x003a280801007387 */ /* 0x010fe20000100a00 */
[C---:B--2---:R-:W-:Y:S08]  /*5a100*/  HMMA.16816.F32.BF16 R20, R16.reuse, R8, R20 ;  /* 0x000000081014723c */ /* 0x044ff00000041814 */
[----:B---3--:R-:W-:Y:S11]  /*5a110*/  HMMA.16816.F32.BF16 R16, R16, R4, R12 ;  /* 0x000000041010723c */ /* 0x008ff6000004180c */
[----:B------:R-:W-:Y:S04]  /*5a120*/  @!UPT UIADD3 URZ, URZ, URZ, URZ ;  /* 0x0000003f3f3ff290 */ /* 0x000fe8000fffe03f */
[----:B------:R-:W-:Y:S01]  /*5a130*/  STL.64 [R1+0xcf0], R20 ;  /* 0x000cf01401007387 */ /* 0x000fe20000100a00 */
[----:B------:R-:W-:Y:S02]  /*5a140*/  STL.64 [R1+0xcf8], R22 ;  /* 0x000cf81601007387 */ /* 0x000fe40000100a00 */
[----:B------:R-:W-:Y:S02]  /*5a150*/  IMAD.MOV.U32 R12, RZ, RZ, R6 ;  /* 0x000000ffff0c7224 */ /* 0x000fe400078e0006 */
[----:B------:R-:W-:Y:S01]  /*5a160*/  IMAD.MOV.U32 R13, RZ, RZ, R3 ;  /* 0x000000ffff0d7224 */ /* 0x000fe200078e0003 */
[----:B------:R-:W2:Y:S04]  /*5a170*/  LDL.LU R6, [R1+0x3b54] ;  /* 0x003b540001067983 */ /* 0x000ea80000300800 */
[----:B------:R-:W-:Y:S04]  /*5a180*/  LDSM.16.MT88.4 R20, [R27+0x14080] ;  /* 0x014080001b14783b */ /* 0x000fe80000004200 */
[----:B------:R-:W-:Y:S01]  /*5a190*/  STL.64 [R1+0xce0], R16 ;  /* 0x000ce01001007387 */ /* 0x000fe20000100a00 */
[----:B------:R-:W-:Y:S02]  /*5a1a0*/  STL.64 [R1+0xce8], R18 ;  /* 0x000ce81201007387 */ /* 0x000fe40000100a00 */
[----:B------:R-:W3:Y:S02]  /*5a1b0*/  LDL.LU R3, [R1+0x3b50] ;  /* 0x003b500001037983 */ /* 0x000ee40000300800 */
[----:B------:R0:W-:Y:S01]  /*5a1c0*/  STL.64 [R1+0x3a30], R12 ;  /* 0x003a300c01007387 */ /* 0x0001e20000100a00 */
[----:B------:R-:W1:Y:S01]  /*5a1d0*/  LDSM.16.MT88.4 R16, [R27+0x14100] ;  /* 0x014100001b10783b */ /* 0x000e620000004200 */
[----:B0-----:R-:W-:-:S02]  /*5a1e0*/  IMAD.MOV.U32 R12, RZ, RZ, R11 ;  /* 0x000000ffff0c7224 */ /* 0x001fc400078e000b */
[----:B------:R-:W-:-:S05]  /*5a1f0*/  IMAD.MOV.U32 R13, RZ, RZ, R10 ;  /* 0x000000ffff0d7224 */ /* 0x000fca00078e000a */
[----:B------:R0:W-:Y:S01]  /*5a200*/  STL.64 [R1+0x3a48], R12 ;  /* 0x003a480c01007387 */ /* 0x0001e20000100a00 */
[----:B------:R-:W4:Y:S02]  /*5a210*/  LDL.LU R8, [R1+0x760] ;  /* 0x0007600001087983 */ /* 0x000f240000300800 */
[----:B------:R-:W4:Y:S02]  /*5a220*/  LDL.LU R9, [R1+0x764] ;  /* 0x0007640001097983 */ /* 0x000f240000300800 */
[----:B------:R-:W2:Y:S01]  /*5a230*/  LDL.LU R10, [R1+0x768] ;  /* 0x00076800010a7983 */ /* 0x000ea20000300800 */
[----:B------:R-:W2:Y:S01]  /*5a240*/  LDL.LU R11, [R1+0x76c] ;  /* 0x00076c00010b7983 */ /* 0x000ea20000300800 */
[----:B0-----:R-:W-:Y:S02]  /*5a250*/  IMAD.MOV.U32 R12, RZ, RZ, R28 ;  /* 0x000000ffff0c7224 */ /* 0x001fe400078e001c */
        /* <DEDUP_REMOVED lines=10> */
[----:B------:R-:W-:-:S02]  /*5a300*/  IMAD.MOV.U32 R12, RZ, RZ, R25 ;  /* 0x000000ffff0c7224 */ /* 0x000fc400078e0019 */
[----:B------:R-:W-:Y:S01]  /*5a310*/  IMAD.MOV.U32 R13, RZ, RZ, R26 ;  /* 0x000000ffff0d7224 */ /* 0x000fe200078e001a */
[----:B------:R-:W3:Y:S01]  /*5a320*/  LDL.LU R25, [R1+0x3b44] ;  /* 0x003b440001197983 */ /* 0x000ee20000300800 */
[----:B------:R-:W3:Y:S03]  /*5a330*/  LDL.LU R26, [R1+0x3b40] ;  /* 0x003b4000011a7983 */ /* 0x000ee60000300800 */
[----:B------:R0:W-:Y:S02]  /*5a340*/  STL.64 [R1+0x3a78], R12 ;  /* 0x003a780c01007387 */ /* 0x0001e40000100a00 */
[----:B0-----:R-:W-:Y:S02]  /*5a350*/  IMAD.MOV.U32 R12, RZ, RZ, R7 ;  /* 0x000000ffff0c7224 */ /* 0x001fe400078e0007 */
[----:B------:R-:W-:Y:S01]  /*5a360*/  IMAD.MOV.U32 R13, RZ, RZ, R24 ;  /* 0x000000ffff0d7224 */ /* 0x000fe200078e0018 */
[----:B----4-:R-:W-:Y:S01]  /*5a370*/  STL.64 [R1+0x3a58], R10 ;  /* 0x003a580a01007387 */ /* 0x010fe20000100a00 */
[----:B--2---:R0:W-:Y:S03]  /*5a380*/  STL.64 [R1+0x3a50], R8 ;  /* 0x003a500801007387 */ /* 0x0041e60000100a00 */
[----:B0-----:R-:W2:Y:S01]  /*5a390*/  LDL.LU R8, [R1+0x780] ;  /* 0x0007800001087983 */ /* 0x001ea20000300800 */
[----:B------:R-:W2:Y:S02]  /*5a3a0*/  LDL.LU R9, [R1+0x784] ;  /* 0x0007840001097983 */ /* 0x000ea40000300800 */
[----:B------:R-:W4:Y:S02]  /*5a3b0*/  LDL.LU R10, [R1+0x788] ;  /* 0x00078800010a7983 */ /* 0x000f240000300800 */
[----:B------:R-:W4:Y:S01]  /*5a3c0*/  LDL.LU R11, [R1+0x78c] ;  /* 0x00078c00010b7983 */ /* 0x000f220000300800 */
[----:B------:R-:W2:Y:S01]  /*5a3d0*/  LDL.LU R7, [R1+0x3b3c] ;  /* 0x003b3c0001077983 */ /* 0x000ea20000300800 */
[----:B------:R-:W2:Y:S02]  /*5a3e0*/  LDL.LU R24, [R1+0x3b38] ;  /* 0x003b380001187983 */ /* 0x000ea40000300800 */
[----:B------:R0:W-:Y:S02]  /*5a3f0*/  STL.64 [R1+0x3a90], R12 ;  /* 0x003a900c01007387 */ /* 0x0001e40000100a00 */
[----:B0-----:R-:W2:Y:S04]  /*5a400*/  LDL.LU.64 R12, [R1+0x60] ;  /* 0x00006000010c7983 */ /* 0x001ea80000300a00 */
[----:B--2---:R0:W-:Y:S04]  /*5a410*/  STL.64 [R1+0x3aa8], R12 ;  /* 0x003aa80c01007387 */ /* 0x0041e80000100a00 */
[----:B0-----:R-:W2:Y:S01]  /*5a420*/  LDL.LU R12, [R1+0x7c0] ;  /* 0x0007c000010c7983 */ /* 0x001ea20000300800 */
[----:B------:R-:W2:Y:S02]  /*5a430*/  LDL.LU R13, [R1+0x7c4] ;  /* 0x0007c400010d7983 */ /* 0x000ea40000300800 */
[----:B------:R-:W2:Y:S02]  /*5a440*/  LDL.LU R14, [R1+0x7c8] ;  /* 0x0007c800010e7983 */ /* 0x000ea40000300800 */
[----:B------:R-:W2:Y:S02]  /*5a450*/  LDL.LU R15, [R1+0x7cc] ;  /* 0x0007cc00010f7983 */ /* 0x000ea40000300800 */
[----:B--2---:R-:W-:Y:S01]  /*5a460*/  STL.64 [R1+0x3ab8], R14 ;  /* 0x003ab80e01007387 */ /* 0x004fe20000100a00 */
[----:B------:R3:W-:Y:S02]  /*5a470*/  STL.64 [R1+0x3ab0], R12 ;  /* 0x003ab00c01007387 */ /* 0x0007e40000100a00 */
[----:B---3--:R-:W-:-:S02]  /*5a480*/  IMAD.MOV.U32 R12, RZ, RZ, R3 ;  /* 0x000000ffff0c7224 */ /* 0x008fc400078e0003 */
[----:B------:R-:W-:Y:S01]  /*5a490*/  IMAD.MOV.U32 R13, RZ, RZ, R6 ;  /* 0x000000ffff0d7224 */ /* 0x000fe200078e0006 */
[----:B------:R-:W2:Y:S01]  /*5a4a0*/  LDL.LU R3, [R1+0x3b34] ;  /* 0x003b340001037983 */ /* 0x000ea20000300800 */
[----:B------:R-:W3:Y:S03]  /*5a4b0*/  LDL.LU R6, [R1+0x3b30] ;  /* 0x003b300001067983 */ /* 0x000ee60000300800 */
[----:B------:R-:W-:Y:S01]  /*5a4c0*/  STL.64 [R1+0x3ad0], R12 ;  /* 0x003ad00c01007387 */ /* 0x000fe20000100a00 */
[----:B----4-:R-:W-:Y:S02]  /*5a4d0*/  STL.64 [R1+0x3a70], R10 ;  /* 0x003a700a01007387 */ /* 0x010fe40000100a00 */
[----:B------:R0:W-:Y:S02]  /*5a4e0*/  STL.64 [R1+0x3a68], R8 ;  /* 0x003a680801007387 */ /* 0x0001e40000100a00 */
[----:B0-----:R-:W4:Y:S01]  /*5a4f0*/  LDL.LU R8, [R1+0x790] ;  /* 0x0007900001087983 */ /* 0x001f220000300800 */
[----:B------:R-:W4:Y:S02]  /*5a500*/  LDL.LU R9, [R1+0x794] ;  /* 0x0007940001097983 */ /* 0x000f240000300800 */
[----:B------:R-:W2:Y:S02]  /*5a510*/  LDL.LU R10, [R1+0x798] ;  /* 0x00079800010a7983 */ /* 0x000ea40000300800 */
[----:B------:R-:W2:Y:S02]  /*5a520*/  LDL.LU R11, [R1+0x79c] ;  /* 0x00079c00010b7983 */ /* 0x000ea40000300800 */
[----:B------:R-:W-:-:S02]  /*5a530*/  IMAD.MOV.U32 R12, RZ, RZ, R29 ;  /* 0x000000ffff0c7224 */ /* 0x000fc400078e001d */
[----:B------:R-:W-:-:S05]  /*5a540*/  IMAD.MOV.U32 R13, RZ, RZ, R28 ;  /* 0x000000ffff0d7224 */ /* 0x000fca00078e001c */
        /* <DEDUP_REMOVED lines=8> */
[----:B------:R-:W-:-:S05]  /*5a5d0*/  IMAD.MOV.U32 R13, RZ, RZ, R25 ;  /* 0x000000ffff0d7224 */ /* 0x000fca00078e0019 */
[----:B------:R-:W-:Y:S04]  /*5a5e0*/  STL.64 [R1+0x3b00], R12 ;  /* 0x003b000c01007387 */ /* 0x000fe80000100a00 */
[----:B----4-:R-:W-:Y:S01]  /*5a5f0*/  STL.64 [R1+0x3aa0], R10 ;  /* 0x003aa00a01007387 */ /* 0x010fe20000100a00 */
[----:B--2---:R0:W-:Y:S03]  /*5a600*/  STL.64 [R1+0x3a98], R8 ;  /* 0x003a980801007387 */ /* 0x0041e60000100a00 */
        /* <DEDUP_REMOVED lines=31> */
[----:B---3--:R-:W-:-:S02]  /*5a800*/  IMAD.MOV.U32 R12, RZ, RZ, R6 ;  /* 0x000000ffff0c7224 */ /* 0x008fc400078e0006 */
[----:B------:R-:W-:Y:S01]  /*5a810*/  IMAD.MOV.U32 R13, RZ, RZ, R3 ;  /* 0x000000ffff0d7224 */ /* 0x000fe200078e0003 */
[----:B----4-:R-:W-:Y:S01]  /*5a820*/  STL.64 [R1+0x3b28], R10 ;  /* 0x003b280a01007387 */ /* 0x010fe20000100a00 */
[----:B--2---:R0:W-:Y:S03]  /*5a830*/  STL.64 [R1+0x3b20], R8 ;  /* 0x003b200801007387 */ /* 0x0041e60000100a00 */
[----:B0-----:R-:W2:Y:S01]  /*5a840*/  LDL.LU R8, [R1+0x810] ;  /* 0x0008100001087983 */ /* 0x001ea20000300800 */
[----:B------:R-:W2:Y:S02]  /*5a850*/  LDL.LU R9, [R1+0x814] ;  /* 0x0008140001097983 */ /* 0x000ea40000300800 */
[----:B------:R-:W2:Y:S02]  /*5a860*/  LDL.LU R10, [R1+0x818] ;  /* 0x00081800010a7983 */ /* 0x000ea40000300800 */
[----:B------:R-:W2:Y:S01]  /*5a870*/  LDL.LU R11, [R1+0x81c] ;  /* 0x00081c00010b7983 */ /* 0x000ea20000300800 */
[----:B------:R0:W-:Y:S04]  /*5a880*/  STL.64 [R1+0x3a10], R4 ;  /* 0x003a100401007387 */ /* 0x0001e80000100a00 */
[----:B0-----:R-:W3:Y:S01]  /*5a890*/  LDL.LU R4, [R1+0x740] ;  /* 0x0007400001047983 */ /* 0x001ee20000300800 */
[----:B------:R-:W3:Y:S02]  /*5a8a0*/  LDL.LU R5, [R1+0x744] ;  /* 0x0007440001057983 */ /* 0x000ee40000300800 */
[----:B------:R-:W3:Y:S02]  /*5a8b0*/  LDL.LU R6, [R1+0x748] ;  /* 0x0007480001067983 */ /* 0x000ee40000300800 */
[----:B------:R-:W3:Y:S01]  /*5a8c0*/  LDL.LU R7, [R1+0x74c] ;  /* 0x00074c0001077983 */ /* 0x000ee20000300800 */
[----:B-1----:R-:W-:Y:S01]  /*5a8d0*/  STL.64 [R1+0x3a08], R18 ;  /* 0x003a081201007387 */ /* 0x002fe20000100a00 */
[----:B------:R-:W-:Y:S02]  /*5a8e0*/  STL.64 [R1+0x3a00], R16 ;  /* 0x003a001001007387 */ /* 0x000fe40000100a00 */
[----:B------:R-:W-:Y:S02]  /*5a8f0*/  STL [R1+0x3988], R27 ;  /* 0x0039881b01007387 */ /* 0x000fe40000100800 */
[----:B------:R-:W4:Y:S01]  /*5a900*/  LDL.LU.64 R24, [R1+0x90] ;  /* 0x0000900001187983 */ /* 0x000f220000300a00 */
        /* <DEDUP_REMOVED lines=41> */
[----:B0-----:R-:W2:Y:S01]  /*5aba0*/  LDL.LU.64 R12, [R1+0x3aa8] ;  /* 0x003aa800010c7983 */ /* 0x001ea20000300a00 */
[----:B------:R0:W-:Y:S02]  /*5abb0*/  STL.64 [R1+0x3990], R24 ;  /* 0x0039901801007387 */ /* 0x0001e40000100a00 */
[----:B------:R-:W-:Y:S02]  /*5abc0*/  IMAD.MOV.U32 R16, RZ, RZ, R2 ;  /* 0x000000ffff107224 */ /* 0x000fe400078e0002 */
[----:B------:R-:W-:Y:S01]  /*5abd0*/  IMAD.MOV.U32 R17, RZ, RZ, R0 ;  /* 0x000000ffff117224 */ /* 0x000fe200078e0000 */
[----:B0-----:R-:W4:Y:S01]  /*5abe0*/  LDL.LU R24, [R1+0x750] ;  /* 0x0007500001187983 */ /* 0x001f220000300800 */
[----:B------:R-:W4:Y:S02]  /*5abf0*/  LDL.LU R25, [R1+0x754] ;  /* 0x0007540001197983 */ /* 0x000f240000300800 */
[----:B------:R-:W4:Y:S02]  /*5ac00*/  LDL.LU R26, [R1+0x758] ;  /* 0x00075800011a7983 */ /* 0x000f240000300800 */
        /* <DEDUP_REMOVED lines=44> */
[----:B------:R-:W3:Y:S01]  /*5aed0*/  LDL.LU.64 R12, [R1+0x3a18] ;  /* 0x003a1800010c7983 */ /* 0x000ee20000300a00 */
[C---:B----4-:R-:W-:Y:S01]  /*5aee0*/  HMMA.16816.F32.BF16 R16, R20.reuse, R16, R24 ;  /* 0x000000101410723c */ /* 0x050fe20000041818 */
[----:B------:R-:W4:Y:S11]  /*5aef0*/  LDL.LU R24, [R1+0x6d0] ;  /* 0x0006d00001187983 */ /* 0x000f360000300800 */
[----:B------:R-:W-:Y:S11]  /*5af00*/  @!UPT UIADD3 URZ, URZ, URZ, URZ ;  /* 0x0000003f3f3ff290 */ /* 0x000ff6000fffe03f */
[----:B------:R0:W-:Y:S01]  /*5af10*/  STL.64 [R1+0xc10], R16 ;  /* 0x000c101001007387 */ /* 0x0001e20000100a00 */
[----:B------:R1:W-:Y:S01]  /*5af20*/  STL.64 [R1+0xc18], R18 ;  /* 0x000c181201007387 */ /* 0x0003e20000100a00 */
[C---:B---3--:R-:W-:Y:S11]  /*5af30*/  HMMA.16816.F32.BF16 R4, R20.reuse, R12, R4 ;  /* 0x0000000c1404723c */ /* 0x048ff60000041804 */
[----:B------:R-:W-:Y:S11]  /*5af40*/  @!UPT UIADD3 URZ, URZ, URZ, URZ ;  /* 0x0000003f3f3ff290 */ /* 0x000ff6000fffe03f */
[----:B------:R-:W-:Y:S01]  /*5af50*/  @!UPT UIADD3 URZ, URZ, URZ, URZ ;  /* 0x0000003f3f3ff290 */ /* 0x000fe2000fffe03f */
[----:B------:R3:W-:Y:S01]  /*5af60*/  STL.64 [R1+0xc00], R4 ;  /* 0x000c000401007387 */ /* 0x0007e20000100a00 */
[----:B------:R2:W-:Y:S02]  /*5af70*/  STL.64 [R1+0xc08], R6 ;  /* 0x000c080601007387 */ /* 0x0005e40000100a00 */
[----:B------:R-:W4:Y:S02]  /*5af80*/  LDL.LU R25, [R1+0x6d4] ;  /* 0x0006d40001197983 */ /* 0x000f240000300800 */
[----:B------:R-:W4:Y:S01]  /*5af90*/  LDL.LU R26, [R1+0x6d8] ;  /* 0x0006d800011a7983 */ /* 0x000f220000300800 */
[----:B------:R-:W4:Y:S01]  /*5afa0*/  LDL.LU R27, [R1+0x6dc] ;  /* 0x0006dc00011b7983 */ /* 0x000f220000300800 */
[----:B0-----:R-:W4:Y:S02]  /*5afb0*/  LDL.LU R16, [R1+0x720] ;  /* 0x0007200001107983 */ /* 0x001f240000300800 */
[----:B------:R-:W4:Y:S02]  /*5afc0*/  LDL.LU R17, [R1+0x724] ;  /* 0x0007240001117983 */ /* 0x000f240000300800 */
[----:B-1----:R-:W4:Y:S01]  /*5afd0*/  LDL.LU R18, [R1+0x728] ;  /* 0x0007280001127983 */ /* 0x002f220000300800 */
[----:B------:R-:W4:Y:S04]  /*5afe0*/  LDL.LU R19, [R1+0x72c] ;  /* 0x00072c0001137983 */ /* 0x000f280000300800 */
[----:B---3--:R-:W3:Y:S01]  /*5aff0*/  LDL.LU R4, [R1+0x730] ;  /* 0x0007300001047983 */ /* 0x008ee20000300800 */
[----:B------:R-:W3:Y:S02]  /*5b000*/  LDL.LU R5, [R1+0x734] ;  /* 0x0007340001057983 */ /* 0x000ee40000300800 */
[----:B--2---:R-:W3:Y:S02]  /*5b010*/  LDL.LU R6, [R1+0x738] ;  /* 0x0007380001067983 */ /* 0x004ee40000300800 */
[----:B------:R-:W3:Y:S01]  /*5b020*/  LDL.LU R7, [R1+0x73c] ;  /* 0x00073c0001077983 */ /* 0x000ee20000300800 */
[----:B----4-:R-:W-:Y:S01]  /*5b030*/  STL.64 [R1+0x39a0], R26 ;  /* 0x0039a01a01007387 */ /* 0x010fe20000100a00 */
[----:B------:R0:W-:Y:S03]  /*5b040*/  STL.64 [R1+0x3998], R24 ;  /* 0x0039981801007387 */ /* 0x0001e60000100a00 */
[----:B0-----:R-:W2:Y:S04]  /*5b050*/  LDL.LU.64 R24, [R1+0xd0] ;  /* 0x0000d00001187983 */ /* 0x001ea80000300a00 */
[----:B--2---:R0:W-:Y:S04]  /*5b060*/  STL.64 [R1+0x39b8], R24 ;  /* 0x0039b81801007387 */ /* 0x0041e80000100a00 */
[----:B0-----:R-:W2:Y:S04]  /*5b070*/  LDL.LU.64 R24, [R1+0xe0] ;  /* 0x0000e00001187983 */ /* 0x001ea80000300a00 */
[----:B--2---:R0:W-:Y:S04]  /*5b080*/  STL.64 [R1+0x39d0], R24 ;  /* 0x0039d01801007387 */ /* 0x0041e80000100a00 */
[----:B0-----:R-:W2:Y:S04]  /*5b090*/  LDL.LU.64 R24, [R1+0xf0] ;  /* 0x0000f00001187983 */ /* 0x001ea80000300a00 */
[----:B--2---:R0:W-:Y:S04]  /*5b0a0*/  STL.64 [R1+0x39e8], R24 ;  /* 0x0039e81801007387 */ /* 0x0041e80000100a00 */
[----:B0-----:R-:W2:Y:S01]  /*5b0b0*/  LDL.LU.64 R24, [R1+0x100] ;  /* 0x0001000001187983 */ /* 0x001ea20000300a00 */
        /* <DEDUP_REMOVED lines=31> */
[----:B------:R0:W-:Y:S01]  /*5b2b0*/  STL.64 [R1+0xbf0], R4 ;  /* 0x000bf00401007387 */ /* 0x0001e20000100a00 */
[----:B------:R-:W-:Y:S03]  /*5b2c0*/  STL.64 [R1+0xbf8], R6 ;  /* 0x000bf80601007387 */ /* 0x000fe60000100a00 */
[----:B0-----:R-:W3:Y:S01]  /*5b2d0*/  LDL.LU.64 R4, [R1+0x3a10] ;  /* 0x003a100001047983 */ /* 0x001ee20000300a00 */
[----:B------:R0:W-:Y:S03]  /*5b2e0*/  STL.64 [R1+0x3918], R8 ;  /* 0x0039180801007387 */ /* 0x0001e60000100a00 */
[----:B0-----:R-:W4:Y:S01]  /*5b2f0*/  LDL.LU.64 R8, [R1+0xa0] ;  /* 0x0000a00001087983 */ /* 0x001f220000300a00 */
[----:B---3--:R-:W-:Y:S03]  /*5b300*/  HMMA.16816.F32.BF16 R20, R20, R4, R16 ;  /* 0x000000041414723c */ /* 0x008fe60000041810 */
[----:B------:R-:W2:Y:S01]  /*5b310*/  LDL.LU.64 R18, [R1+0x3a08] ;  /* 0x003a080001127983 */ /* 0x000ea20000300a00 */
[----:B------:R-:W2:Y:S02]  /*5b320*/  LDL.LU.64 R16, [R1+0x3a00] ;  /* 0x003a000001107983 */ /* 0x000ea40000300a00 */
[----:B------:R-:W-:Y:S11]  /*5b330*/  IMAD.MOV.U32 R28, RZ, RZ, R24 ;  /* 0x000000ffff1c7224 */ /* 0x000ff600078e0018 */
[----:B------:R-:W-:Y:S06]  /*5b340*/  @!UPT UIADD3 URZ, URZ, URZ, URZ ;  /* 0x0000003f3f3ff290 */ /* 0x000fec000fffe03f */
[----:B------:R0:W-:Y:S01]  /*5b350*/  STL.64 [R1+0xbe0], R20 ;  /* 0x000be01401007387 */ /* 0x0001e20000100a00 */
[----:B------:R-:W-:Y:S02]  /*5b360*/  STL.64 [R1+0xbe8], R22 ;  /* 0x000be81601007387 */ /* 0x000fe40000100a00 */
[----:B0-----:R-:W-:Y:S02]  /*5b370*/  IMAD.MOV.U32 R21, RZ, RZ, R0 ;  /* 0x000000ffff157224 */ /* 0x001fe400078e0000 */
[----:B------:R-:W-:Y:S01]  /*5b380*/  IMAD.MOV.U32 R0, RZ, RZ, R25 ;  /* 0x000000ffff007224 */ /* 0x000fe200078e0019 */
        /* <DEDUP_REMOVED lines=10> */
[----:B------:R-:W-:Y:S01]  /*5b430*/  IMAD.MOV.U32 R20, RZ, RZ, R2 ;  /* 0x000000ffff147224 */ /* 0x000fe200078e0002 */
        /* <DEDUP_REMOVED lines=31> */
[----:B------:R-:W4:Y:S01]  /*5b630*/  LDL.LU.64 R24, [R1+0x3998] ;  /* 0x0039980001187983 */ /* 0x000f220000300a00 */
[----:B------:R-:W-:Y:S01]  /*5b640*/  STL [R1+0x38d8], R29 ;  /* 0x0038d81d01007387 */ /* 0x000fe20000100800 */
[----:B------:R-:W-:Y:S01]  /*5b650*/  STL [R1+0x38d4], R28 ;  /* 0x0038d41c01007387 */ /* 0x000fe20000100800 */
[----:B----4-:R-:W-:Y:S11]  /*5b660*/  HMMA.16816.F32.BF16 R24, R16, R8, R24 ;  /* 0x000000081018723c */ /* 0x010ff60000041818 */
[----:B------:R-:W-:Y:S11]  /*5b670*/  @!UPT UIADD3 URZ, URZ, URZ, URZ ;  /* 0x0000003f3f3ff290 */ /* 0x000ff6000fffe03f */
[----:B------:R-:W-:Y:S01]  /*5b680*/  @!UPT UIADD3 URZ, URZ, URZ, URZ ;  /* 0x0000003f3f3ff290 */ /* 0x000fe2000fffe03f */
[----:B------:R0:W-:Y:S01]  /*5b690*/  STL.64 [R1+0xb90], R24 ;  /* 0x000b901801007387 */ /* 0x0001e20000100a00 */
[----:B------:R-:W-:Y:S03]  /*5b6a0*/  STL.64 [R1+0xb98], R26 ;  /* 0x000b981a01007387 */ /* 0x000fe60000100a00 */
[----:B0-----:R-:W2:Y:S01]  /*5b6b0*/  LDL.LU.64 R24, [R1+0x3990] ;  /* 0x0039900001187983 */ /* 0x001ea20000300a00 */
[----:B------:R-:W-:Y:S02]  /*5b6c0*/  IMAD.MOV.U32 R2, RZ, RZ, R8 ;  /* 0x000000ffff027224 */ /* 0x000fe400078e0008 */
[----:B------:R-:W-:-:S05]  /*5b6d0*/  IMAD.MOV.U32 R0, RZ, RZ, R9 ;  /* 0x000000ffff007224 */ /* 0x000fca00078e0009 */
[----:B------:R-:W-:Y:S01]  /*5b6e0*/  STL [R1+0x38e0], R0 ;  /* 0x0038e00001007387 */ /* 0x000fe20000100800 */
        /* <DEDUP_REMOVED lines=10> */
[----:B------:R-:W-:-:S02]  /*5b790*/  IMAD.MOV.U32 R6, RZ, RZ, R24 ;  /* 0x000000ffff067224 */ /* 0x000fc400078e0018 */
[----:B------:R-:W-:Y:S01]  /*5b7a0*/  IMAD.MOV.U32 R3, RZ, RZ, R25 ;  /* 0x000000ffff037224 */ /* 0x000fe200078e0019 */
[----:B------:R-:W4:Y:S01]  /*5b7b0*/  LDL.LU R24, [R1+0x6b0] ;  /* 0x0006b00001187983 */ /* 0x000f220000300800 */
[----:B------:R-:W4:Y:S02]  /*5b7c0*/  LDL.LU R25, [R1+0x6b4] ;  /* 0x0006b40001197983 */ /* 0x000f240000300800 */
[----:B------:R-:W4:Y:S02]  /*5b7d0*/  LDL.LU R26, [R1+0x6b8] ;  /* 0x0006b800011a7983 */ /* 0x000f240000300800 */
[----:B------:R-:W4:Y:S01]  /*5b7e0*/  LDL.LU R27, [R1+0x6bc] ;  /* 0x0006bc00011b7983 */ /* 0x000f220000300800 */
[----:B---3--:R-:W-:Y:S01]  /*5b7f0*/  STL.64 [R1+0x3928], R10 ;  /* 0x0039280a01007387 */ /* 0x008fe20000100a00 */
[----:B--2---:R0:W-:Y:S03]  /*5b800*/  STL.64 [R1+0x3920], R8 ;  /* 0x0039200801007387 */ /* 0x0041e60000100a00 */
[----:B0-----:R-:W2:Y:S04]  /*5b810*/  LDL.LU.64 R8, [R1+0x10] ;  /* 0x0000100001087983 */ /* 0x001ea80000300a00 */
[----:B--2---:R0:W-:Y:S04]  /*5b820*/  STL.64 [R1+0x3938], R8 ;  /* 0x0039380801007387 */ /* 0x0041e80000100a00 */
[----:B0-----:R-:W2:Y:S04]  /*5b830*/  LDL.LU.64 R8, [R1+0x20] ;  /* 0x0000200001087983 */ /* 0x001ea80000300a00 */
[----:B--2---:R0:W-:Y:S04]  /*5b840*/  STL.64 [R1+0x3950], R8 ;  /* 0x0039500801007387 */ /* 0x0041e80000100a00 */
[----:B0-----:R-:W2:Y:S04]  /*5b850*/  LDL.LU.64 R8, [R1+0x30] ;  /* 0x0000300001087983 */ /* 0x001ea80000300a00 */
[----:B--2---:R-:W-:Y:S01]  /*5b860*/  STL.64 [R1+0x3968], R8 ;  /* 0x0039680801007387 */ /* 0x004fe20000100a00 */
[----:B------:R-:W2:Y:S03]  /*5b870*/  LDL.LU.64 R12, [R1] ;  /* 0x00000000010c7983 */ /* 0x000ea60000300a00 */
[----:B--2---:R0:W-:Y:S04]  /*5b880*/  STL.64 [R1+0x3930], R12 ;  /* 0x0039300c01007387 */ /* 0x0041e80000100a00 */
[----:B0-----:R-:W2:Y:S01]  /*5b890*/  LDL.LU R12, [R1+0x660] ;  /* 0x00066000010c7983 */ /* 0x001ea20000300800 */
[----:B------:R-:W2:Y:S02]  /*5b8a0*/  LDL.LU R13, [R1+0x664] ;  /* 0x00066400010d7983 */ /* 0x000ea40000300800 */
[----:B------:R-:W3:Y:S02]  /*5b8b0*/  LDL.LU R14, [R1+0x668] ;  /* 0x00066800010e7983 */ /* 0x000ee40000300800 */
[----:B------:R-:W3:Y:S01]  /*5b8c0*/  LDL.LU R15, [R1+0x66c] ;  /* 0x00066c00010f7983 */ /* 0x000ee20000300800 */
[----:B------:R-:W2:Y:S04]  /*5b8d0*/  LDL.LU.64 R8, [R1+0x40] ;  /* 0x0000400001087983 */ /* 0x000ea80000300a00 */
[----:B--2---:R0:W-:Y:S04]  /*5b8e0*/  STL.64 [R1+0x3980], R8 ;  /* 0x0039800801007387 */ /* 0x0041e80000100a00 */
[----:B0-----:R-:W2:Y:S01]  /*5b8f0*/  LDL.LU.64 R8, [R1+0x50] ;  /* 0x0000500001087983 */ /* 0x001ea20000300a00 */
[----:B---3--:R-:W-:Y:S02]  /*5b900*/  STL.64 [R1+0x3948], R14 ;  /* 0x0039480e01007387 */ /* 0x008fe40000100a00 */
[----:B------:R0:W-:Y:S02]  /*5b910*/  STL.64 [R1+0x3940], R12 ;  /* 0x0039400c01007387 */ /* 0x0001e40000100a00 */
[----:B0-----:R-:W3:Y:S01]  /*5b920*/  LDL.LU R12, [R1+0x670] ;  /* 0x00067000010c7983 */ /* 0x001ee20000300800 */
[----:B------:R-:W3:Y:S02]  /*5b930*/  LDL.LU R13, [R1+0x674] ;  /* 0x00067400010d7983 */ /* 0x000ee40000300800 */
[----:B------:R-:W2:Y:S02]  /*5b940*/  LDL.LU R14, [R1+0x678] ;  /* 0x00067800010e7983 */ /* 0x000ea40000300800 */
[----:B------:R-:W2:Y:S01]  /*5b950*/  LDL.LU R15, [R1+0x67c] ;  /* 0x00067c00010f7983 */ /* 0x000ea20000300800 */
[C---:B----4-:R-:W-:Y:S01]  /*5b960*/  HMMA.16816.F32.BF16 R24, R16.reuse, R20, R24 ;  /* 0x000000141018723c */ /* 0x050fe20000041818 */
        /* <DEDUP_REMOVED lines=12> */
[----:B------:R-:W-:Y:S01]  /*5ba30*/  STL [R1+0x38e4], R6 ;  /* 0x0038e40601007387 */ /* 0x000fe20000100800 */
[----:B------:R-:W-:Y:S02]  /*5ba40*/  STL.64 [R1+0xb70], R24 ;  /* 0x000b701801007387 */ /* 0x000fe40000100a00 */
[----:B------:R0:W-:Y:S02]  /*5ba50*/  STL.64 [R1+0xb78], R26 ;  /* 0x000b781a01007387 */ /* 0x0001e40000100a00 */
[----:B0-----:R-:W3:Y:S01]  /*5ba60*/  LDL.LU R27, [R1+0x3988] ;  /* 0x00398800011b7983 */ /* 0x001ee20000300800 */
[----:B------:R0:W-:Y:S03]  /*5ba70*/  STL.64 [R1+0x3810], R20 ;  /* 0x0038101401007387 */ /* 0x0001e60000100a00 */
[----:B0-----:R-:W4:Y:S01]  /*5ba80*/  LDL.LU R20, [R1+0x6a0] ;  /* 0x0006a00001147983 */ /* 0x001f220000300800 */
[----:B------:R-:W4:Y:S02]  /*5ba90*/  LDL.LU R21, [R1+0x6a4] ;  /* 0x0006a40001157983 */ /* 0x000f240000300800 */
[----:B------:R-:W4:Y:S02]  /*5baa0*/  LDL.LU R22, [R1+0x6a8] ;  /* 0x0006a80001167983 */ /* 0x000f240000300800 */
[----:B------:R-:W4:Y:S01]  /*5bab0*/  LDL.LU R23, [R1+0x6ac] ;  /* 0x0006ac0001177983 */ /* 0x000f220000300800 */
[----:B---3--:R-:W0:Y:S04]  /*5bac0*/  LDSM.16.MT88.4 R24, [R27+0x14180] ;  /* 0x014180001b18783b */ /* 0x008e280000004200 */
[----:B0-----:R-:W-:Y:S01]  /*5bad0*/  STL.64 [R1+0x38f0], R26 ;  /* 0x0038f01a01007387 */ /* 0x001fe20000100a00 */
[----:B------:R0:W-:Y:S03]  /*5bae0*/  STL.64 [R1+0x38e8], R24 ;  /* 0x0038e81801007387 */ /* 0x0001e60000100a00 */
        /* <DEDUP_REMOVED lines=61> */
[----:B------:R-:W4:Y:S01]  /*5bec0*/  LDL.LU.64 R14, [R1+0x3910] ;  /* 0x00391000010e7983 */ /* 0x000f220000300a00 */
        /* <DEDUP_REMOVED lines=8> */
[----:B----4-:R-:W-:Y:S02]  /*5bf50*/  STL.64 [R1+0x3798], R14 ;  /* 0x0037980e01007387 */ /* 0x010fe40000100a00 */
[----:B------:R0:W-:Y:S02]  /*5bf60*/  STL.64 [R1+0x3790], R12 ;  /* 0x0037900c01007387 */ /* 0x0001e40000100a00 */
[----:B0-----:R-:W2:Y:S01]  /*5bf70*/  LDL.LU R12, [R1+0x620] ;  /* 0x00062000010c7983 */ /* 0x001ea20000300800 */
[----:B------:R-:W2:Y:S02]  /*5bf80*/  LDL.LU R13, [R1+0x624] ;  /* 0x00062400010d7983 */ /* 0x000ea40000300800 */
[----:B------:R-:W2:Y:S02]  /*5bf90*/  LDL.LU R14, [R1+0x628] ;  /* 0x00062800010e7983 */ /* 0x000ea40000300800 */
[----:B------:R-:W2:Y:S01]  /*5bfa0*/  LDL.LU R15, [R1+0x62c] ;  /* 0x00062c00010f7983 */ /* 0x000ea20000300800 */
[C---:B---3--:R-:W-:Y:S08]  /*5bfb0*/  HMMA.16816.F32.BF16 R24, R16.reuse, R8, R24 ;  /* 0x000000081018723c */ /* 0x048ff00000041818 */
[----:B--2---:R-:W-:Y:S11]  /*5bfc0*/  HMMA.16816.F32.BF16 R16, R16, R4, R12 ;  /* 0x000000041010723c */ /* 0x004ff6000004180c */
[----:B------:R-:W-:Y:S04]  /*5bfd0*/  @!UPT UIADD3 URZ, URZ, URZ, URZ ;  /* 0x0000003f3f3ff290 */ /* 0x000fe8000fffe03f */
[----:B------:R-:W-:Y:S01]  /*5bfe0*/  STL.64 [R1+0xaf0], R24 ;  /* 0x000af01801007387 */ /* 0x000fe20000100a00 */
[----:B------:R0:W-:Y:S02]  /*5bff0*/  STL.64 [R1+0xaf8], R26 ;  /* 0x000af81a01007387 */ /* 0x0001e40000100a00 */
[----:B------:R-:W-:Y:S02]  /*5c000*/  IMAD.MOV.U32 R12, RZ, RZ, R11 ;  /* 0x000000ffff0c7224 */ /* 0x000fe400078e000b */
[----:B------:R-:W-:Y:S01]  /*5c010*/  IMAD.MOV.U32 R13, RZ, RZ, R10 ;  /* 0x000000ffff0d7224 */ /* 0x000fe200078e000a */
[----:B0-----:R-:W2:Y:S01]  /*5c020*/  LDL.LU.64 R26, [R1+0x38f0] ;  /* 0x0038f000011a7983 */ /* 0x001ea20000300a00 */
[----:B------:R-:W2:Y:S02]  /*5c030*/  LDL.LU.64 R24, [R1+0x38e8] ;  /* 0x0038e80001187983 */ /* 0x000ea40000300a00 */
[----:B------:R0:W-:Y:S01]  /*5c040*/  STL.64 [R1+0x37a0], R8 ;  /* 0x0037a00801007387 */ /* 0x0001e20000100a00 */
[----:B------:R-:W-:Y:S01]  /*5c050*/  STL.64 [R1+0xad0], R16 ;  /* 0x000ad01001007387 */ /* 0x000fe20000100a00 */
[----:B------:R-:W-:Y:S02]  /*5c060*/  STL.64 [R1+0xad8], R18 ;  /* 0x000ad81201007387 */ /* 0x000fe40000100a00 */
[----:B------:R1:W-:Y:S01]  /*5c070*/  STL.64 [R1+0x37a8], R12 ;  /* 0x0037a80c01007387 */ /* 0x0003e20000100a00 */
[----:B0-----:R-:W3:Y:S01]  /*5c080*/  LDL.LU R8, [R1+0x550] ;  /* 0x0005500001087983 */ /* 0x001ee20000300800 */
[----:B------:R-:W3:Y:S02]  /*5c090*/  LDL.LU R9, [R1+0x554] ;  /* 0x0005540001097983 */ /* 0x000ee40000300800 */
[----:B------:R-:W4:Y:S02]  /*5c0a0*/  LDL.LU R10, [R1+0x558] ;  /* 0x00055800010a7983 */ /* 0x000f240000300800 */
[----:B------:R-:W4:Y:S02]  /*5c0b0*/  LDL.LU R11, [R1+0x55c] ;  /* 0x00055c00010b7983 */ /* 0x000f240000300800 */
[----:B-1----:R-:W-:-:S02]  /*5c0c0*/  IMAD.MOV.U32 R12, RZ, RZ, R6 ;  /* 0x000000ffff0c7224 */ /* 0x002fc400078e0006 */
[----:B------:R-:W-:Y:S01]  /*5c0d0*/  IMAD.MOV.U32 R13, RZ, RZ, R0 ;  /* 0x000000ffff0d7224 */ /* 0x000fe200078e0000 */
[----:B----4-:R-:W-:Y:S01]  /*5c0e0*/  STL.64 [R1+0x37b8], R10 ;  /* 0x0037b80a01007387 */ /* 0x010fe20000100a00 */
[----:B---3--:R0:W-:Y:S02]  /*5c0f0*/  STL.64 [R1+0x37b0], R8 ;  /* 0x0037b00801007387 */ /* 0x0081e40000100a00 */
[----:B------:R-:W3:Y:S02]  /*5c100*/  LDL.LU R6, [R1+0x38e4] ;  /* 0x0038e40001067983 */ /* 0x000ee40000300800 */
        /* <DEDUP_REMOVED lines=23> */
[----:B------:R-:W-:Y:S02]  /*5c280*/  IMAD.MOV.U32 R13, RZ, RZ, R20 ;  /* 0x000000ffff0d7224 */ /* 0x000fe400078e0014 */
[----:B---3--:R-:W-:Y:S02]  /*5c290*/  IMAD.MOV.U32 R20, RZ, RZ, R6 ;  /* 0x000000ffff147224 */ /* 0x008fe400078e0006 */
[----:B------:R-:W-:Y:S01]  /*5c2a0*/  IMAD.MOV.U32 R21, RZ, RZ, R3 ;  /* 0x000000ffff157224 */ /* 0x000fe200078e0003 */
[----:B------:R-:W3:Y:S01]  /*5c2b0*/  LDL.LU R6, [R1+0x38cc] ;  /* 0x0038cc0001067983 */ /* 0x000ee20000300800 */
[----:B------:R-:W3:Y:S03]  /*5c2c0*/  LDL.LU R3, [R1+0x38c8] ;  /* 0x0038c80001037983 */ /* 0x000ee60000300800 */
[----:B------:R4:W-:Y:S01]  /*5c2d0*/  STL.64 [R1+0x3828], R20 ;  /* 0x0038281401007387 */ /* 0x0009e20000100a00 */
[----:B------:R-:W-:Y:S02]  /*5c2e0*/  STL.64 [R1+0x3808], R12 ;  /* 0x0038080c01007387 */ /* 0x000fe40000100a00 */
[----:B----4-:R-:W-:-:S02]  /*5c2f0*/  IMAD.MOV.U32 R21, RZ, RZ, R0 ;  /* 0x000000ffff157224 */ /* 0x010fc400078e0000 */
[----:B--2---:R-:W-:Y:S01]  /*5c300*/  IMAD.MOV.U32 R20, RZ, RZ, R2 ;  /* 0x000000ffff147224 */ /* 0x004fe200078e0002 */
[----:B------:R-:W-:Y:S01]  /*5c310*/  STL.64 [R1+0x37e8], R10 ;  /* 0x0037e80a01007387 */ /* 0x000fe20000100a00 */
[----:B------:R0:W-:Y:S03]  /*5c320*/  STL.64 [R1+0x37e0], R8 ;  /* 0x0037e00801007387 */ /* 0x0001e60000100a00 */
[----:B0-----:R-:W2:Y:S01]  /*5c330*/  LDL.LU R8, [R1+0x580] ;  /* 0x0005800001087983 */ /* 0x001ea20000300800 */
[----:B------:R-:W2:Y:S02]  /*5c340*/  LDL.LU R9, [R1+0x584] ;  /* 0x0005840001097983 */ /* 0x000ea40000300800 */
[----:B------:R-:W4:Y:S02]  /*5c350*/  LDL.LU R10, [R1+0x588] ;  /* 0x00058800010a7983 */ /* 0x000f240000300800 */
[----:B------:R-:W4:Y:S01]  /*5c360*/  LDL.LU R11, [R1+0x58c] ;  /* 0x00058c00010b7983 */ /* 0x000f220000300800 */
[----:B------:R-:W2:Y:S01]  /*5c370*/  LDL.LU R2, [R1+0x38c4] ;  /* 0x0038c40001027983 */ /* 0x000ea20000300800 */
[----:B------:R-:W2:Y:S02]  /*5c380*/  LDL.LU R0, [R1+0x38c0] ;  /* 0x0038c00001007983 */ /* 0x000ea40000300800 */
[----:B------:R0:W-:Y:S02]  /*5c390*/  STL.64 [R1+0x3840], R20 ;  /* 0x0038401401007387 */ /* 0x0001e40000100a00 */
[----:B------:R-:W2:Y:S01]  /*5c3a0*/  LDL.LU R12, [R1+0x5a0] ;  /* 0x0005a000010c7983 */ /* 0x000ea20000300800 */
[----:B------:R-:W2:Y:S01]  /*5c3b0*/  LDL.LU R13, [R1+0x5a4] ;  /* 0x0005a400010d7983 */ /* 0x000ea20000300800 */
[----:B------:R-:W2:Y:S02]  /*5c3c0*/  LDL.LU R14, [R1+0x5a8] ;  /* 0x0005a800010e7983 */ /* 0x000ea40000300800 */
[----:B------:R-:W2:Y:S02]  /*5c3d0*/  LDL.LU R15, [R1+0x5ac] ;  /* 0x0005ac00010f7983 */ /* 0x000ea40000300800 */
[----:B0-----:R-:W-:-:S02]  /*5c3e0*/  IMAD.MOV.U32 R20, RZ, RZ, R28 ;  /* 0x000000ffff147224 */ /* 0x001fc400078e001c */
[----:B------:R-:W-:Y:S01]  /*5c3f0*/  IMAD.MOV.U32 R21, RZ, RZ, R29 ;  /* 0x000000ffff157224 */ /* 0x000fe200078e001d */
        /* <DEDUP_REMOVED lines=26> */
[----:B0-----:R-:W-:Y:S02]  /*5c5a0*/  IMAD.MOV.U32 R20, RZ, RZ, R28 ;  /* 0x000000ffff147224 */ /* 0x001fe400078e001c */
[----:B------:R-:W-:Y:S01]  /*5c5b0*/  IMAD.MOV.U32 R21, RZ, RZ, R0 ;  /* 0x000000ffff157224 */ /* 0x000fe200078e0000 */
[----:B------:R-:W4:Y:S01]  /*5c5c0*/  LDL.LU R28, [R1+0x38a4] ;  /* 0x0038a400011c7983 */ /* 0x000f220000300800 */
[----:B------:R-:W4:Y:S03]  /*5c5d0*/  LDL.LU R0, [R1+0x38a0] ;  /* 0x0038a00001007983 */ /* 0x000f260000300800 */
        /* <DEDUP_REMOVED lines=24> */
[----:B----4-:R-:W-:Y:S01]  /*5c760*/  STL.64 [R1+0x3800], R10 ;  /* 0x0038000a01007387 */ /* 0x010fe20000100a00 */
[----:B------:R0:W-:Y:S03]  /*5c770*/  STL.64 [R1+0x37f8], R8 ;  /* 0x0037f80801007387 */ /* 0x0001e60000100a00 */
        /* <DEDUP_REMOVED lines=10> */
[----:B-1----:R-:W-:Y:S01]  /*5c820*/  STL.64 [R1+0x3778], R18 ;  /* 0x0037781201007387 */ /* 0x002fe20000100a00 */
[----:B------:R0:W-:Y:S02]  /*5c830*/  STL.64 [R1+0x3770], R16 ;  /* 0x0037701001007387 */ /* 0x0001e40000100a00 */
[----:B0-----:R-:W-:-:S02]  /*5c840*/  IMAD.MOV.U32 R16, RZ, RZ, R23 ;  /* 0x000000ffff107224 */ /* 0x001fc400078e0017 */
[----:B------:R-:W-:Y:S02]  /*5c850*/  IMAD.MOV.U32 R17, RZ, RZ, R22 ;  /* 0x000000ffff117224 */ /* 0x000fe400078e0016 */
        /* <DEDUP_REMOVED lines=41> */
[----:B0-----:R-:W4:Y:S02]  /*5caf0*/  LDL.LU.64 R20, [R1+0x3810] ;  /* 0x0038100001147983 */ /* 0x001f240000300a00 */
[C---:B----4-:R-:W-:Y:S02]  /*5cb00*/  HMMA.16816.F32.BF16 R20, R24.reuse, R20, R4 ;  /* 0x000000141814723c */ /* 0x050fe40000041804 */
[----:B------:R-:W4:Y:S11]  /*5cb10*/  LDL.LU R4, [R1+0x530] ;  /* 0x0005300001047983 */ /* 0x000f360000300800 */
[----:B------:R-:W-:Y:S10]  /*5cb20*/  @!UPT UIADD3 URZ, URZ, URZ, URZ ;  /* 0x0000003f3f3ff290 */ /* 0x000ff4000fffe03f */
[----:B------:R-:W-:Y:S01]  /*5cb30*/  STL.64 [R1+0xa60], R20 ;  /* 0x000a601401007387 */ /* 0x000fe20000100a00 */
[----:B------:R-:W-:Y:S02]  /*5cb40*/  STL.64 [R1+0xa68], R22 ;  /* 0x000a681601007387 */ /* 0x000fe40000100a00 */
[----:B------:R-:W0:Y:S04]  /*5cb50*/  LDSM.16.MT88.4 R20, [R29+0x16080] ;  /* 0x016080001d14783b */ /* 0x000e280000004200 */
[----:B------:R-:W4:Y:S01]  /*5cb60*/  LDL.LU R5, [R1+0x534] ;  /* 0x0005340001057983 */ /* 0x000f220000300800 */
[----:B------:R-:W4:Y:S01]  /*5cb70*/  LDL.LU R6, [R1+0x538] ;  /* 0x0005380001067983 */ /* 0x000f220000300800 */
[----:B------:R-:W4:Y:S01]  /*5cb80*/  LDL.LU R7, [R1+0x53c] ;  /* 0x00053c0001077983 */ /* 0x000f220000300800 */
[C---:B--2---:R-:W-:Y:S02]  /*5cb90*/  HMMA.16816.F32.BF16 R16, R24.reuse, R16, R12 ;  /* 0x000000101810723c */ /* 0x044fe4000004180c */
[----:B0-----:R-:W-:Y:S01]  /*5cba0*/  STL.64 [R1+0x3650], R22 ;  /* 0x0036501601007387 */ /* 0x001fe20000100a00 */
[----:B------:R0:W-:Y:S03]  /*5cbb0*/  STL.64 [R1+0x3648], R20 ;  /* 0x0036481401007387 */ /* 0x0001e60000100a00 */
[----:B0-----:R-:W2:Y:S01]  /*5cbc0*/  LDL.LU R20, [R1+0x540] ;  /* 0x0005400001147983 */ /* 0x001ea20000300800 */
[----:B------:R-:W2:Y:S02]  /*5cbd0*/  LDL.LU R21, [R1+0x544] ;  /* 0x0005440001157983 */ /* 0x000ea40000300800 */
[----:B------:R-:W2:Y:S02]  /*5cbe0*/  LDL.LU R22, [R1+0x548] ;  /* 0x0005480001167983 */ /* 0x000ea40000300800 */
[----:B------:R-:W2:Y:S01]  /*5cbf0*/  LDL.LU R23, [R1+0x54c] ;  /* 0x00054c0001177983 */ /* 0x000ea20000300800 */
[----:B------:R-:W3:Y:S11]  /*5cc00*/  LDL.LU.64 R12, [R1+0x3808] ;  /* 0x00380800010c7983 */ /* 0x000ef60000300a00 */
[----:B------:R0:W-:Y:S02]  /*5cc10*/  STL.64 [R1+0xa50], R16 ;  /* 0x000a501001007387 */ /* 0x0001e40000100a00 */
[----:B------:R1:W-:Y:S01]  /*5cc20*/  STL.64 [R1+0xa58], R18 ;  /* 0x000a581201007387 */ /* 0x0003e20000100a00 */
[----:B0-----:R-:W2:Y:S01]  /*5cc30*/  LDL.LU R16, [R1+0x2e0] ;  /* 0x0002e00001107983 */ /* 0x001ea20000300800 */
[----:B------:R-:W2:Y:S02]  /*5cc40*/  LDL.LU R17, [R1+0x2e4] ;  /* 0x0002e40001117983 */ /* 0x000ea40000300800 */
[----:B-1----:R-:W2:Y:S01]  /*5cc50*/  LDL.LU R18, [R1+0x2e8] ;  /* 0x0002e80001127983 */ /* 0x002ea20000300800 */
        /* <DEDUP_REMOVED lines=29> */
[----:B------:R-:W4:Y:S11]  /*5ce30*/  LDL.LU.64 R8, [R1+0x37a0] ;  /* 0x0037a00001087983 */ /* 0x000f360000300a00 */
[----:B------:R-:W-:Y:S10]  /*5ce40*/  @!UPT UIADD3 URZ, URZ, URZ, URZ ;  /* 0x0000003f3f3ff290 */ /* 0x000ff4000fffe03f */
[----:B------:R-:W-:Y:S01]  /*5ce50*/  STL.64 [R1+0x9f0], R12 ;  /* 0x0009f00c01007387 */ /* 0x000fe20000100a00 */
[----:B------:R0:W-:Y:S03]  /*5ce60*/  STL.64 [R1+0x9f8], R14 ;  /* 0x0009f80e01007387 */ /* 0x0001e60000100a00 */
[----:B0-----:R-:W3:Y:S01]  /*5ce70*/  LDL.LU.64 R14, [R1+0x3798] ;  /* 0x00379800010e7983 */ /* 0x001ee20000300a00 */
[----:B------:R-:W2:Y:S02]  /*5ce80*/  LDL.LU.64 R12, [R1+0x3790] ;  /* 0x00379000010c7983 */ /* 0x000ea40000300a00 */
[----:B------:R-:W-:Y:S01]  /*5ce90*/  IMAD.MOV.U32 R19, RZ, RZ, R0 ;  /* 0x000000ffff137224 */ /* 0x000fe200078e0000 */
[C---:B--2---:R-:W-:Y:S11]  /*5cea0*/  HMMA.16816.F32.BF16 R20, R24.reuse, R12, R20 ;  /* 0x0000000c1814723c */ /* 0x044ff60000041814 */
[----:B------:R-:W-:Y:S11]  /*5ceb0*/  @!UPT UIADD3 URZ, URZ, URZ, URZ ;  /* 0x0000003f3f3ff290 */ /* 0x000ff6000fffe03f */
[----:B------:R-:W-:Y:S01]  /*5cec0*/  @!UPT UIADD3 URZ, URZ, URZ, URZ ;  /* 0x0000003f3f3ff290 */ /* 0x000fe2000fffe03f */
[----:B------:R0:W-:Y:S01]  /*5ced0*/  STL.64 [R1+0x9c0], R20 ;  /* 0x0009c01401007387 */ /* 0x0001e20000100a00 */
[----:B------:R1:W-:Y:S02]  /*5cee0*/  STL [R1+0x9c8], R22 ;  /* 0x0009c81601007387 */ /* 0x0003e40000100800 */
[----:B------:R-:W-:Y:S01]  /*5cef0*/  IMAD.MOV.U32 R0, RZ, RZ, R23 ;  /* 0x000000ffff007224 */ /* 0x000fe200078e0017 */
        /* <DEDUP_REMOVED lines=9> */
[----:B------:R-:W2:Y:S02]  /*5cf90*/  LDL.LU R23, [R1+0x2bc] ;  /* 0x0002bc0001177983 */ /* 0x000ea40000300800 */
[----:B--2---:R0:W-:Y:S01]  /*5cfa0*/  STL.64 [R1+0x3760], R22 ;  /* 0x0037601601007387 */ /* 0x0041e20000100a00 */
[----:B------:R-:W-:Y:S03]  /*5cfb0*/  STL.64 [R1+0x3758], R20 ;  /* 0x0037581401007387 */ /* 0x000fe60000100a00 */
[----:B0-----:R-:W2:Y:S01]  /*5cfc0*/  LDL.64 R22, [R1+0xf8] ;  /* 0x0000f80001167983 */ /* 0x001ea20000100a00 */
[----:B----4-:R-:W-:Y:S03]  /*5cfd0*/  HMMA.16816.F32.BF16 R8, R24, R8, R4 ;  /* 0x000000081808723c */ /* 0x010fe60000041804 */
[----:B--2---:R0:W-:Y:S04]  /*5cfe0*/  STL.64 [R1+0x3768], R22 ;  /* 0x0037681601007387 */ /* 0x0041e80000100a00 */
[----:B0-----:R-:W2:Y:S01]  /*5cff0*/  LDL.64 R22, [R1+0x108] ;  /* 0x0001080001167983 */ /* 0x001ea20000100a00 */
[----:B---3--:R0:W-:Y:S03]  /*5d000*/  STL.64 [R1+0x3710], R14 ;  /* 0x0037100e01007387 */ /* 0x0081e60000100a00 */
[----:B0-----:R-:W3:Y:S01]  /*5d010*/  LDL.64 R14, [R1+0xa8] ;  /* 0x0000a800010e7983 */ /* 0x001ee20000100a00 */
[----:B------:R-:W-:Y:S02]  /*5d020*/  STL [R1+0x2608], R0 ;  /* 0x0026080001007387 */ /* 0x000fe40000100800 */
[----:B------:R-:W4:Y:S02]  /*5d030*/  LDL.LU.64 R6, [R1+0x3788] ;  /* 0x0037880001067983 */ /* 0x000f240000300a00 */
[----:B------:R-:W2:Y:S07]  /*5d040*/  LDL.LU.64 R4, [R1+0x3780] ;  /* 0x0037800001047983 */ /* 0x000eae0000300a00 */
[----:B------:R0:W-:Y:S01]  /*5d050*/  STL.64 [R1+0x9b0], R8 ;  /* 0x0009b00801007387 */ /* 0x0001e20000100a00 */
[----:B------:R1:W-:Y:S03]  /*5d060*/  STL.64 [R1+0x9b8], R10 ;  /* 0x0009b80a01007387 */ /* 0x0003e60000100a00 */
[----:B0-----:R-:W3:Y:S01]  /*5d070*/  LDL.LU R8, [R1+0x290] ;  /* 0x0002900001087983 */ /* 0x001ee20000300800 */
[----:B-1----:R-:W-:-:S02]  /*5d080*/  IMAD.MOV.U32 R10, RZ, RZ, R3 ;  /* 0x000000ffff0a7224 */ /* 0x002fc400078e0003 */
[----:B------:R-:W-:Y:S01]  /*5d090*/  IMAD.MOV.U32 R11, RZ, RZ, R2 ;  /* 0x000000ffff0b7224 */ /* 0x000fe200078e0002 */
[----:B--2---:R-:W-:Y:S01]  /*5d0a0*/  HMMA.16816.F32.BF16 R24, R24, R4, R16 ;  /* 0x000000041818723c */ /* 0x004fe20000041810 */
[----:B------:R-:W2:Y:S01]  /*5d0b0*/  LDL.LU.64 R18, [R1+0x3778] ;  /* 0x0037780001127983 */ /* 0x000ea20000300a00 */
[----:B------:R-:W2:Y:S11]  /*5d0c0*/  LDL.LU.64 R16, [R1+0x3770] ;  /* 0x0037700001107983 */ /* 0x000eb60000300a00 */
[----:B------:R-:W-:Y:S11]  /*5d0d0*/  @!UPT UIADD3 URZ, URZ, URZ, URZ ;  /* 0x0000003f3f3ff290 */ /* 0x000ff6000fffe03f */
[----:B------:R-:W-:Y:S02]  /*5d0e0*/  IMAD.MOV.U32 R4, RZ, RZ, R25 ;  /* 0x000000ffff047224 */ /* 0x000fe400078e0019 */
[----:B------:R-:W-:Y:S02]  /*5d0f0*/  IMAD.MOV.U32 R3, RZ, RZ, R26 ;  /* 0x000000ffff037224 */ /* 0x000fe400078e001a */
[----:B------:R-:W-:Y:S02]  /*5d100*/  IMAD.MOV.U32 R2, RZ, RZ, R27 ;  /* 0x000000ffff027224 */ /* 0x000fe400078e001b */
[----:B------:R-:W2:Y:S01]  /*5d110*/  LDL.64 R26, [R1+0xd8] ;  /* 0x0000d800011a7983 */ /* 0x000ea20000100a00 */
[----:B------:R0:W-:Y:S02]  /*5d120*/  STL [R1+0x2868], R4 ;  /* 0x0028680401007387 */ /* 0x0001e40000100800 */
[----:B----4-:R1:W-:Y:S01]  /*5d130*/  STL.64 [R1+0x3658], R6 ;  /* 0x0036580601007387 */ /* 0x0103e20000100a00 */
[----:B0-----:R-:W2:Y:S01]  /*5d140*/  LDL.LU R4, [R1+0x2d0] ;  /* 0x0002d00001047983 */ /* 0x001ea20000300800 */
[----:B------:R-:W2:Y:S02]  /*5d150*/  LDL.LU R5, [R1+0x2d4] ;  /* 0x0002d40001057983 */ /* 0x000ea40000300800 */
[----:B-1----:R-:W2:Y:S02]  /*5d160*/  LDL.LU R6, [R1+0x2d8] ;  /* 0x0002d80001067983 */ /* 0x002ea40000300800 */
[----:B------:R-:W2:Y:S02]  /*5d170*/  LDL.LU R7, [R1+0x2dc] ;  /* 0x0002dc0001077983 */ /* 0x000ea40000300800 */
[----:B------:R-:W-:-:S02]  /*5d180*/  IMAD.MOV.U32 R9, RZ, RZ, R28 ;  /* 0x000000ffff097224 */ /* 0x000fc400078e001c */
[----:B------:R-:W-:Y:S01]  /*5d190*/  IMAD.MOV.U32 R28, RZ, RZ, R24 ;  /* 0x000000ffff1c7224 */ /* 0x000fe200078e0018 */
[----:B------:R-:W-:Y:S01]  /*5d1a0*/  STL [R1+0x2614], R2 ;  /* 0x0026140201007387 */ /* 0x000fe20000100800 */
[----:B------:R-:W-:Y:S03]  /*5d1b0*/  STL [R1+0x2610], R3 ;  /* 0x0026100301007387 */ /* 0x000fe60000100800 */
        /* <DEDUP_REMOVED lines=8> */
[----:B------:R-:W2:Y:S01]  /*5d240*/  LDL.LU.64 R22, [R1+0x3768] ;  /* 0x0037680001167983 */ /* 0x000ea20000300a00 */
[----:B------:R0:W-:Y:S02]  /*5d250*/  STL [R1+0x368c], R4 ;  /* 0x00368c0401007387 */ /* 0x0001e40000100800 */
[----:B------:R1:W-:Y:S01]  /*5d260*/  STL [R1+0x3688], R5 ;  /* 0x0036880501007387 */ /* 0x0003e20000100800 */
[----:B0-----:R-:W2:Y:S01]  /*5d270*/  LDL.LU R4, [R1+0x2c0] ;  /* 0x0002c00001047983 */ /* 0x001ea20000300800 */
[----:B-1----:R-:W2:Y:S02]  /*5d280*/  LDL.LU R5, [R1+0x2c4] ;  /* 0x0002c40001057983 */ /* 0x002ea40000300800 */
[----:B------:R-:W2:Y:S02]  /*5d290*/  LDL.LU R6, [R1+0x2c8] ;  /* 0x0002c80001067983 */ /* 0x000ea40000300800 */
[----:B------:R-:W2:Y:S02]  /*5d2a0*/  LDL.LU R7, [R1+0x2cc] ;  /* 0x0002cc0001077983 */ /* 0x000ea40000300800 */
[C---:B--2---:R-:W-:Y:S11]  /*5d2b0*/  HMMA.16816.F32.BF16 R4, R16.reuse, R22, R4 ;  /* 0x000000161004723c */ /* 0x044ff60000041804 */
[----:B------:R-:W-:Y:S11]  /*5d2c0*/  @!UPT UIADD3 URZ, URZ, URZ, URZ ;  /* 0x0000003f3f3ff290 */ /* 0x000ff6000fffe03f */
[----:B------:R-:W-:Y:S01]  /*5d2d0*/  @!UPT UIADD3 URZ, URZ, URZ, URZ ;  /* 0x0000003f3f3ff290 */ /* 0x000fe2000fffe03f */
[----:B------:R-:W-:Y:S01]  /*5d2e0*/  STL.64 [R1+0x9e0], R4 ;  /* 0x0009e00401007387 */ /* 0x000fe20000100a00 */
[----:B------:R0:W-:Y:S02]  /*5d2f0*/  STL.64 [R1+0x9e8], R6 ;  /* 0x0009e80601007387 */ /* 0x0001e40000100a00 */
[----:B0-----:R-:W-:Y:S02]  /*5d300*/  IMAD.MOV.U32 R7, RZ, RZ, R22 ;  /* 0x000000ffff077224 */ /* 0x001fe400078e0016 */
[----:B------:R-:W-:Y:S02]  /*5d310*/  IMAD.MOV.U32 R6, RZ, RZ, R23 ;  /* 0x000000ffff067224 */ /* 0x000fe400078e0017 */
[----:B------:R-:W2:Y:S01]  /*5d320*/  LDL.LU.64 R22, [R1+0x3760] ;  /* 0x0037600001167983 */ /* 0x000ea20000300a00 */
[----:B------:R-:W2:Y:S02]  /*5d330*/  LDL.LU.64 R20, [R1+0x3758] ;  /* 0x0037580001147983 */ /* 0x000ea40000300a00 */
[----:B------:R0:W-:Y:S02]  /*5d340*/  STL [R1+0x3690], R7 ;  /* 0x0036900701007387 */ /* 0x0001e40000100800 */
[----:B------:R1:W-:Y:S01]  /*5d350*/  STL [R1+0x36f8], R6 ;  /* 0x0036f80601007387 */ /* 0x0003e20000100800 */
[----:B0-----:R-:W2:Y:S04]  /*5d360*/  LDL R7, [R1+0xec] ;  /* 0x0000ec0001077983 */ /* 0x001ea80000100800 */
[----:B-1----:R-:W2:Y:S02]  /*5d370*/  LDL R6, [R1+0xe8] ;  /* 0x0000e80001067983 */ /* 0x002ea40000100800 */
[C---:B--2---:R-:W-:Y:S02]  /*5d380*/  HMMA.16816.F32.BF16 R4, R16.reuse, R6, R20 ;  /* 0x000000061004723c */ /* 0x044fe40000041814 */
[----:B------:R-:W2:Y:S01]  /*5d390*/  LDL.LU.64 R22, [R1+0x3750] ;  /* 0x0037500001167983 */ /* 0x000ea20000300a00 */
[----:B------:R-:W2:Y:S11]  /*5d3a0*/  LDL.LU.64 R20, [R1+0x3748] ;  /* 0x0037480001147983 */ /* 0x000eb60000300a00 */
[----:B------:R-:W-:Y:S09]  /*5d3b0*/  @!UPT UIADD3 URZ, URZ, URZ, URZ ;  /* 0x0000003f3f3ff290 */ /* 0x000ff2000fffe03f */
[----:B------:R-:W-:Y:S01]  /*5d3c0*/  STL.64 [R1+0x9d0], R4 ;  /* 0x0009d00401007387 */ /* 0x000fe20000100a00 */
[----:B------:R2:W-:Y:S02]  /*5d3d0*/  STL.64 [R1+0x9d8], R6 ;  /* 0x0009d80601007387 */ /* 0x0005e40000100a00 */
[C---:B--2---:R-:W-:Y:S11]  /*5d3e0*/  HMMA.16816.F32.BF16 R4, R16.reuse, R26, R20 ;  /* 0x0000001a1004723c */ /* 0x044ff60000041814 */
[----:B------:R-:W-:Y:S11]  /*5d3f0*/  @!UPT UIADD3 URZ, URZ, URZ, URZ ;  /* 0x0000003f3f3ff290 */ /* 0x000ff6000fffe03f */
[----:B------:R-:W-:Y:S01]  /*5d400*/  @!UPT UIADD3 URZ, URZ, URZ, URZ ;  /* 0x0000003f3f3ff290 */ /* 0x000fe2000fffe03f */
[----:B------:R-:W-:Y:S01]  /*5d410*/  STL.64 [R1+0x9a0], R4 ;  /* 0x0009a00401007387 */ /* 0x000fe20000100a00 */
[----:B------:R3:W-:Y:S02]  /*5d420*/  STL.64 [R1+0x9a8], R6 ;  /* 0x0009a80601007387 */ /* 0x0007e40000100a00 */
[C---:B---3--:R-:W-:Y:S01]  /*5d430*/  HMMA.16816.F32.BF16 R4, R16.reuse, R14, R8 ;  /* 0x0000000e1004723c */ /* 0x048fe20000041808 */
[----:B------:R-:W-:Y:S02]  /*5d440*/  IMAD.MOV.U32 R23, RZ, RZ, R14 ;  /* 0x000000ffff177224 */ /* 0x000fe400078e000e */
[----:B------:R-:W-:Y:S02]  /*5d450*/  IMAD.MOV.U32 R22, RZ, RZ, R15 ;  /* 0x000000ffff167224 */ /* 0x000fe400078e000f */
[----:B------:R-:W-:Y:S02]  /*5d460*/  IMAD.MOV.U32 R21, RZ, RZ, R26 ;  /* 0x000000ffff157224 */ /* 0x000fe400078e001a */
[----:B------:R-:W-:Y:S11]  /*5d470*/  IMAD.MOV.U32 R20, RZ, RZ, R27 ;  /* 0x000000ffff147224 */ /* 0x000ff600078e001b */
[----:B------:R-:W-:Y:S05]  /*5d480*/  @!UPT UIADD3 URZ, URZ, URZ, URZ ;  /* 0x0000003f3f3ff290 */ /* 0x000fea000fffe03f */
[----:B------:R-:W-:Y:S01]  /*5d490*/  STL.64 [R1+0x8e0], R4 ;  /* 0x0008e00401007387 */ /* 0x000fe20000100a00 */
[----:B------:R-:W-:Y:S02]  /*5d4a0*/  STL.64 [R1+0x8e8], R6 ;  /* 0x0008e80601007387 */ /* 0x000fe40000100a00 */
[----:B------:R-:W-:Y:S02]  /*5d4b0*/  STL.64 [R1+0x36a0], R22 ;  /* 0x0036a01601007387 */ /* 0x000fe40000100a00 */
[----:B------:R0:W-:Y:S02]  /*5d4c0*/  STL.64 [R1+0x3698], R20 ;  /* 0x0036981401007387 */ /* 0x0001e40000100a00 */
[----:B0-----:R-:W2:Y:S01]  /*5d4d0*/  LDL.LU R20, [R1+0x4b0] ;  /* 0x0004b00001147983 */ /* 0x001ea20000300800 */
[----:B------:R-:W2:Y:S02]  /*5d4e0*/  LDL.LU R21, [R1+0x4b4] ;  /* 0x0004b40001157983 */ /* 0x000ea40000300800 */
[----:B------:R-:W3:Y:S02]  /*5d4f0*/  LDL.LU R22, [R1+0x4b8] ;  /* 0x0004b80001167983 */ /* 0x000ee40000300800 */
[----:B------:R-:W3:Y:S02]  /*5d500*/  LDL.LU R23, [R1+0x4bc] ;  /* 0x0004bc0001177983 */ /* 0x000ee40000300800 */
[----:B---3--:R0:W-:Y:S01]  /*5d510*/  STL.64 [R1+0x36b0], R22 ;  /* 0x0036b01601007387 */ /* 0x0081e20000100a00 */
[----:B--2---:R1:W-:Y:S03]  /*5d520*/  STL.64 [R1+0x36a8], R20 ;  /* 0x0036a81401007387 */ /* 0x0043e60000100a00 */
[----:B0-----:R-:W2:Y:S04]  /*5d530*/  LDL.64 R22, [R1+0x8] ;  /* 0x0000080001167983 */ /* 0x001ea80000100a00 */
[----:B--2---:R0:W-:Y:S01]  /*5d540*/  STL.64 [R1+0x36c8], R22 ;  /* 0x0036c81601007387 */ /* 0x0041e20000100a00 */
[----:B-1----:R-:W2:Y:S02]  /*5d550*/  LDL.LU R20, [R1+0x4d0] ;  /* 0x0004d00001147983 */ /* 0x002ea40000300800 */
[----:B------:R-:W2:Y:S01]  /*5d560*/  LDL.LU R21, [R1+0x4d4] ;  /* 0x0004d40001157983 */ /* 0x000ea20000300800 */
[----:B0-----:R-:W3:Y:S01]  /*5d570*/  LDL.LU R22, [R1+0x4d8] ;  /* 0x0004d80001167983 */ /* 0x001ee20000300800 */
[----:B------:R-:W3:Y:S02]  /*5d580*/  LDL.LU R23, [R1+0x4dc] ;  /* 0x0004dc0001177983 */ /* 0x000ee40000300800 */
[----:B------:R-:W4:Y:S02]  /*5d590*/  LDL.64 R26, [R1+0x98] ;  /* 0x00009800011a7983 */ /* 0x000f240000100a00 */
        /* <DEDUP_REMOVED lines=8> */
[----:B--2---:R0:W-:Y:S01]  /*5d620*/  STL.64 [R1+0x3730], R10 ;  /* 0x0037300a01007387 */ /* 0x0041e20000100a00 */
[----:B------:R1:W-:Y:S03]  /*5d630*/  STL.64 [R1+0x3728], R8 ;  /* 0x0037280801007387 */ /* 0x0003e60000100a00 */
[----:B0-----:R-:W2:Y:S04]  /*5d640*/  LDL.64 R10, [R1+0x68] ;  /* 0x00006800010a7983 */ /* 0x001ea80000100a00 */
[----:B--2---:R0:W-:Y:S01]  /*5d650*/  STL.64 [R1+0x3740], R10 ;  /* 0x0037400a01007387 */ /* 0x0041e20000100a00 */
[----:B-1----:R-:W4:Y:S02]  /*5d660*/  LDL.LU R8, [R1+0x280] ;  /* 0x0002800001087983 */ /* 0x002f240000300800 */
        /* <DEDUP_REMOVED lines=11> */
[----:B------:R-:W2:Y:S02]  /*5d720*/  LDL.LU R4, [R1+0x4f0] ;  /* 0x0004f00001047983 */ /* 0x000ea40000300800 */
[----:B------:R-:W2:Y:S01]  /*5d730*/  LDL.LU R5, [R1+0x4f4] ;  /* 0x0004f40001057983 */ /* 0x000ea20000300800 */
[----:B------:R-:W2:Y:S01]  /*5d740*/  LDL.LU R6, [R1+0x4f8] ;  /* 0x0004f80001067983 */ /* 0x000ea20000300800 */
[----:B------:R-:W2:Y:S01]  /*5d750*/  LDL.LU R7, [R1+0x4fc] ;  /* 0x0004fc0001077983 */ /* 0x000ea20000300800 */
[----:B----4-:R-:W-:Y:S02]  /*5d760*/  HMMA.16816.F32.BF16 R8, R16, R26, R8 ;  /* 0x0000001a1008723c */ /* 0x010fe40000041808 */
[----:B--2---:R0:W-:Y:S01]  /*5d770*/  STL.64 [R1+0x3708], R6 ;  /* 0x0037080601007387 */ /* 0x0041e20000100a00 */
[----:B------:R-:W-:Y:S03]  /*5d780*/  STL.64 [R1+0x3700], R4 ;  /* 0x0037000401007387 */ /* 0x000fe60000100a00 */
[----:B0-----:R-:W2:Y:S01]  /*5d790*/  LDL.64 R6, [R1+0x48] ;  /* 0x0000480001067983 */ /* 0x001ea20000100a00 */
[----:B---3--:R0:W-:Y:S02]  /*5d7a0*/  STL.64 [R1+0x36d8], R22 ;  /* 0x0036d81601007387 */ /* 0x0081e40000100a00 */
[----:B------:R-:W-:Y:S01]  /*5d7b0*/  STL.64 [R1+0x36d0], R20 ;  /* 0x0036d01401007387 */ /* 0x000fe20000100a00 */
[----:B0-----:R-:W3:Y:S01]  /*5d7c0*/  LDL.64 R22, [R1+0x28] ;  /* 0x0000280001167983 */ /* 0x001ee20000100a00 */
[----:B------:R-:W-:-:S02]  /*5d7d0*/  IMAD.MOV.U32 R2, RZ, RZ, R26 ;  /* 0x000000ffff027224 */ /* 0x000fc400078e001a */
[----:B------:R-:W-:Y:S02]  /*5d7e0*/  IMAD.MOV.U32 R0, RZ, RZ, R27 ;  /* 0x000000ffff007224 */ /* 0x000fe400078e001b */
[----:B------:R-:W0:Y:S04]  /*5d7f0*/  LDSM.16.MT88.4 R24, [R29+0x16100] ;  /* 0x016100001d18783b */ /* 0x000e280000004200 */
[----:B---3--:R1:W-:Y:S04]  /*5d800*/  STL.64 [R1+0x36f0], R22 ;  /* 0x0036f01601007387 */ /* 0x0083e80000100a00 */
[----:B-1----:R-:W3:Y:S01]  /*5d810*/  LDL.64 R22, [R1+0x38] ;  /* 0x0000380001167983 */ /* 0x002ee20000100a00 */
[----:B------:R-:W-:Y:S02]  /*5d820*/  STL.64 [R1+0x960], R8 ;  /* 0x0009600801007387 */ /* 0x000fe40000100a00 */
[----:B------:R1:W-:Y:S02]  /*5d830*/  STL.64 [R1+0x968], R10 ;  /* 0x0009680a01007387 */ /* 0x0003e40000100a00 */
[----:B-1----:R-:W4:Y:S01]  /*5d840*/  LDL.LU.64 R10, [R1+0x3740] ;  /* 0x00374000010a7983 */ /* 0x002f220000300a00 */
[----:B0-----:R0:W-:Y:S02]  /*5d850*/  STL.64 [R1+0x3530], R26 ;  /* 0x0035301a01007387 */ /* 0x0011e40000100a00 */
[----:B------:R1:W-:Y:S01]  /*5d860*/  STL.64 [R1+0x3528], R24 ;  /* 0x0035281801007387 */ /* 0x0003e20000100a00 */
[----:B0-----:R-:W2:Y:S01]  /*5d870*/  LDL.64 R26, [R1+0x18] ;  /* 0x00001800011a7983 */ /* 0x001ea20000100a00 */
        /* <DEDUP_REMOVED lines=9> */
[----:B--2---:R-:W-:Y:S01]  /*5d910*/  STL.64 [R1+0x36e8], R26 ;  /* 0x0036e81a01007387 */ /* 0x004fe20000100a00 */
[----:B------:R0:W-:Y:S04]  /*5d920*/  STL.64 [R1+0x36e0], R24 ;  /* 0x0036e01801007387 */ /* 0x0001e80000100a00 */
[----:B0-----:R-:W2:Y:S01]  /*5d930*/  LDL.LU R24, [R1+0x4e0] ;  /* 0x0004e00001187983 */ /* 0x001ea20000300800 */
[----:B------:R-:W2:Y:S02]  /*5d940*/  LDL.LU R25, [R1+0x4e4] ;  /* 0x0004e40001197983 */ /* 0x000ea40000300800 */
[----:B------:R-:W2:Y:S02]  /*5d950*/  LDL.LU R26, [R1+0x4e8] ;  /* 0x0004e800011a7983 */ /* 0x000ea40000300800 */
[----:B------:R-:W2:Y:S01]  /*5d960*/  LDL.LU R27, [R1+0x4ec] ;  /* 0x0004ec00011b7983 */ /* 0x000ea20000300800 */
[C---:B----4-:R-:W-:Y:S01]  /*5d970*/  HMMA.16816.F32.BF16 R8, R16.reuse, R14, R8 ;  /* 0x0000000e1008723c */ /* 0x050fe20000041808 */
[----:B------:R-:W-:Y:S11]  /*5d980*/  IMAD.MOV.U32 R28, RZ, RZ, R15 ;  /* 0x000000ffff1c7224 */ /* 0x000ff600078e000f */
[----:B------:R-:W-:Y:S11]  /*5d990*/  @!UPT UIADD3 URZ, URZ, URZ, URZ ;  /* 0x0000003f3f3ff290 */ /* 0x000ff6000fffe03f */
[----:B------:R-:W-:Y:S01]  /*5d9a0*/  STL.64 [R1+0x970], R8 ;  /* 0x0009700801007387 */ /* 0x000fe20000100a00 */
[----:B------:R0:W-:Y:S02]  /*5d9b0*/  STL.64 [R1+0x978], R10 ;  /* 0x0009780a01007387 */ /* 0x0001e40000100a00 */
[----:B0-----:R-:W-:Y:S02]  /*5d9c0*/  IMAD.MOV.U32 R10, RZ, RZ, R14 ;  /* 0x000000ffff0a7224 */ /* 0x001fe400078e000e */
        /* <DEDUP_REMOVED lines=10> */
[----:B------:R-:W3:Y:S02]  /*5da70*/  LDL.LU.64 R6, [R1+0x3708] ;  /* 0x0037080001067983 */ /* 0x000ee40000300a00 */
[----:B------:R-:W3:Y:S02]  /*5da80*/  LDL.LU.64 R4, [R1+0x3700] ;  /* 0x0037000001047983 */ /* 0x000ee40000300a00 */
[C---:B---3--:R-:W-:Y:S01]  /*5da90*/  HMMA.16816.F32.BF16 R4, R16.reuse, R22, R4 ;  /* 0x000000161004723c */ /* 0x048fe20000041804 */
[----:B----4-:R-:W-:Y:S01]  /*5daa0*/  STL.64 [R1+0x36c0], R14 ;  /* 0x0036c00e01007387 */ /* 0x010fe20000100a00 */
[----:B------:R0:W-:Y:S03]  /*5dab0*/  STL.64 [R1+0x36b8], R12 ;  /* 0x0036b80c01007387 */ /* 0x0001e60000100a00 */
[----:B0-----:R-:W3:Y:S01]  /*5dac0*/  LDL.LU R12, [R1+0x4c0] ;  /* 0x0004c000010c7983 */ /* 0x001ee20000300800 */
[----:B------:R-:W3:Y:S02]  /*5dad0*/  LDL.LU R13, [R1+0x4c4] ;  /* 0x0004c400010d7983 */ /* 0x000ee40000300800 */
[----:B------:R-:W3:Y:S02]  /*5dae0*/  LDL.LU R14, [R1+0x4c8] ;  /* 0x0004c800010e7983 */ /* 0x000ee40000300800 */
[----:B------:R-:W3:Y:S11]  /*5daf0*/  LDL.LU R15, [R1+0x4cc] ;  /* 0x0004cc00010f7983 */ /* 0x000ef60000300800 */
[----:B------:R-:W-:Y:S02]  /*5db00*/  @!UPT UIADD3 URZ, URZ, URZ, URZ ;  /* 0x0000003f3f3ff290 */ /* 0x000fe4000fffe03f */
[----:B------:R0:W-:Y:S01]  /*5db10*/  STL.64 [R1+0x940], R4 ;  /* 0x0009400401007387 */ /* 0x0001e20000100a00 */
[----:B------:R1:W-:Y:S02]  /*5db20*/  STL.64 [R1+0x948], R6 ;  /* 0x0009480601007387 */ /* 0x0003e40000100a00 */
[----:B0-----:R-:W-:Y:S01]  /*5db30*/  IMAD.MOV.U32 R4, RZ, RZ, R23 ;  /* 0x000000ffff047224 */ /* 0x001fe200078e0017 */
[----:B-1----:R-:W4:Y:S01]  /*5db40*/  LDL.LU R6, [R1+0x36f8] ;  /* 0x0036f80001067983 */ /* 0x002f220000300800 */
[----:B------:R-:W-:Y:S02]  /*5db50*/  IMAD.MOV.U32 R7, RZ, RZ, R22 ;  /* 0x000000ffff077224 */ /* 0x000fe400078e0016 */
[----:B------:R-:W2:Y:S02]  /*5db60*/  LDL.LU.64 R22, [R1+0x36f0] ;  /* 0x0036f00001167983 */ /* 0x000ea40000300a00 */
[----:B------:R-:W3:Y:S01]  /*5db70*/  LDL R9, [R1+0x2354] ;  /* 0x0023540001097983 */ /* 0x000ee20000100800 */
        /* <DEDUP_REMOVED lines=16> */
[----:B------:R-:W-:Y:S01]  /*5dc80*/  STL.64 [R1+0x3568], R26 ;  /* 0x0035681a01007387 */ /* 0x000fe20000100a00 */
[----:B---3--:R-:W-:Y:S01]  /*5dc90*/  HMMA.16816.F32.BF16 R12, R16, R22, R12 ;  /* 0x00000016100c723c */ /* 0x008fe2000004180c */
[----:B------:R-:W-:Y:S02]  /*5dca0*/  IMAD.MOV.U32 R8, RZ, RZ, R22 ;  /* 0x000000ffff087224 */ /* 0x000fe400078e0016 */
[----:B------:R-:W-:Y:S11]  /*5dcb0*/  IMAD.MOV.U32 R3, RZ, RZ, R23 ;  /* 0x000000ffff037224 */ /* 0x000ff600078e0017 */
[----:B------:R-:W-:Y:S09]  /*5dcc0*/  @!UPT UIADD3 URZ, URZ, URZ, URZ ;  /* 0x0000003f3f3ff290 */ /* 0x000ff2000fffe03f */
[----:B------:R-:W-:Y:S01]  /*5dcd0*/  STL.64 [R1+0x910], R12 ;  /* 0x0009100c01007387 */ /* 0x000fe20000100a00 */
[----:B------:R0:W-:Y:S03]  /*5dce0*/  STL.64 [R1+0x918], R14 ;  /* 0x0009180e01007387 */ /* 0x0001e60000100a00 */
[----:B0-----:R-:W2:Y:S01]  /*5dcf0*/  LDL.LU.64 R14, [R1+0x36c0] ;  /* 0x0036c000010e7983 */ /* 0x001ea20000300a00 */
[----:B------:R-:W3:Y:S02]  /*5dd00*/  LDL.LU.64 R12, [R1+0x36b8] ;  /* 0x0036b800010c7983 */ /* 0x000ee40000300a00 */
[----:B------:R-:W2:Y:S02]  /*5dd10*/  LDL.LU.64 R22, [R1+0x36b0] ;  /* 0x0036b00001167983 */ /* 0x000ea40000300a00 */
[----:B------:R-:W2:Y:S02]  /*5dd20*/  LDL.LU.64 R20, [R1+0x36a8] ;  /* 0x0036a80001147983 */ /* 0x000ea40000300a00 */
[----:B------:R-:W-:-:S02]  /*5dd30*/  IMAD.MOV.U32 R26, RZ, RZ, R7 ;  /* 0x000000ffff1a7224 */ /* 0x000fc400078e0007 */
[----:B------:R-:W-:Y:S01]  /*5dd40*/  IMAD.MOV.U32 R27, RZ, RZ, R4 ;  /* 0x000000ffff1b7224 */ /* 0x000fe200078e0004 */
[----:B--2---:R-:W-:Y:S11]  /*5dd50*/  HMMA.16816.F32.BF16 R20, R16, R14, R20 ;  /* 0x0000000e1014723c */ /* 0x004ff60000041814 */
[----:B------:R-:W-:Y:S11]  /*5dd60*/  @!UPT UIADD3 URZ, URZ, URZ, URZ ;  /* 0x0000003f3f3ff290 */ /* 0x000ff6000fffe03f */
[----:B------:R-:W-:Y:S01]  /*5dd70*/  @!UPT UIADD3 URZ, URZ, URZ, URZ ;  /* 0x0000003f3f3ff290 */ /* 0x000fe2000fffe03f */
[----:B------:R-:W-:Y:S01]  /*5dd80*/  STL.64 [R1+0x8f0], R20 ;  /* 0x0008f01401007387 */ /* 0x000fe20000100a00 */
[----:B------:R0:W-:Y:S03]  /*5dd90*/  STL.64 [R1+0x8f8], R22 ;  /* 0x0008f81601007387 */ /* 0x0001e60000100a00 */
[----:B0-----:R-:W2:Y:S01]  /*5dda0*/  LDL.LU.64 R22, [R1+0x36a0] ;  /* 0x0036a00001167983 */ /* 0x001ea20000300a00 */
[----:B------:R-:W2:Y:S02]  /*5ddb0*/  LDL.LU.64 R20, [R1+0x3698] ;  /* 0x0036980001147983 */ /* 0x000ea40000300a00 */
[----:B------:R-:W2:Y:S02]  /*5ddc0*/  LDL.LU R7, [R1+0x3690] ;  /* 0x0036900001077983 */ /* 0x000ea40000300800 */
[----:B------:R-:W2:Y:S01]  /*5ddd0*/  LDL.LU R4, [R1+0x368c] ;  /* 0x00368c0001047983 */ /* 0x000ea20000300800 */
[----:B------:R3:W-:Y:S01]  /*5dde0*/  STL.64 [R1+0x3578], R26 ;  /* 0x0035781a01007387 */ /* 0x0007e20000100a00 */
[----:B------:R0:W-:Y:S02]  /*5ddf0*/  STL.64 [R1+0x3550], R14 ;  /* 0x0035500e01007387 */ /* 0x0001e40000100a00 */
[----:B---3--:R-:W-:-:S02]  /*5de00*/  IMAD.MOV.U32 R26, RZ, RZ, R13 ;  /* 0x000000ffff1a7224 */ /* 0x008fc400078e000d */
[----:B------:R-:W-:Y:S02]  /*5de10*/  IMAD.MOV.U32 R27, RZ, RZ, R12 ;  /* 0x000000ffff1b7224 */ /* 0x000fe400078e000c */
[----:B0-----:R-:W-:Y:S02]  /*5de20*/  IMAD.MOV.U32 R14, RZ, RZ, R5 ;  /* 0x000000ffff0e7224 */ /* 0x001fe400078e0005 */
[----:B------:R-:W-:Y:S01]  /*5de30*/  IMAD.MOV.U32 R15, RZ, RZ, R11 ;  /* 0x000000ffff0f7224 */ /* 0x000fe200078e000b */
[----:B------:R-:W3:Y:S01]  /*5de40*/  LDL.LU R5, [R1+0x3688] ;  /* 0x0036880001057983 */ /* 0x000ee20000300800 */
[----:B------:R-:W2:Y:S02]  /*5de50*/  LDL.LU R11, [R1+0x3684] ;  /* 0x00368400010b7983 */ /* 0x000ea40000300800 */
[----:B------:R-:W-:Y:S01]  /*5de60*/  STL.64 [R1+0x3590], R26 ;  /* 0x0035901a01007387 */ /* 0x000fe20000100a00 */
[----:B------:R0:W-:Y:S01]  /*5de70*/  STL.64 [R1+0x3570], R14 ;  /* 0x0035700e01007387 */ /* 0x0001e20000100a00 */
[----:B------:R-:W2:Y:S02]  /*5de80*/  LDL.LU R12, [R1+0x460] ;  /* 0x00046000010c7983 */ /* 0x000ea40000300800 */
[----:B------:R-:W2:Y:S01]  /*5de90*/  LDL.LU R13, [R1+0x464] ;  /* 0x00046400010d7983 */ /* 0x000ea20000300800 */
[----:B0-----:R-:W2:Y:S01]  /*5dea0*/  LDL.LU R14, [R1+0x468] ;  /* 0x00046800010e7983 */ /* 0x001ea20000300800 */
[----:B------:R-:W2:Y:S02]  /*5deb0*/  LDL.LU R15, [R1+0x46c] ;  /* 0x00046c00010f7983 */ /* 0x000ea40000300800 */
[----:B------:R-:W-:-:S02]  /*5dec0*/  IMAD.MOV.U32 R26, RZ, RZ, R10 ;  /* 0x000000ffff1a7224 */ /* 0x000fc400078e000a */
[----:B------:R-:W3:Y:S01]  /*5ded0*/  LDL.LU R10, [R1+0x3680] ;  /* 0x00368000010a7983 */ /* 0x000ee20000300800 */
[----:B------:R-:W-:-:S05]  /*5dee0*/  IMAD.MOV.U32 R27, RZ, RZ, R28 ;  /* 0x000000ffff1b7224 */ /* 0x000fca00078e001c */
[----:B------:R0:W-:Y:S02]  /*5def0*/  STL.64 [R1+0x35a8], R26 ;  /* 0x0035a81a01007387 */ /* 0x0001e40000100a00 */
[----:B0-----:R-:W-:Y:S02]  /*5df00*/  IMAD.MOV.U32 R26, RZ, RZ, R25 ;  /* 0x000000ffff1a7224 */ /* 0x001fe400078e0019 */
[----:B------:R-:W-:Y:S01]  /*5df10*/  IMAD.MOV.U32 R27, RZ, RZ, R24 ;  /* 0x000000ffff1b7224 */ /* 0x000fe200078e0018 */
[----:B--2---:R0:W-:Y:S01]  /*5df20*/  STL.64 [R1+0x3588], R14 ;  /* 0x0035880e01007387 */ /* 0x0041e20000100a00 */
[----:B------:R1:W-:Y:S02]  /*5df30*/  STL.64 [R1+0x3580], R12 ;  /* 0x0035800c01007387 */ /* 0x0003e40000100a00 */
[----:B0-----:R-:W-:Y:S01]  /*5df40*/  IMAD.MOV.U32 R14, RZ, RZ, R11 ;  /* 0x000000ffff0e7224 */ /* 0x001fe200078e000b */
[----:B-1----:R-:W2:Y:S01]  /*5df50*/  LDL.LU R12, [R1+0x470] ;  /* 0x00047000010c7983 */ /* 0x002ea20000300800 */
[----:B------:R-:W2:Y:S02]  /*5df60*/  LDL.LU R13, [R1+0x474] ;  /* 0x00047400010d7983 */ /* 0x000ea40000300800 */
[----:B------:R-:W2:Y:S02]  /*5df70*/  LDL.LU R11, [R1+0x367c] ;  /* 0x00367c00010b7983 */ /* 0x000ea40000300800 */
[----:B---3--:R-:W-:-:S02]  /*5df80*/  IMAD.MOV.U32 R15, RZ, RZ, R10 ;  /* 0x000000ffff0f7224 */ /* 0x008fc400078e000a */
[----:B------:R-:W3:Y:S01]  /*5df90*/  LDL.LU R10, [R1+0x3678] ;  /* 0x00367800010a7983 */ /* 0x000ee20000300800 */
[----:B------:R0:W-:Y:S02]  /*5dfa0*/  STL.64 [R1+0x35c0], R26 ;  /* 0x0035c01a01007387 */ /* 0x0001e40000100a00 */
[----:B------:R-:W2:Y:S02]  /*5dfb0*/  LDL.LU R24, [R1+0x1c0] ;  /* 0x0001c00001187983 */ /* 0x000ea40000300800 */
[----:B------:R-:W2:Y:S01]  /*5dfc0*/  LDL.LU R25, [R1+0x1c4] ;  /* 0x0001c40001197983 */ /* 0x000ea20000300800 */
[----:B0-----:R-:W2:Y:S01]  /*5dfd0*/  LDL.LU R26, [R1+0x1c8] ;  /* 0x0001c800011a7983 */ /* 0x001ea20000300800 */
[----:B------:R-:W2:Y:S03]  /*5dfe0*/  LDL.LU R27, [R1+0x1cc] ;  /* 0x0001cc00011b7983 */ /* 0x000ea60000300800 */
[----:B--2---:R0:W-:Y:S01]  /*5dff0*/  STL.64 [R1+0x35d0], R26 ;  /* 0x0035d01a01007387 */ /* 0x0041e20000100a00 */
[----:B------:R-:W-:Y:S02]  /*5e000*/  STL.64 [R1+0x35c8], R24 ;  /* 0x0035c81801007387 */ /* 0x000fe40000100a00 */
[----:B0-----:R-:W-:-:S02]  /*5e010*/  IMAD.MOV.U32 R26, RZ, RZ, R23 ;  /* 0x000000ffff1a7224 */ /* 0x001fc400078e0017 */
[----:B------:R-:W-:-:S05]  /*5e020*/  IMAD.MOV.U32 R27, RZ, RZ, R22 ;  /* 0x000000ffff1b7224 */ /* 0x000fca00078e0016 */
[----:B------:R0:W-:Y:S02]  /*5e030*/  STL.64 [R1+0x35e8], R26 ;  /* 0x0035e81a01007387 */ /* 0x0001e40000100a00 */
[----:B0-----:R-:W-:Y:S02]  /*5e040*/  IMAD.MOV.U32 R26, RZ, RZ, R21 ;  /* 0x000000ffff1a7224 */ /* 0x001fe400078e0015 */
[----:B------:R-:W-:-:S05]  /*5e050*/  IMAD.MOV.U32 R27, RZ, RZ, R20 ;  /* 0x000000ffff1b7224 */ /* 0x000fca00078e0014 */
[----:B------:R-:W-:Y:S01]  /*5e060*/  STL.64 [R1+0x3600], R26 ;  /* 0x0036001a01007387 */ /* 0x000fe20000100a00 */
[----:B------:R-:W-:Y:S02]  /*5e070*/  STL.64 [R1+0x35a0], R14 ;  /* 0x0035a00e01007387 */ /* 0x000fe40000100a00 */
[----:B------:R0:W-:Y:S02]  /*5e080*/  STL.64 [R1+0x3598], R12 ;  /* 0x0035980c01007387 */ /* 0x0001e40000100a00 */
[----:B0-----:R-:W2:Y:S01]  /*5e090*/  LDL.LU R12, [R1+0x480] ;  /* 0x00048000010c7983 */ /* 0x001ea20000300800 */
[----:B------:R-:W2:Y:S02]  /*5e0a0*/  LDL.LU R13, [R1+0x484] ;  /* 0x00048400010d7983 */ /* 0x000ea40000300800 */
[----:B------:R-:W2:Y:S02]  /*5e0b0*/  LDL.LU R14, [R1+0x488] ;  /* 0x00048800010e7983 */ /* 0x000ea40000300800 */
[----:B------:R-:W2:Y:S01]  /*5e0c0*/  LDL.LU R15, [R1+0x48c] ;  /* 0x00048c00010f7983 */ /* 0x000ea20000300800 */
[----:B------:R-:W2:Y:S04]  /*5e0d0*/  LDL.64 R26, [R1+0xe8] ;  /* 0x0000e800011a7983 */ /* 0x000ea80000100a00 */
[----:B--2---:R-:W-:Y:S01]  /*5e0e0*/  STL.64 [R1+0x3618], R26 ;  /* 0x0036181a01007387 */ /* 0x004fe20000100a00 */
[----:B------:R-:W-:Y:S02]  /*5e0f0*/  STL.64 [R1+0x35b8], R14 ;  /* 0x0035b80e01007387 */ /* 0x000fe40000100a00 */
[----:B------:R0:W-:Y:S02]  /*5e100*/  STL.64 [R1+0x35b0], R12 ;  /* 0x0035b00c01007387 */ /* 0x0001e40000100a00 */
[----:B0-----:R-:W2:Y:S01]  /*5e110*/  LDL.LU R12, [R1+0x490] ;  /* 0x00049000010c7983 */ /* 0x001ea20000300800 */
[----:B------:R-:W2:Y:S02]  /*5e120*/  LDL.LU R13, [R1+0x494] ;  /* 0x00049400010d7983 */ /* 0x000ea40000300800 */
[----:B------:R-:W-:-:S02]  /*5e130*/  IMAD.MOV.U32 R26, RZ, RZ, R7 ;  /* 0x000000ffff1a7224 */ /* 0x000fc400078e0007 */
[----:B----4-:R-:W-:Y:S02]  /*5e140*/  IMAD.MOV.U32 R27, RZ, RZ, R6 ;  /* 0x000000ffff1b7224 */ /* 0x010fe400078e0006 */
[----:B---3--:R-:W-:Y:S02]  /*5e150*/  IMAD.MOV.U32 R14, RZ, RZ, R10 ;  /* 0x000000ffff0e7224 */ /* 0x008fe400078e000a */
[----:B------:R-:W-:Y:S01]  /*5e160*/  IMAD.MOV.U32 R15, RZ, RZ, R11 ;  /* 0x000000ffff0f7224 */ /* 0x000fe200078e000b */
[----:B------:R-:W3:Y:S01]  /*5e170*/  LDL.LU R10, [R1+0x3674] ;  /* 0x00367400010a7983 */ /* 0x000ee20000300800 */
[----:B------:R-:W4:Y:S02]  /*5e180*/  LDL.LU R11, [R1+0x3670] ;  /* 0x00367000010b7983 */ /* 0x000f240000300800 */
[----:B------:R0:W-:Y:S02]  /*5e190*/  STL.64 [R1+0x3630], R26 ;  /* 0x0036301a01007387 */ /* 0x0001e40000100a00 */
[----:B------:R-:W3:Y:S01]  /*5e1a0*/  LDL.LU R20, [R1+0x270] ;  /* 0x0002700001147983 */ /* 0x000ee20000300800 */
[----:B------:R-:W3:Y:S01]  /*5e1b0*/  LDL.LU R21, [R1+0x274] ;  /* 0x0002740001157983 */ /* 0x000ee20000300800 */
[----:B------:R-:W3:Y:S02]  /*5e1c0*/  LDL.LU R22, [R1+0x278] ;  /* 0x0002780001167983 */ /* 0x000ee40000300800 */
[----:B------:R-:W3:Y:S02]  /*5e1d0*/  LDL.LU R23, [R1+0x27c] ;  /* 0x00027c0001177983 */ /* 0x000ee40000300800 */
[----:B0-----:R-:W-:-:S02]  /*5e1e0*/  IMAD.MOV.U32 R27, RZ, RZ, R4 ;  /* 0x000000ffff1b7224 */ /* 0x001fc400078e0004 */
[----:B------:R-:W-:Y:S01]  /*5e1f0*/  IMAD.MOV.U32 R26, RZ, RZ, R5 ;  /* 0x000000ffff1a7224 */ /* 0x000fe200078e0005 */
[----:B------:R-:W3:Y:S01]  /*5e200*/  LDL.LU R4, [R1+0x4a0] ;  /* 0x0004a00001047983 */ /* 0x000ee20000300800 */
[----:B------:R-:W3:Y:S02]  /*5e210*/  LDL.LU R5, [R1+0x4a4] ;  /* 0x0004a40001057983 */ /* 0x000ee40000300800 */
[----:B------:R-:W3:Y:S02]  /*5e220*/  LDL.LU R6, [R1+0x4a8] ;  /* 0x0004a80001067983 */ /* 0x000ee40000300800 */
[----:B------:R-:W3:Y:S01]  /*5e230*/  LDL.LU R7, [R1+0x4ac] ;  /* 0x0004ac0001077983 */ /* 0x000ee20000300800 */
[----:B------:R-:W-:Y:S04]  /*5e240*/  STL.64 [R1+0x35e0], R14 ;  /* 0x0035e00e01007387 */ /* 0x000fe80000100a00 */
[----:B--2---:R0:W-:Y:S04]  /*5e250*/  STL.64 [R1+0x35d8], R12 ;  /* 0x0035d80c01007387 */ /* 0x0041e80000100a00 */
        /* <DEDUP_REMOVED lines=8> */
[----:B----4-:R-:W-:-:S02]  /*5e2e0*/  IMAD.MOV.U32 R14, RZ, RZ, R11 ;  /* 0x000000ffff0e7224 */ /* 0x010fc400078e000b */
[----:B---3--:R-:W-:Y:S01]  /*5e2f0*/  IMAD.MOV.U32 R15, RZ, RZ, R10 ;  /* 0x000000ffff0f7224 */ /* 0x008fe200078e000a */
[----:B------:R-:W3:Y:S01]  /*5e300*/  LDL.LU R11, [R1+0x366c] ;  /* 0x00366c00010b7983 */ /* 0x000ee20000300800 */
[----:B------:R-:W4:Y:S03]  /*5e310*/  LDL.LU R10, [R1+0x3668] ;  /* 0x00366800010a7983 */ /* 0x000f260000300800 */
[----:B------:R-:W-:Y:S04]  /*5e320*/  STL.64 [R1+0x3610], R14 ;  /* 0x0036100e01007387 */ /* 0x000fe80000100a00 */
[----:B--2---:R0:W-:Y:S04]  /*5e330*/  STL.64 [R1+0x3608], R12 ;  /* 0x0036080c01007387 */ /* 0x0041e80000100a00 */
[----:B0-----:R-:W2:Y:S01]  /*5e340*/  LDL.LU R12, [R1+0x1f0] ;  /* 0x0001f000010c7983 */ /* 0x001ea20000300800 */
[----:B------:R-:W2:Y:S02]  /*5e350*/  LDL.LU R13, [R1+0x1f4] ;  /* 0x0001f400010d7983 */ /* 0x000ea40000300800 */
[----:B------:R-:W2:Y:S02]  /*5e360*/  LDL.LU R14, [R1+0x1f8] ;  /* 0x0001f800010e7983 */ /* 0x000ea40000300800 */
[----:B------:R-:W2:Y:S02]  /*5e370*/  LDL.LU R15, [R1+0x1fc] ;  /* 0x0001fc00010f7983 */ /* 0x000ea40000300800 */
[----:B--2---:R4:W-:Y:S01]  /*5e380*/  STL.64 [R1+0x3628], R14 ;  /* 0x0036280e01007387 */ /* 0x0049e20000100a00 */
[----:B------:R0:W-:Y:S02]  /*5e390*/  STL.64 [R1+0x3620], R12 ;  /* 0x0036200c01007387 */ /* 0x0001e40000100a00 */
[----:B----4-:R-:W-:Y:S01]  /*5e3a0*/  IMAD.MOV.U32 R14, RZ, RZ, R10 ;  /* 0x000000ffff0e7224 */ /* 0x010fe200078e000a */
[----:B0-----:R-:W2:Y:S01]  /*5e3b0*/  LDL.LU R12, [R1+0x200] ;  /* 0x00020000010c7983 */ /* 0x001ea20000300800 */
[----:B------:R-:W2:Y:S02]  /*5e3c0*/  LDL.LU R13, [R1+0x204] ;  /* 0x00020400010d7983 */ /* 0x000ea40000300800 */
[----:B------:R-:W4:Y:S02]  /*5e3d0*/  LDL.LU R10, [R1+0x3664] ;  /* 0x00366400010a7983 */ /* 0x000f240000300800 */
[----:B---3--:R-:W-:-:S02]  /*5e3e0*/  IMAD.MOV.U32 R15, RZ, RZ, R11 ;  /* 0x000000ffff0f7224 */ /* 0x008fc400078e000b */
[----:B------:R-:W4:Y:S03]  /*5e3f0*/  LDL.LU R11, [R1+0x3660] ;  /* 0x00366000010b7983 */ /* 0x000f260000300800 */
[----:B------:R-:W-:Y:S01]  /*5e400*/  STL.64 [R1+0x3640], R14 ;  /* 0x0036400e01007387 */ /* 0x000fe20000100a00 */
[C---:B----4-:R-:W-:Y:S01]  /*5e410*/  HMMA.16816.F32.BF16 R4, R16.reuse, R10, R4 ;  /* 0x0000000a1004723c */ /* 0x050fe20000041804 */
[----:B--2---:R0:W-:Y:S04]  /*5e420*/  STL.64 [R1+0x3638], R12 ;  /* 0x0036380c01007387 */ /* 0x0041e80000100a00 */
[----:B0-----:R-:W2:Y:S01]  /*5e430*/  LDL.LU R12, [R1+0x210] ;  /* 0x00021000010c7983 */ /* 0x001ea20000300800 */
[----:B------:R-:W2:Y:S02]  /*5e440*/  LDL.LU R13, [R1+0x214] ;  /* 0x00021400010d7983 */ /* 0x000ea40000300800 */
[----:B------:R-:W2:Y:S02]  /*5e450*/  LDL.LU R14, [R1+0x218] ;  /* 0x00021800010e7983 */ /* 0x000ea40000300800 */
[----:B------:R-:W2:Y:S11]  /*5e460*/  LDL.LU R15, [R1+0x21c] ;  /* 0x00021c00010f7983 */ /* 0x000eb60000300800 */
[----:B------:R-:W-:Y:S02]  /*5e470*/  @!UPT UIADD3 URZ, URZ, URZ, URZ ;  /* 0x0000003f3f3ff290 */ /* 0x000fe4000fffe03f */
[----:B------:R-:W-:Y:S01]  /*5e480*/  STL.64 [R1+0x8d0], R4 ;  /* 0x0008d00401007387 */ /* 0x000fe20000100a00 */
[----:B------:R0:W-:Y:S03]  /*5e490*/  STL.64 [R1+0x8d8], R6 ;  /* 0x0008d80601007387 */ /* 0x0001e60000100a00 */
[----:B0-----:R-:W3:Y:S01]  /*5e4a0*/  LDL.LU.64 R6, [R1+0x3658] ;  /* 0x0036580001067983 */ /* 0x001ee20000300a00 */
[----:B------:R-:W-:Y:S02]  /*5e4b0*/  STL.64 [R1+0x3548], R10 ;  /* 0x0035480a01007387 */ /* 0x000fe40000100a00 */
[----:B------:R-:W-:Y:S01]  /*5e4c0*/  STL [R1+0x3540], R9 ;  /* 0x0035400901007387 */ /* 0x000fe20000100800 */
[----:B---3--:R-:W-:Y:S01]  /*5e4d0*/  HMMA.16816.F32.BF16 R16, R16, R6, R20 ;  /* 0x000000061010723c */ /* 0x008fe20000041814 */
[----:B------:R-:W2:Y:S01]  /*5e4e0*/  LDL.LU.64 R22, [R1+0x3650] ;  /* 0x0036500001167983 */ /* 0x000ea20000300a00 */
[----:B------:R-:W2:Y:S11]  /*5e4f0*/  LDL.LU.64 R20, [R1+0x3648] ;  /* 0x0036480001147983 */ /* 0x000eb60000300a00 */
[----:B------:R-:W-:Y:S10]  /*5e500*/  @!UPT UIADD3 URZ, URZ, URZ, URZ ;  /* 0x0000003f3f3ff290 */ /* 0x000ff4000fffe03f */
[----:B------:R-:W-:Y:S01]  /*5e510*/  STL.64 [R1+0x8a0], R16 ;  /* 0x0008a01001007387 */ /* 0x000fe20000100a00 */
[----:B------:R-:W-:Y:S02]  /*5e520*/  STL.64 [R1+0x8a8], R18 ;  /* 0x0008a81201007387 */ /* 0x000fe40000100a00 */
[----:B------:R0:W-:Y:S02]  /*5e530*/  STL.64 [R1+0x3538], R6 ;  /* 0x0035380601007387 */ /* 0x0001e40000100a00 */
[----:B------:R-:W3:Y:S01]  /*5e540*/  LDL.LU R4, [R1+0x440] ;  /* 0x0004400001047983 */ /* 0x000ee20000300800 */
[----:B------:R-:W3:Y:S04]  /*5e550*/  LDL.LU R5, [R1+0x444] ;  /* 0x0004440001057983 */ /* 0x000ee80000300800 */
[----:B0-----:R-:W3:Y:S01]  /*5e560*/  LDL.LU R6, [R1+0x448] ;  /* 0x0004480001067983 */ /* 0x001ee20000300800 */
[----:B------:R-:W3:Y:S01]  /*5e570*/  LDL.LU R7, [R1+0x44c] ;  /* 0x00044c0001077983 */ /* 0x000ee20000300800 */
        /* <DEDUP_REMOVED lines=40> */
[C---:B----4-:R-:W-:Y:S01]  /*5e800*/  HMMA.16816.F32.BF16 R16, R20.reuse, R18, R24 ;  /* 0x000000121410723c */ /* 0x050fe20000041818 */
[----:B------:R-:W2:Y:S11]  /*5e810*/  LDL.LU.64 R26, [R1+0x35c0] ;  /* 0x0035c000011a7983 */ /* 0x000eb60000300a00 */
[----:B------:R-:W-:Y:S11]  /*5e820*/  @!UPT UIADD3 URZ, URZ, URZ, URZ ;  /* 0x0000003f3f3ff290 */ /* 0x000ff6000fffe03f */
[----:B------:R-:W-:Y:S01]  /*5e830*/  STL.64 [R1+0x870], R16 ;  /* 0x0008701001007387 */ /* 0x000fe20000100a00 */
[----:B------:R-:W-:Y:S02]  /*5e840*/  STL.64 [R1+0x878], R18 ;  /* 0x0008781201007387 */ /* 0x000fe40000100a00 */
[----:B------:R-:W0:Y:S02]  /*5e850*/  LDSM.16.MT88.4 R16, [R29+0x16180] ;  /* 0x016180001d10783b */ /* 0x000e240000004200 */
[----:B0-----:R-:W-:Y:S02]  /*5e860*/  STL.64 [R1+0x3440], R18 ;  /* 0x0034401201007387 */ /* 0x001fe40000100a00 */
[----:B------:R0:W-:Y:S02]  /*5e870*/  STL.64 [R1+0x3438], R16 ;  /* 0x0034381001007387 */ /* 0x0001e40000100a00 */
[----:B0-----:R-:W4:Y:S01]  /*5e880*/  LDL.LU R16, [R1+0x450] ;  /* 0x0004500001107983 */ /* 0x001f220000300800 */
[----:B------:R-:W4:Y:S02]  /*5e890*/  LDL.LU R17, [R1+0x454] ;  /* 0x0004540001117983 */ /* 0x000f240000300800 */
[----:B------:R-:W4:Y:S02]  /*5e8a0*/  LDL.LU R18, [R1+0x458] ;  /* 0x0004580001127983 */ /* 0x000f240000300800 */
[----:B------:R-:W4:Y:S01]  /*5e8b0*/  LDL.LU R19, [R1+0x45c] ;  /* 0x00045c0001137983 */ /* 0x000f220000300800 */
[----:B------:R-:W-:Y:S01]  /*5e8c0*/  STL [R1+0x238c], R29 ;  /* 0x00238c1d01007387 */ /* 0x000fe20000100800 */
        /* <DEDUP_REMOVED lines=22> */
[----:B------:R-:W4:Y:S11]  /*5ea30*/  LDL.LU.64 R14, [R1+0x3570] ;  /* 0x00357000010e7983 */ /* 0x000f360000300a00 */
[----:B------:R-:W-:Y:S10]  /*5ea40*/  @!UPT UIADD3 URZ, URZ, URZ, URZ ;  /* 0x0000003f3f3ff290 */ /* 0x000ff4000fffe03f */
[----:B------:R-:W-:Y:S01]  /*5ea50*/  STL.64 [R1+0x830], R24 ;  /* 0x0008301801007387 */ /* 0x000fe20000100a00 */
[----:B------:R0:W-:Y:S03]  /*5ea60*/  STL.64 [R1+0x838], R26 ;  /* 0x0008381a01007387 */ /* 0x0001e60000100a00 */
[----:B0-----:R-:W3:Y:S01]  /*5ea70*/  LDL.LU.64 R26, [R1+0x3568] ;  /* 0x00356800011a7983 */ /* 0x001ee20000300a00 */
[C---:B----4-:R-:W-:Y:S07]  /*5ea80*/  HMMA.16816.F32.BF16 R16, R20.reuse, R14, R16 ;  /* 0x0000000e1410723c */ /* 0x050fee0000041810 */
[----:B------:R-:W-:Y:S11]  /*5ea90*/  IMAD.MOV.U32 R14, RZ, RZ, R8 ;  /* 0x000000ffff0e7224 */ /* 0x000ff600078e0008 */
[----:B------:R-:W-:Y:S05]  /*5eaa0*/  @!UPT UIADD3 URZ, URZ, URZ, URZ ;  /* 0x0000003f3f3ff290 */ /* 0x000fea000fffe03f */
[----:B------:R-:W-:Y:S01]  /*5eab0*/  STL.64 [R1+0x820], R16 ;  /* 0x0008201001007387 */ /* 0x000fe20000100a00 */
[----:B------:R-:W-:Y:S02]  /*5eac0*/  STL.64 [R1+0x828], R18 ;  /* 0x0008281201007387 */ /* 0x000fe40000100a00 */
[----:B------:R-:W2:Y:S02]  /*5ead0*/  LDL.LU R8, [R1+0x420] ;  /* 0x0004200001087983 */ /* 0x000ea40000300800 */
[----:B------:R-:W2:Y:S01]  /*5eae0*/  LDL.LU R9, [R1+0x424] ;  /* 0x0004240001097983 */ /* 0x000ea20000300800 */
[----:B------:R-:W4:Y:S01]  /*5eaf0*/  LDL.LU R10, [R1+0x428] ;  /* 0x00042800010a7983 */ /* 0x000f220000300800 */
[----:B------:R-:W4:Y:S01]  /*5eb00*/  LDL.LU R11, [R1+0x42c] ;  /* 0x00042c00010b7983 */ /* 0x000f220000300800 */
[----:B---3--:R-:W-:Y:S01]  /*5eb10*/  HMMA.16816.F32.BF16 R4, R20, R26, R4 ;  /* 0x0000001a1404723c */ /* 0x008fe20000041804 */
[----:B------:R-:W-:Y:S02]  /*5eb20*/  IMAD.MOV.U32 R29, RZ, RZ, R26 ;  /* 0x000000ffff1d7224 */ /* 0x000fe400078e001a */
[----:B------:R-:W-:Y:S01]  /*5eb30*/  IMAD.MOV.U32 R28, RZ, RZ, R27 ;  /* 0x000000ffff1c7224 */ /* 0x000fe200078e001b */
[----:B----4-:R-:W-:Y:S01]  /*5eb40*/  STL.64 [R1+0x3560], R10 ;  /* 0x0035600a01007387 */ /* 0x010fe20000100a00 */
[----:B--2---:R0:W-:Y:S03]  /*5eb50*/  STL.64 [R1+0x3558], R8 ;  /* 0x0035580801007387 */ /* 0x0041e60000100a00 */
[----:B0-----:R-:W2:Y:S01]  /*5eb60*/  LDL.LU R8, [R1+0x430] ;  /* 0x0004300001087983 */ /* 0x001ea20000300800 */
[----:B------:R-:W2:Y:S02]  /*5eb70*/  LDL.LU R9, [R1+0x434] ;  /* 0x0004340001097983 */ /* 0x000ea40000300800 */
[----:B------:R-:W2:Y:S02]  /*5eb80*/  LDL.LU R10, [R1+0x438] ;  /* 0x00043800010a7983 */ /* 0x000ea40000300800 */
[----:B------:R-:W2:Y:S10]  /*5eb90*/  LDL.LU R11, [R1+0x43c] ;  /* 0x00043c00010b7983 */ /* 0x000eb40000300800 */
[----:B------:R0:W-:Y:S01]  /*5eba0*/  STL.64 [R1+0x810], R4 ;  /* 0x0008100401007387 */ /* 0x0001e20000100a00 */
[----:B------:R1:W-:Y:S03]  /*5ebb0*/  STL.64 [R1+0x818], R6 ;  /* 0x0008180601007387 */ /* 0x0003e60000100a00 */
[----:B0-----:R-:W3:Y:S01]  /*5ebc0*/  LDL.LU R4, [R1+0x410] ;  /* 0x0004100001047983 */ /* 0x001ee20000300800 */
[----:B------:R-:W3:Y:S02]  /*5ebd0*/  LDL.LU R5, [R1+0x414] ;  /* 0x0004140001057983 */ /* 0x000ee40000300800 */
[----:B-1----:R-:W3:Y:S02]  /*5ebe0*/  LDL.LU R6, [R1+0x418] ;  /* 0x0004180001067983 */ /* 0x002ee40000300800 */
[----:B------:R-:W3:Y:S01]  /*5ebf0*/  LDL.LU R7, [R1+0x41c] ;  /* 0x00041c0001077983 */ /* 0x000ee20000300800 */
[----:B------:R-:W4:Y:S01]  /*5ec00*/  LDL.LU R24, [R1+0x1b0] ;  /* 0x0001b00001187983 */ /* 0x000f220000300800 */
[----:B------:R-:W4:Y:S02]  /*5ec10*/  LDL.LU R25, [R1+0x1b4] ;  /* 0x0001b40001197983 */ /* 0x000f240000300800 */
[----:B------:R-:W4:Y:S02]  /*5ec20*/  LDL.LU R26, [R1+0x1b8] ;  /* 0x0001b800011a7983 */ /* 0x000f240000300800 */
[----:B------:R-:W4:Y:S01]  /*5ec30*/  LDL.LU R27, [R1+0x1bc] ;  /* 0x0001bc00011b7983 */ /* 0x000f220000300800 */
        /* <DEDUP_REMOVED lines=11> */
[----:B------:R-:W-:Y:S01]  /*5ecf0*/  HMMA.16816.F32.BF16 R12, R20, R14, R8 ;  /* 0x0000000e140c723c */ /* 0x000fe20000041808 */
[----:B--2---:R0:W-:Y:S01]  /*5ed00*/  STL.64 [R1+0x3508], R18 ;  /* 0x0035081201007387 */ /* 0x0041e20000100a00 */
[----:B------:R-:W-:Y:S02]  /*5ed10*/  STL.64 [R1+0x3500], R16 ;  /* 0x0035001001007387 */ /* 0x000fe40000100a00 */
[----:B0-----:R-:W-:Y:S02]  /*5ed20*/  IMAD.MOV.U32 R18, RZ, RZ, R2 ;  /* 0x000000ffff127224 */ /* 0x001fe400078e0002 */
[----:B------:R-:W-:-:S05]  /*5ed30*/  IMAD.MOV.U32 R19, RZ, RZ, R0 ;  /* 0x000000ffff137224 */ /* 0x000fca00078e0000 */
[----:B------:R0:W-:Y:S04]  /*5ed40*/  STL.64 [R1+0x3518], R18 ;  /* 0x0035181201007387 */ /* 0x0001e80000100a00 */
[----:B0-----:R-:W2:Y:S04]  /*5ed50*/  LDL.64 R18, [R1+0xf8] ;  /* 0x0000f80001127983 */ /* 0x001ea80000100a00 */
[----:B--2---:R0:W-:Y:S04]  /*5ed60*/  STL.64 [R1+0x3520], R18 ;  /* 0x0035201201007387 */ /* 0x0041e80000100a00 */
[----:B0-----:R-:W2:Y:S01]  /*5ed70*/  LDL.64 R18, [R1+0x108] ;  /* 0x0001080001127983 */ /* 0x001ea20000100a00 */
[----:B------:R-:W2:Y:S02]  /*5ed80*/  LDL.LU.64 R10, [R1+0x3560] ;  /* 0x00356000010a7983 */ /* 0x000ea40000300a00 */
[----:B------:R-:W2:Y:S02]  /*5ed90*/  LDL.LU.64 R8, [R1+0x3558] ;  /* 0x0035580001087983 */ /* 0x000ea40000300a00 */
[----:B------:R-:W-:Y:S01]  /*5eda0*/  STL.64 [R1+0x800], R12 ;  /* 0x0008000c01007387 */ /* 0x000fe20000100a00 */
[----:B------:R0:W-:Y:S04]  /*5edb0*/  STL.64 [R1+0x808], R14 ;  /* 0x0008080e01007387 */ /* 0x0001e80000100a00 */
[----:B0-----:R-:W2:Y:S02]  /*5edc0*/  LDL.LU.64 R14, [R1+0x3550] ;  /* 0x00355000010e7983 */ /* 0x001ea40000300a00 */
[C---:B--2---:R-:W-:Y:S11]  /*5edd0*/  HMMA.16816.F32.BF16 R8, R20.reuse, R14, R8 ;  /* 0x0000000e1408723c */ /* 0x044ff60000041808 */
[----:B------:R-:W-:Y:S11]  /*5ede0*/  @!UPT UIADD3 URZ, URZ, URZ, URZ ;  /* 0x0000003f3f3ff290 */ /* 0x000ff6000fffe03f */
[----:B------:R-:W-:Y:S01]  /*5edf0*/  @!UPT UIADD3 URZ, URZ, URZ, URZ ;  /* 0x0000003f3f3ff290 */ /* 0x000fe2000fffe03f */
[----:B------:R-:W-:Y:S01]  /*5ee00*/  STL.64 [R1+0x7f0], R8 ;  /* 0x0007f00801007387 */ /* 0x000fe20000100a00 */
[----:B------:R0:W-:Y:S03]  /*5ee10*/  STL.64 [R1+0x7f8], R10 ;  /* 0x0007f80a01007387 */ /* 0x0001e60000100a00 */
[----:B0-----:R-:W3:Y:S01]  /*5ee20*/  LDL.LU.64 R10, [R1+0x3548] ;  /* 0x00354800010a7983 */ /* 0x001ee20000300a00 */
[----:B------:R-:W2:Y:S02]  /*5ee30*/  LDL.LU R9, [R1+0x3540] ;  /* 0x0035400001097983 */ /* 0x000ea40000300800 */
[----:B------:R0:W-:Y:S02]  /*5ee40*/  STL.64 [R1+0x3498], R14 ;  /* 0x0034980e01007387 */ /* 0x0001e40000100a00 */
[----:B0-----:R-:W2:Y:S01]  /*5ee50*/  LDL.64 R14, [R1+0xd8] ;  /* 0x0000d800010e7983 */ /* 0x001ea20000100a00 */
[C---:B---3--:R-:W-:Y:S03]  /*5ee60*/  HMMA.16816.F32.BF16 R4, R20.reuse, R10, R4 ;  /* 0x0000000a1404723c */ /* 0x048fe60000041804 */
        /* <DEDUP_REMOVED lines=9> */
[----:B------:R-:W-:Y:S02]  /*5ef00*/  STL [R1+0x3454], R10 ;  /* 0x0034540a01007387 */ /* 0x000fe40000100800 */
[----:B------:R-:W-:Y:S01]  /*5ef10*/  STL [R1+0x3450], R11 ;  /* 0x0034500b01007387 */ /* 0x000fe20000100800 */
[----:B----4-:R-:W-:Y:S01]  /*5ef20*/  HMMA.16816.F32.BF16 R20, R20, R6, R24 ;  /* 0x000000061414723c */ /* 0x010fe20000041818 */
[----:B------:R-:W3:Y:S01]  /*5ef30*/  LDL.LU.64 R26, [R1+0x3530] ;  /* 0x00353000011a7983 */ /* 0x000ee20000300a00 */
[----:B------:R-:W3:Y:S11]  /*5ef40*/  LDL.LU.64 R24, [R1+0x3528] ;  /* 0x0035280001187983 */ /* 0x000ef60000300a00 */
[----:B------:R-:W-:Y:S10]  /*5ef50*/  @!UPT UIADD3 URZ, URZ, URZ, URZ ;  /* 0x0000003f3f3ff290 */ /* 0x000ff4000fffe03f */
[----:B------:R-:W-:Y:S01]  /*5ef60*/  STL.64 [R1+0x7d0], R20 ;  /* 0x0007d01401007387 */ /* 0x000fe20000100a00 */
[----:B------:R0:W-:Y:S03]  /*5ef70*/  STL.64 [R1+0x7d8], R22 ;  /* 0x0007d81601007387 */ /* 0x0001e60000100a00 */
[----:B0-----:R-:W4:Y:S04]  /*5ef80*/  LDL.64 R22, [R1+0x98] ;  /* 0x0000980001167983 */ /* 0x001f280000100a00 */
[----:B----4-:R0:W-:Y:S04]  /*5ef90*/  STL.64 [R1+0x34e8], R22 ;  /* 0x0034e81601007387 */ /* 0x0101e80000100a00 */
[----:B0-----:R-:W4:Y:S01]  /*5efa0*/  LDL.64 R22, [R1+0xa8] ;  /* 0x0000a80001167983 */ /* 0x001f220000100a00 */
[----:B------:R0:W-:Y:S02]  /*5efb0*/  STL.64 [R1+0x3448], R6 ;  /* 0x0034480601007387 */ /* 0x0001e40000100a00 */
[----:B------:R-:W3:Y:S02]  /*5efc0*/  LDL.LU R4, [R1+0x1a0] ;  /* 0x0001a00001047983 */ /* 0x000ee40000300800 */
[----:B------:R-:W3:Y:S01]  /*5efd0*/  LDL.LU R5, [R1+0x1a4] ;  /* 0x0001a40001057983 */ /* 0x000ee20000300800 */
[----:B0-----:R-:W3:Y:S01]  /*5efe0*/  LDL.LU R6, [R1+0x1a8] ;  /* 0x0001a80001067983 */ /* 0x001ee20000300800 */
[----:B------:R-:W3:Y:S02]  /*5eff0*/  LDL.LU R7, [R1+0x1ac] ;  /* 0x0001ac0001077983 */ /* 0x000ee40000300800 */
[----:B------:R-:W-:Y:S01]  /*5f000*/  IMAD.MOV.U32 R3, RZ, RZ, R19 ;  /* 0x000000ffff037224 */ /* 0x000fe200078e0013 */
        /* <DEDUP_REMOVED lines=20> */
[----:B------:R-:W2:Y:S02]  /*5f150*/  LDL.LU.64 R18, [R1+0x3518] ;  /* 0x0035180001127983 */ /* 0x000ea40000300a00 */
[C---:B--2---:R-:W-:Y:S02]  /*5f160*/  HMMA.16816.F32.BF16 R16, R24.reuse, R18, R12 ;  /* 0x000000121810723c */ /* 0x044fe4000004180c */
[----:B------:R-:W2:Y:S11]  /*5f170*/  LDL.LU.64 R14, [R1+0x3510] ;  /* 0x00351000010e7983 */ /* 0x000eb60000300a00 */
[----:B------:R-:W-:Y:S10]  /*5f180*/  @!UPT UIADD3 URZ, URZ, URZ, URZ ;  /* 0x0000003f3f3ff290 */ /* 0x000ff4000fffe03f */
[----:B------:R-:W-:Y:S01]  /*5f190*/  STL.64 [R1+0x7a0], R16 ;  /* 0x0007a01001007387 */ /* 0x000fe20000100a00 */
[----:B------:R0:W-:Y:S03]  /*5f1a0*/  STL.64 [R1+0x7a8], R18 ;  /* 0x0007a81201007387 */ /* 0x0001e60000100a00 */
[----:B0-----:R-:W2:Y:S01]  /*5f1b0*/  LDL.LU.64 R18, [R1+0x3508] ;  /* 0x0035080001127983 */ /* 0x001ea20000300a00 */
[----:B------:R-:W2:Y:S02]  /*5f1c0*/  LDL.LU.64 R16, [R1+0x3500] ;  /* 0x0035000001107983 */ /* 0x000ea40000300a00 */
[C---:B--2---:R-:W-:Y:S11]  /*5f1d0*/  HMMA.16816.F32.BF16 R16, R24.reuse, R14, R16 ;  /* 0x0000000e1810723c */ /* 0x044ff60000041810 */
[----:B------:R-:W-:Y:S11]  /*5f1e0*/  @!UPT UIADD3 URZ, URZ, URZ, URZ ;  /* 0x0000003f3f3ff290 */ /* 0x000ff6000fffe03f */
[----:B------:R-:W-:Y:S01]  /*5f1f0*/  @!UPT UIADD3 URZ, URZ, URZ, URZ ;  /* 0x0000003f3f3ff290 */ /* 0x000fe2000fffe03f */
[----:B------:R-:W-:Y:S01]  /*5f200*/  STL.64 [R1+0x790], R16 ;  /* 0x0007901001007387 */ /* 0x000fe20000100a00 */
[----:B------:R0:W-:Y:S03]  /*5f210*/  STL.64 [R1+0x798], R18 ;  /* 0x0007981201007387 */ /* 0x0001e60000100a00 */
[----:B0-----:R-:W4:Y:S01]  /*5f220*/  LDL.LU.64 R18, [R1+0x34f8] ;  /* 0x0034f80001127983 */ /* 0x001f220000300a00 */
[----:B------:R-:W4:Y:S02]  /*5f230*/  LDL.LU.64 R16, [R1+0x34f0] ;  /* 0x0034f00001107983 */ /* 0x000f240000300a00 */
[----:B------:R-:W-:Y:S02]  /*5f240*/  IMAD.MOV.U32 R7, RZ, RZ, R15 ;  /* 0x000000ffff077224 */ /* 0x000fe400078e000f */
[----:B------:R-:W-:Y:S02]  /*5f250*/  IMAD.MOV.U32 R8, RZ, RZ, R14 ;  /* 0x000000ffff087224 */ /* 0x000fe400078e000e */
[----:B------:R-:W2:Y:S01]  /*5f260*/  LDL.64 R14, [R1+0x68] ;  /* 0x00006800010e7983 */ /* 0x000ea20000100a00 */
[----:B------:R-:W-:Y:S02]  /*5f270*/  STL.64 [R1+0x34a8], R6 ;  /* 0x0034a80601007387 */ /* 0x000fe40000100a00 */
[----:B------:R0:W-:Y:S02]  /*5f280*/  STL [R1+0x34a0], R5 ;  /* 0x0034a00501007387 */ /* 0x0001e40000100800 */
[----:B------:R-:W3:Y:S01]  /*5f290*/  LDL.LU R4, [R1+0x150] ;  /* 0x0001500001047983 */ /* 0x000ee20000300800 */
[----:B0-----:R-:W3:Y:S01]  /*5f2a0*/  LDL.LU R5, [R1+0x154] ;  /* 0x0001540001057983 */ /* 0x001ee20000300800 */
[----:B------:R-:W3:Y:S02]  /*5f2b0*/  LDL.LU R6, [R1+0x158] ;  /* 0x0001580001067983 */ /* 0x000ee40000300800 */
[----:B------:R-:W3:Y:S01]  /*5f2c0*/  LDL.LU R7, [R1+0x15c] ;  /* 0x00015c0001077983 */ /* 0x000ee20000300800 */
[C---:B----4-:R-:W-:Y:S11]  /*5f2d0*/  HMMA.16816.F32.BF16 R16, R24.reuse, R22, R16 ;  /* 0x000000161810723c */ /* 0x050ff60000041810 */
[----:B------:R-:W-:Y:S11]  /*5f2e0*/  @!UPT UIADD3 URZ, URZ, URZ, URZ ;  /* 0x0000003f3f3ff290 */ /* 0x000ff6000fffe03f */
[----:B------:R-:W-:Y:S01]  /*5f2f0*/  @!UPT UIADD3 URZ, URZ, URZ, URZ ;  /* 0x0000003f3f3ff290 */ /* 0x000fe2000fffe03f */
[----:B------:R0:W-:Y:S01]  /*5f300*/  STL.64 [R1+0x780], R16 ;  /* 0x0007801001007387 */ /* 0x0001e20000100a00 */
[----:B------:R-:W-:Y:S02]  /*5f310*/  STL.64 [R1+0x788], R18 ;  /* 0x0007881201007387 */ /* 0x000fe40000100a00 */
[----:B0-----:R-:W-:Y:S02]  /*5f320*/  IMAD.MOV.U32 R17, RZ, RZ, R22 ;  /* 0x000000ffff117224 */ /* 0x001fe400078e0016 */
[----:B------:R-:W-:Y:S02]  /*5f330*/  IMAD.MOV.U32 R16, RZ, RZ, R23 ;  /* 0x000000ffff107224 */ /* 0x000fe400078e0017 */
[----:B------:R-:W3:Y:S03]  /*5f340*/  LDL.LU.64 R22, [R1+0x34e8] ;  /* 0x0034e80001167983 */ /* 0x000ee60000300a00 */
[----:B------:R0:W-:Y:S02]  /*5f350*/  STL.64 [R1+0x34e0], R16 ;  /* 0x0034e01001007387 */ /* 0x0001e40000100a00 */
[----:B0-----:R-:W2:Y:S01]  /*5f360*/  LDL.LU R16, [R1+0x400] ;  /* 0x0004000001107983 */ /* 0x001ea20000300800 */
[----:B------:R-:W2:Y:S02]  /*5f370*/  LDL.LU R17, [R1+0x404] ;  /* 0x0004040001117983 */ /* 0x000ea40000300800 */
[----:B------:R-:W2:Y:S02]  /*5f380*/  LDL.LU R18, [R1+0x408] ;  /* 0x0004080001127983 */ /* 0x000ea40000300800 */
[----:B------:R-:W2:Y:S01]  /*5f390*/  LDL.LU R19, [R1+0x40c] ;  /* 0x00040c0001137983 */ /* 0x000ea20000300800 */
[----:B---3--:R-:W-:Y:S11]  /*5f3a0*/  HMMA.16816.F32.BF16 R4, R24, R22, R4 ;  /* 0x000000161804723c */ /* 0x008ff60000041804 */
[----:B------:R-:W-:Y:S11]  /*5f3b0*/  @!UPT UIADD3 URZ, URZ, URZ, URZ ;  /* 0x0000003f3f3ff290 */ /* 0x000ff6000fffe03f */
[----:B------:R-:W-:Y:S01]  /*5f3c0*/  @!UPT UIADD3 URZ, URZ, URZ, URZ ;  /* 0x0000003f3f3ff290 */ /* 0x000fe2000fffe03f */
[----:B------:R0:W-:Y:S01]  /*5f3d0*/  STL.64 [R1+0x770], R4 ;  /* 0x0007700401007387 */ /* 0x0001e20000100a00 */
[----:B------:R1:W-:Y:S03]  /*5f3e0*/  STL.64 [R1+0x778], R6 ;  /* 0x0007780601007387 */ /* 0x0003e60000100a00 */
[----:B0-----:R-:W3:Y:S01]  /*5f3f0*/  LDL.LU R4, [R1+0x3d0] ;  /* 0x0003d00001047983 */ /* 0x001ee20000300800 */
[----:B------:R-:W3:Y:S02]  /*5f400*/  LDL.LU R5, [R1+0x3d4] ;  /* 0x0003d40001057983 */ /* 0x000ee40000300800 */
[----:B-1----:R-:W4:Y:S02]  /*5f410*/  LDL.LU R6, [R1+0x3d8] ;  /* 0x0003d80001067983 */ /* 0x002f240000300800 */
[----:B------:R-:W4:Y:S02]  /*5f420*/  LDL.LU R7, [R1+0x3dc] ;  /* 0x0003dc0001077983 */ /* 0x000f240000300800 */
[----:B----4-:R0:W-:Y:S01]  /*5f430*/  STL.64 [R1+0x34b8], R6 ;  /* 0x0034b80601007387 */ /* 0x0101e20000100a00 */
[----:B---3--:R-:W-:Y:S03]  /*5f440*/  STL.64 [R1+0x34b0], R4 ;  /* 0x0034b00401007387 */ /* 0x008fe60000100a00 */
[----:B0-----:R-:W3:Y:S01]  /*5f450*/  LDL.64 R6, [R1+0x48] ;  /* 0x0000480001067983 */ /* 0x001ee20000100a00 */
[----:B------:R-:W-:-:S02]  /*5f460*/  IMAD.MOV.U32 R2, RZ, RZ, R22 ;  /* 0x000000ffff027224 */ /* 0x000fc400078e0016 */
[----:B------:R-:W-:Y:S02]  /*5f470*/  IMAD.MOV.U32 R0, RZ, RZ, R23 ;  /* 0x000000ffff007224 */ /* 0x000fe400078e0017 */
[----:B------:R-:W0:Y:S01]  /*5f480*/  LDSM.16.MT88.4 R20, [R9+0x16000] ;  /* 0x016000000914783b */ /* 0x000e220000004200 */
[----:B--2---:R-:W-:Y:S03]  /*5f490*/  HMMA.16816.F32.BF16 R16, R24, R14, R16 ;  /* 0x0000000e1810723c */ /* 0x004fe60000041810 */
[----:B---3--:R1:W-:Y:S04]  /*5f4a0*/  STL.64 [R1+0x34c8], R6 ;  /* 0x0034c80601007387 */ /* 0x0083e80000100a00 */
[----:B-1----:R-:W2:Y:S01]  /*5f4b0*/  LDL.64 R6, [R1+0x58] ;  /* 0x0000580001067983 */ /* 0x002ea20000100a00 */
[----:B------:R1:W-:Y:S03]  /*5f4c0*/  STL.64 [R1+0x34c0], R8 ;  /* 0x0034c00801007387 */ /* 0x0003e60000100a00 */
[----:B-1----:R-:W3:Y:S01]  /*5f4d0*/  LDL.LU R8, [R1+0x3e0] ;  /* 0x0003e00001087983 */ /* 0x002ee20000300800 */
[----:B------:R-:W3:Y:S02]  /*5f4e0*/  LDL.LU R9, [R1+0x3e4] ;  /* 0x0003e40001097983 */ /* 0x000ee40000300800 */
[----:B------:R-:W4:Y:S02]  /*5f4f0*/  LDL.LU R10, [R1+0x3e8] ;  /* 0x0003e800010a7983 */ /* 0x000f240000300800 */
[----:B------:R-:W4:Y:S02]  /*5f500*/  LDL.LU R11, [R1+0x3ec] ;  /* 0x0003ec00010b7983 */ /* 0x000f240000300800 */
[----:B----4-:R-:W-:Y:S01]  /*5f510*/  STL.64 [R1+0x34d8], R10 ;  /* 0x0034d80a01007387 */ /* 0x010fe20000100a00 */
[----:B---3--:R1:W-:Y:S03]  /*5f520*/  STL.64 [R1+0x34d0], R8 ;  /* 0x0034d00801007387 */ /* 0x0083e60000100a00 */
[----:B-1----:R-:W2:Y:S01]  /*5f530*/  LDL.LU R8, [R1+0x3f0] ;  /* 0x0003f00001087983 */ /* 0x002ea20000300800 */
[----:B------:R-:W2:Y:S02]  /*5f540*/  LDL.LU R9, [R1+0x3f4] ;  /* 0x0003f40001097983 */ /* 0x000ea40000300800 */
[----:B------:R-:W2:Y:S02]  /*5f550*/  LDL.LU R10, [R1+0x3f8] ;  /* 0x0003f800010a7983 */ /* 0x000ea40000300800 */
[----:B------:R-:W2:Y:S01]  /*5f560*/  LDL.LU R11, [R1+0x3fc] ;  /* 0x0003fc00010b7983 */ /* 0x000ea20000300800 */
[----:B0-----:R0:W-:Y:S01]  /*5f570*/  STL.64 [R1+0x3300], R22 ;  /* 0x0033001601007387 */ /* 0x0011e20000100a00 */
[----:B------:R-:W-:Y:S03]  /*5f580*/  STL.64 [R1+0x32f8], R20 ;  /* 0x0032f81401007387 */ /* 0x000fe60000100a00 */
[----:B0-----:R-:W3:Y:S01]  /*5f590*/  LDL.64 R22, [R1+0x38] ;  /* 0x0000380001167983 */ /* 0x001ee20000100a00 */
[----:B------:R0:W-:Y:S02]  /*5f5a0*/  STL.64 [R1+0x760], R16 ;  /* 0x0007601001007387 */ /* 0x0001e40000100a00 */
[----:B------:R1:W-:Y:S01]  /*5f5b0*/  STL.64 [R1+0x768], R18 ;  /* 0x0007681201007387 */ /* 0x0003e20000100a00 */
[----:B0-----:R-:W4:Y:S01]  /*5f5c0*/  LDL.LU.64 R16, [R1+0x34e0] ;  /* 0x0034e00001107983 */ /* 0x001f220000300a00 */
[----:B-1----:R-:W-:-:S02]  /*5f5d0*/  IMAD.MOV.U32 R19, RZ, RZ, R14 ;  /* 0x000000ffff137224 */ /* 0x002fc400078e000e */
[----:B------:R-:W-:Y:S02]  /*5f5e0*/  IMAD.MOV.U32 R18, RZ, RZ, R15 ;  /* 0x000000ffff127224 */ /* 0x000fe400078e000f */
[----:B------:R-:W2:Y:S01]  /*5f5f0*/  LDL.LU R12, [R1+0x3c0] ;  /* 0x0003c000010c7983 */ /* 0x000ea20000300800 */
[----:B------:R-:W2:Y:S01]  /*5f600*/  LDL.LU R13, [R1+0x3c4] ;  /* 0x0003c400010d7983 */ /* 0x000ea20000300800 */
[----:B------:R-:W2:Y:S02]  /*5f610*/  LDL.LU R14, [R1+0x3c8] ;  /* 0x0003c800010e7983 */ /* 0x000ea40000300800 */
[----:B------:R-:W2:Y:S02]  /*5f620*/  LDL.LU R15, [R1+0x3cc] ;  /* 0x0003cc00010f7983 */ /* 0x000ea40000300800 */
[----:B------:R-:W-:Y:S01]  /*5f630*/  STL.64 [R1+0x3468], R18 ;  /* 0x0034681201007387 */ /* 0x000fe20000100a00 */
[----:B----4-:R0:W-:Y:S04]  /*5f640*/  STL.64 [R1+0x3460], R16 ;  /* 0x0034601001007387 */ /* 0x0101e80000100a00 */
[----:B0-----:R-:W4:Y:S01]  /*5f650*/  LDL.LU R16, [R1+0x3a0] ;  /* 0x0003a00001107983 */ /* 0x001f220000300800 */
[----:B------:R-:W4:Y:S02]  /*5f660*/  LDL.LU R17, [R1+0x3a4] ;  /* 0x0003a40001117983 */ /* 0x000f240000300800 */
[----:B------:R-:W3:Y:S02]  /*5f670*/  LDL.LU R18, [R1+0x3a8] ;  /* 0x0003a80001127983 */ /* 0x000ee40000300800 */
[----:B------:R-:W3:Y:S01]  /*5f680*/  LDL.LU R19, [R1+0x3ac] ;  /* 0x0003ac0001137983 */ /* 0x000ee20000300800 */
[----:B--2---:R-:W-:Y:S01]  /*5f690*/  HMMA.16816.F32.BF16 R8, R24, R6, R8 ;  /* 0x000000061808723c */ /* 0x004fe20000041808 */
[----:B---3--:R0:W-:Y:S01]  /*5f6a0*/  STL.64 [R1+0x3478], R18 ;  /* 0x0034781201007387 */ /* 0x0081e20000100a00 */
[----:B----4-:R-:W-:Y:S02]  /*5f6b0*/  STL.64 [R1+0x3470], R16 ;  /* 0x0034701001007387 */ /* 0x010fe40000100a00 */
[----:B0-----:R-:W-:-:S02]  /*5f6c0*/  IMAD.MOV.U32 R18, RZ, RZ, R29 ;  /* 0x000000ffff127224 */ /* 0x001fc400078e001d */
[----:B------:R-:W-:-:S05]  /*5f6d0*/  IMAD.MOV.U32 R19, RZ, RZ, R28 ;  /* 0x000000ffff137224 */ /* 0x000fca00078e001c */
[----:B------:R0:W-:Y:S01]  /*5f6e0*/  STL.64 [R1+0x3490], R18 ;  /* 0x0034901201007387 */ /* 0x0001e20000100a00 */
[----:B------:R-:W-:Y:S02]  /*5f6f0*/  IMAD.MOV.U32 R29, RZ, RZ, R6 ;  /* 0x000000ffff1d7224 */ /* 0x000fe400078e0006 */
[----:B------:R-:W-:Y:S01]  /*5f700*/  IMAD.MOV.U32 R28, RZ, RZ, R7 ;  /* 0x000000ffff1c7224 */ /* 0x000fe200078e0007 */
[----:B0-----:R-:W2:Y:S08]  /*5f710*/  LDL.64 R18, [R1+0x28] ;  /* 0x0000280001127983 */ /* 0x001eb00000100a00 */
[----:B------:R-:W-:Y:S02]  /*5f720*/  STL.64 [R1+0x750], R8 ;  /* 0x0007500801007387 */ /* 0x000fe40000100a00 */
[----:B------:R0:W-:Y:S02]  /*5f730*/  STL.64 [R1+0x758], R10 ;  /* 0x0007580a01007387 */ /* 0x0001e40000100a00 */
        /* <DEDUP_REMOVED lines=12> */
[----:B------:R-:W4:Y:S02]  /*5f800*/  LDL.LU.64 R4, [R1+0x34b0] ;  /* 0x0034b00001047983 */ /* 0x000f240000300a00 */
[----:B------:R-:W-:Y:S02]  /*5f810*/  STL.64 [R1+0x3488], R10 ;  /* 0x0034880a01007387 */ /* 0x000fe40000100a00 */
[----:B------:R-:W-:Y:S01]  /*5f820*/  IMAD.MOV.U32 R3, RZ, RZ, R22 ;  /* 0x000000ffff037224 */ /* 0x000fe200078e0016 */
[C---:B----4-:R-:W-:Y:S01]  /*5f830*/  HMMA.16816.F32.BF16 R4, R24.reuse, R22, R4 ;  /* 0x000000161804723c */ /* 0x050fe20000041804 */
[----:B---3--:R0:W-:Y:S04]  /*5f840*/  STL.64 [R1+0x3480], R8 ;  /* 0x0034800801007387 */ /* 0x0081e80000100a00 */
[----:B0-----:R-:W3:Y:S01]  /*5f850*/  LDL.LU R8, [R1+0x3b0] ;  /* 0x0003b00001087983 */ /* 0x001ee20000300800 */
[----:B------:R-:W3:Y:S02]  /*5f860*/  LDL.LU R9, [R1+0x3b4] ;  /* 0x0003b40001097983 */ /* 0x000ee40000300800 */
[----:B------:R-:W3:Y:S02]  /*5f870*/  LDL.LU R10, [R1+0x3b8] ;  /* 0x0003b800010a7983 */ /* 0x000ee40000300800 */
[----:B------:R-:W3:Y:S11]  /*5f880*/  LDL.LU R11, [R1+0x3bc] ;  /* 0x0003bc00010b7983 */ /* 0x000ef60000300800 */
[----:B------:R-:W-:Y:S02]  /*5f890*/  @!UPT UIADD3 URZ, URZ, URZ, URZ ;  /* 0x0000003f3f3ff290 */ /* 0x000fe4000fffe03f */
[----:B------:R-:W-:Y:S01]  /*5f8a0*/  STL.64 [R1+0x730], R4 ;  /* 0x0007300401007387 */ /* 0x000fe20000100a00 */
[----:B------:R0:W-:Y:S03]  /*5f8b0*/  STL.64 [R1+0x738], R6 ;  /* 0x0007380601007387 */ /* 0x0001e60000100a00 */
[----:B0-----:R-:W4:Y:S01]  /*5f8c0*/  LDL.LU.64 R6, [R1+0x34a8] ;  /* 0x0034a80001067983 */ /* 0x001f220000300a00 */
[----:B------:R-:W3:Y:S02]  /*5f8d0*/  LDL.LU R5, [R1+0x34a0] ;  /* 0x0034a00001057983 */ /* 0x000ee40000300800 */
[----:B------:R-:W3:Y:S02]  /*5f8e0*/  LDL.LU R20, [R1+0x300] ;  /* 0x0003000001147983 */ /* 0x000ee40000300800 */
[----:B------:R-:W3:Y:S02]  /*5f8f0*/  LDL.LU R21, [R1+0x304] ;  /* 0x0003040001157983 */ /* 0x000ee40000300800 */
[----:B------:R-:W-:Y:S01]  /*5f900*/  IMAD.MOV.U32 R4, RZ, RZ, R23 ;  /* 0x000000ffff047224 */ /* 0x000fe200078e0017 */
[----:B------:R-:W3:Y:S01]  /*5f910*/  LDL.LU R22, [R1+0x308] ;  /* 0x0003080001167983 */ /* 0x000ee20000300800 */
[----:B------:R-:W3:Y:S01]  /*5f920*/  LDL.LU R23, [R1+0x30c] ;  /* 0x00030c0001177983 */ /* 0x000ee20000300800 */
[C---:B--2---:R-:W-:Y:S02]  /*5f930*/  HMMA.16816.F32.BF16 R12, R24.reuse, R18, R12 ;  /* 0x00000012180c723c */ /* 0x044fe4000004180c */
[----:B---3--:R0:W-:Y:S01]  /*5f940*/  STL.64 [R1+0x3310], R22 ;  /* 0x0033101601007387 */ /* 0x0081e20000100a00 */
[----:B------:R-:W-:Y:S03]  /*5f950*/  STL.64 [R1+0x3308], R20 ;  /* 0x0033081401007387 */ /* 0x000fe60000100a00 */
[----:B0-----:R-:W2:Y:S04]  /*5f960*/  LDL R22, [R1+0x8] ;  /* 0x0000080001167983 */ /* 0x001ea80000100800 */
[----:B------:R-:W2:Y:S11]  /*5f970*/  LDL R23, [R1+0xc] ;  /* 0x00000c0001177983 */ /* 0x000eb60000100800 */
[----:B------:R-:W-:Y:S02]  /*5f980*/  @!UPT UIADD3 URZ, URZ, URZ, URZ ;  /* 0x0000003f3f3ff290 */ /* 0x000fe4000fffe03f */
[----:B------:R0:W-:Y:S02]  /*5f990*/  STL.64 [R1+0x720], R12 ;  /* 0x0007200c01007387 */ /* 0x0001e40000100a00 */
[----:B------:R1:W-:Y:S02]  /*5f9a0*/  STL.64 [R1+0x728], R14 ;  /* 0x0007280e01007387 */ /* 0x0003e40000100a00 */
[----:B0-----:R-:W-:Y:S01]  /*5f9b0*/  IMAD.MOV.U32 R13, RZ, RZ, R18 ;  /* 0x000000ffff0d7224 */ /* 0x001fe200078e0012 */
[----:B-1----:R-:W3:Y:S01]  /*5f9c0*/  LDL.LU.64 R14, [R1+0x3498] ;  /* 0x00349800010e7983 */ /* 0x002ee20000300a00 */
[----:B------:R-:W-:Y:S02]  /*5f9d0*/  IMAD.MOV.U32 R12, RZ, RZ, R19 ;  /* 0x000000ffff0c7224 */ /* 0x000fe400078e0013 */
[----:B------:R-:W2:Y:S02]  /*5f9e0*/  LDL.LU.64 R18, [R1+0x3490] ;  /* 0x0034900001127983 */ /* 0x000ea40000300a00 */
[C---:B--2---:R-:W-:Y:S01]  /*5f9f0*/  HMMA.16816.F32.BF16 R16, R24.reuse, R18, R8 ;  /* 0x000000121810723c */ /* 0x044fe20000041808 */
[----:B------:R-:W2:Y:S01]  /*5fa00*/  LDL.LU.64 R10, [R1+0x3488] ;  /* 0x00348800010a7983 */ /* 0x000ea20000300a00 */
        /* <DEDUP_REMOVED lines=13> */
[----:B------:R0:W-:Y:S02]  /*5fae0*/  STL.64 [R1+0x3320], R22 ;  /* 0x0033201601007387 */ /* 0x0001e40000100a00 */
[----:B0-----:R-:W2:Y:S04]  /*5faf0*/  LDL.64 R22, [R1+0x18] ;  /* 0x0000180001167983 */ /* 0x001ea80000100a00 */
[----:B--2---:R0:W-:Y:S01]  /*5fb00*/  STL.64 [R1+0x3338], R22 ;  /* 0x0033381601007387 */ /* 0x0041e20000100a00 */
[----:B------:R-:W3:Y:S02]  /*5fb10*/  LDL.LU R20, [R1+0x390] ;  /* 0x0003900001147983 */ /* 0x000ee40000300800 */
[----:B------:R-:W3:Y:S01]  /*5fb20*/  LDL.LU R21, [R1+0x394] ;  /* 0x0003940001157983 */ /* 0x000ee20000300800 */
[----:B0-----:R-:W3:Y:S01]  /*5fb30*/  LDL.LU R22, [R1+0x398] ;  /* 0x0003980001167983 */ /* 0x001ee20000300800 */
[----:B------:R-:W3:Y:S02]  /*5fb40*/  LDL.LU R23, [R1+0x39c] ;  /* 0x00039c0001177983 */ /* 0x000ee40000300800 */
[----:B---3--:R-:W-:Y:S11]  /*5fb50*/  HMMA.16816.F32.BF16 R20, R24, R14, R20 ;  /* 0x0000000e1814723c */ /* 0x008ff60000041814 */
[----:B------:R-:W-:Y:S11]  /*5fb60*/  @!UPT UIADD3 URZ, URZ, URZ, URZ ;  /* 0x0000003f3f3ff290 */ /* 0x000ff6000fffe03f */
[----:B------:R-:W-:Y:S01]  /*5fb70*/  @!UPT UIADD3 URZ, URZ, URZ, URZ ;  /* 0x0000003f3f3ff290 */ /* 0x000fe2000fffe03f */
[----:B------:R-:W-:Y:S01]  /*5fb80*/  STL.64 [R1+0x6f0], R20 ;  /* 0x0006f01401007387 */ /* 0x000fe20000100a00 */
[----:B------:R0:W-:Y:S02]  /*5fb90*/  STL.64 [R1+0x6f8], R22 ;  /* 0x0006f81601007387 */ /* 0x0001e40000100a00 */
[----:B0-----:R-:W-:Y:S02]  /*5fba0*/  IMAD.MOV.U32 R22, RZ, RZ, R13 ;  /* 0x000000ffff167224 */ /* 0x001fe400078e000d */
[----:B------:R-:W-:-:S05]  /*5fbb0*/  IMAD.MOV.U32 R23, RZ, RZ, R12 ;  /* 0x000000ffff177224 */ /* 0x000fca00078e000c */
[----:B------:R-:W-:Y:S01]  /*5fbc0*/  STL.64 [R1+0x3350], R22 ;  /* 0x0033501601007387 */ /* 0x000fe20000100a00 */
[----:B------:R0:W-:Y:S02]  /*5fbd0*/  STL.64 [R1+0x3318], R14 ;  /* 0x0033180e01007387 */ /* 0x0001e40000100a00 */
[----:B------:R-:W2:Y:S02]  /*5fbe0*/  LDL.LU R12, [R1+0x310] ;  /* 0x00031000010c7983 */ /* 0x000ea40000300800 */
[----:B------:R-:W2:Y:S01]  /*5fbf0*/  LDL.LU R13, [R1+0x314] ;  /* 0x00031400010d7983 */ /* 0x000ea20000300800 */
[----:B0-----:R-:W3:Y:S01]  /*5fc00*/  LDL.LU R14, [R1+0x318] ;  /* 0x00031800010e7983 */ /* 0x001ee20000300800 */
[----:B------:R-:W3:Y:S02]  /*5fc10*/  LDL.LU R15, [R1+0x31c] ;  /* 0x00031c00010f7983 */ /* 0x000ee40000300800 */
[----:B------:R-:W-:Y:S02]  /*5fc20*/  IMAD.MOV.U32 R22, RZ, RZ, R3 ;  /* 0x000000ffff167224 */ /* 0x000fe400078e0003 */
        /* <DEDUP_REMOVED lines=17> */
[----:B---3--:R-:W-:Y:S01]  /*5fd40*/  STL.64 [R1+0x3348], R14 ;  /* 0x0033480e01007387 */ /* 0x008fe20000100a00 */
[----:B--2---:R0:W-:Y:S03]  /*5fd50*/  STL.64 [R1+0x3340], R12 ;  /* 0x0033400c01007387 */ /* 0x0041e60000100a00 */
[----:B0-----:R-:W2:Y:S01]  /*5fd60*/  LDL.LU R12, [R1+0x330] ;  /* 0x00033000010c7983 */ /* 0x001ea20000300800 */
[----:B------:R-:W2:Y:S02]  /*5fd70*/  LDL.LU R13, [R1+0x334] ;  /* 0x00033400010d7983 */ /* 0x000ea40000300800 */
[----:B------:R-:W3:Y:S02]  /*5fd80*/  LDL.LU R14, [R1+0x338] ;  /* 0x00033800010e7983 */ /* 0x000ee40000300800 */
[----:B------:R-:W3:Y:S01]  /*5fd90*/  LDL.LU R15, [R1+0x33c] ;  /* 0x00033c00010f7983 */ /* 0x000ee20000300800 */
[----:B------:R0:W-:Y:S02]  /*5fda0*/  STL.64 [R1+0x3398], R22 ;  /* 0x0033981601007387 */ /* 0x0001e40000100a00 */
[----:B0-----:R-:W-:-:S02]  /*5fdb0*/  IMAD.MOV.U32 R22, RZ, RZ, R19 ;  /* 0x000000ffff167224 */ /* 0x001fc400078e0013 */
[----:B------:R-:W-:-:S05]  /*5fdc0*/  IMAD.MOV.U32 R23, RZ, RZ, R18 ;  /* 0x000000ffff177224 */ /* 0x000fca00078e0012 */
[----:B------:R0:W-:Y:S01]  /*5fdd0*/  STL.64 [R1+0x33b0], R22 ;  /* 0x0033b01601007387 */ /* 0x0001e20000100a00 */
        /* <DEDUP_REMOVED lines=15> */
[----:B------:R-:W-:-:S02]  /*5fed0*/  IMAD.MOV.U32 R22, RZ, RZ, R8 ;  /* 0x000000ffff167224 */ /* 0x000fc400078e0008 */
[----:B----4-:R-:W-:-:S05]  /*5fee0*/  IMAD.MOV.U32 R23, RZ, RZ, R7 ;  /* 0x000000ffff177224 */ /* 0x010fca00078e0007 */
[----:B------:R-:W-:Y:S04]  /*5fef0*/  STL.64 [R1+0x33f0], R22 ;  /* 0x0033f01601007387 */ /* 0x000fe80000100a00 */
[----:B---3--:R-:W-:Y:S01]  /*5ff00*/  STL.64 [R1+0x3378], R14 ;  /* 0x0033780e01007387 */ /* 0x008fe20000100a00 */
[----:B--2---:R0:W-:Y:S03]  /*5ff10*/  STL.64 [R1+0x3370], R12 ;  /* 0x0033700c01007387 */ /* 0x0041e60000100a00 */
[----:B0-----:R-:W2:Y:S01]  /*5ff20*/  LDL.LU R12, [R1+0x350] ;  /* 0x00035000010c7983 */ /* 0x001ea20000300800 */
[----:B------:R-:W2:Y:S02]  /*5ff30*/  LDL.LU R13, [R1+0x354] ;  /* 0x00035400010d7983 */ /* 0x000ea40000300800 */
[----:B------:R-:W3:Y:S02]  /*5ff40*/  LDL.LU R14, [R1+0x358] ;  /* 0x00035800010e7983 */ /* 0x000ee40000300800 */
[----:B------:R-:W3:Y:S01]  /*5ff50*/  LDL.LU R15, [R1+0x35c] ;  /* 0x00035c00010f7983 */ /* 0x000ee20000300800 */
[----:B------:R-:W4:Y:S04]  /*5ff60*/  LDL.64 R22, [R1+0xe8] ;  /* 0x0000e80001167983 */ /* 0x000f280000100a00 */
[----:B----4-:R0:W-:Y:S02]  /*5ff70*/  STL.64 [R1+0x3408], R22 ;  /* 0x0034081601007387 */ /* 0x0101e40000100a00 */
[----:B0-----:R-:W-:-:S02]  /*5ff80*/  IMAD.MOV.U32 R22, RZ, RZ, R6 ;  /* 0x000000ffff167224 */ /* 0x001fc400078e0006 */
[----:B------:R-:W-:-:S05]  /*5ff90*/  IMAD.MOV.U32 R23, RZ, RZ, R5 ;  /* 0x000000ffff177224 */ /* 0x000fca00078e0005 */
[----:B------:R-:W-:Y:S01]  /*5ffa0*/  STL.64 [R1+0x3420], R22 ;  /* 0x0034201601007387 */ /* 0x000fe20000100a00 */
[----:B---3--:R-:W-:Y:S02]  /*5ffb0*/  STL.64 [R1+0x3390], R14 ;  /* 0x0033900e01007387 */ /* 0x008fe40000100a00 */
[----:B--2---:R0:W-:Y:S02]  /*5ffc0*/  STL.64 [R1+0x3388], R12 ;  /* 0x0033880c01007387 */ /* 0x0041e40000100a00 */
        /* <DEDUP_REMOVED lines=13> */
[----:B------:R-:W-:Y:S01]  /*600a0*/  IMAD.MOV.U32 R22, RZ, RZ, R4 ;  /* 0x000000ffff167224 */ /* 0x000fe200078e0004 */
[----:B------:R-:W4:Y:S01]  /*600b0*/  LDL.LU R19, [R1+0x14c] ;  /* 0x00014c0001137983 */ /* 0x000f220000300800 */
[----:B------:R-:W4:Y:S02]  /*600c0*/  LDL.LU R4, [R1+0x380] ;  /* 0x0003800001047983 */ /* 0x000f240000300800 */
[----:B------:R-:W4:Y:S02]  /*600d0*/  LDL.LU R5, [R1+0x384] ;  /* 0x0003840001057983 */ /* 0x000f240000300800 */
[----:B------:R-:W4:Y:S01]  /*600e0*/  LDL.LU R6, [R1+0x388] ;  /* 0x0003880001067983 */ /* 0x000f220000300800 */
[----:B------:R-:W4:Y:S04]  /*600f0*/  LDL.LU R7, [R1+0x38c] ;  /* 0x00038c0001077983 */ /* 0x000f280000300800 */
        /* <DEDUP_REMOVED lines=34> */
[----:B------:R-:W-:Y:S01]  /*60320*/  IMAD.MOV.U32 R23, RZ, RZ, R3 ;  /* 0x000000ffff177224 */ /* 0x000fe200078e0003 */
[----:B---3--:R-:W-:Y:S02]  /*60330*/  HMMA.16816.F32.BF16 R24, R24, R6, R16 ;  /* 0x000000061818723c */ /* 0x008fe40000041810 */
[----:B------:R-:W2:Y:S01]  /*60340*/  LDL.LU.64 R18, [R1+0x3440] ;  /* 0x0034400001127983 */ /* 0x000ea20000300a00 */
[----:B------:R-:W2:Y:S11]  /*60350*/  LDL.LU.64 R16, [R1+0x3438] ;  /* 0x0034380001107983 */ /* 0x000eb60000300a00 */
[----:B------:R-:W-:Y:S09]  /*60360*/  @!UPT UIADD3 URZ, URZ, URZ, URZ ;  /* 0x0000003f3f3ff290 */ /* 0x000ff2000fffe03f */
[----:B------:R-:W-:Y:S01]  /*60370*/  STL.64 [R1+0x6d0], R24 ;  /* 0x0006d01801007387 */ /* 0x000fe20000100a00 */
[----:B------:R-:W-:Y:S01]  /*60380*/  STL.64 [R1+0x6d8], R26 ;  /* 0x0006d81a01007387 */ /* 0x000fe20000100a00 */
        /* <DEDUP_REMOVED lines=36> */
[----:B0-----:R-:W3:Y:S01]  /*605d0*/  LDL.LU.64 R22, [R1+0x33c0] ;  /* 0x0033c00001167983 */ /* 0x001ee20000300a00 */
[----:B------:R-:W3:Y:S02]  /*605e0*/  LDL.LU.64 R20, [R1+0x33b8] ;  /* 0x0033b80001147983 */ /* 0x000ee40000300a00 */
[----:B------:R-:W-:Y:S02]  /*605f0*/  IMAD.MOV.U32 R26, RZ, RZ, R2 ;  /* 0x000000ffff1a7224 */ /* 0x000fe400078e0002 */
[----:B------:R-:W-:-:S07]  /*60600*/  IMAD.MOV.U32 R27, RZ, RZ, R0 ;  /* 0x000000ffff1b7224 */ /* 0x000fce00078e0000 */
[C---:B---3--:R-:W-:Y:S01]  /*60610*/  HMMA.16816.F32.BF16 R24, R16.reuse, R26, R20 ;  /* 0x0000001a1018723c */ /* 0x048fe20000041814 */
[----:B------:R-:W2:Y:S11]  /*60620*/  LDL.LU.64 R22, [R1+0x33b0] ;  /* 0x0033b00001167983 */ /* 0x000eb60000300a00 */
[----:B------:R-:W-:Y:S11]  /*60630*/  @!UPT UIADD3 URZ, URZ, URZ, URZ ;  /* 0x0000003f3f3ff290 */ /* 0x000ff6000fffe03f */
[----:B------:R-:W-:Y:S01]  /*60640*/  STL.64 [R1+0x670], R24 ;  /* 0x0006701801007387 */ /* 0x000fe20000100a00 */
[----:B------:R-:W-:Y:S02]  /*60650*/  STL.64 [R1+0x678], R26 ;  /* 0x0006781a01007387 */ /* 0x000fe40000100a00 */
[----:B------:R-:W0:Y:S02]  /*60660*/  LDSM.16.MT88.4 R24, [R9+0x16080] ;  /* 0x016080000918783b */ /* 0x000e240000004200 */
[----:B0-----:R-:W-:Y:S02]  /*60670*/  STL.64 [R1+0x31c8], R26 ;  /* 0x0031c81a01007387 */ /* 0x001fe40000100a00 */
[----:B------:R0:W-:Y:S02]  /*60680*/  STL.64 [R1+0x31c0], R24 ;  /* 0x0031c01801007387 */ /* 0x0001e40000100a00 */
[----:B0-----:R-:W3:Y:S01]  /*60690*/  LDL.LU R24, [R1+0x2f0] ;  /* 0x0002f00001187983 */ /* 0x001ee20000300800 */
[----:B------:R-:W3:Y:S02]  /*606a0*/  LDL.LU R25, [R1+0x2f4] ;  /* 0x0002f40001197983 */ /* 0x000ee40000300800 */
[----:B------:R-:W3:Y:S02]  /*606b0*/  LDL.LU R26, [R1+0x2f8] ;  /* 0x0002f800011a7983 */ /* 0x000ee40000300800 */
[----:B------:R-:W3:Y:S01]  /*606c0*/  LDL.LU R27, [R1+0x2fc] ;  /* 0x0002fc00011b7983 */ /* 0x000ee20000300800 */
        /* <DEDUP_REMOVED lines=47> */
[----:B------:R-:W-:Y:S01]  /*609c0*/  STL.64 [R1+0x5d0], R20 ;  /* 0x0005d01401007387 */ /* 0x000fe20000100a00 */
[----:B------:R0:W-:Y:S03]  /*609d0*/  STL.64 [R1+0x5d8], R22 ;  /* 0x0005d81601007387 */ /* 0x0001e60000100a00 */
[----:B0-----:R-:W2:Y:S01]  /*609e0*/  LDL.LU.64 R22, [R1+0x3310] ;  /* 0x0033100001167983 */ /* 0x001ea20000300a00 */
[----:B------:R-:W2:Y:S01]  /*609f0*/  LDL.LU.64 R20, [R1+0x3308] ;  /* 0x0033080001147983 */ /* 0x000ea20000300a00 */
[C---:B---3--:R-:W-:Y:S08]  /*60a00*/  HMMA.16816.F32.BF16 R24, R16.reuse, R10, R24 ;  /* 0x0000000a1018723c */ /* 0x048ff00000041818 */
        /* <DEDUP_REMOVED lines=8> */
[----:B------:R-:W3:Y:S01]  /*60a90*/  LDL.LU R12, [R1+0x70] ;  /* 0x00007000010c7983 */ /* 0x000ee20000300800 */
[----:B------:R-:W3:Y:S04]  /*60aa0*/  LDL.LU R13, [R1+0x74] ;  /* 0x00007400010d7983 */ /* 0x000ee80000300800 */
[----:B0-----:R-:W3:Y:S01]  /*60ab0*/  LDL.LU R14, [R1+0x78] ;  /* 0x00007800010e7983 */ /* 0x001ee20000300800 */
[----:B------:R-:W3:Y:S02]  /*60ac0*/  LDL.LU R15, [R1+0x7c] ;  /* 0x00007c00010f7983 */ /* 0x000ee40000300800 */
[----:B------:R-:W-:Y:S02]  /*60ad0*/  STL [R1+0x31e4], R10 ;  /* 0x0031e40a01007387 */ /* 0x000fe40000100800 */
[----:B------:R-:W-:Y:S01]  /*60ae0*/  STL [R1+0x31e0], R11 ;  /* 0x0031e00b01007387 */ /* 0x000fe20000100800 */
[----:B------:R-:W-:Y:S01]  /*60af0*/  STL.64 [R1+0x5a0], R24 ;  /* 0x0005a01801007387 */ /* 0x000fe20000100a00 */
[----:B------:R-:W-:Y:S02]  /*60b00*/  STL.64 [R1+0x5a8], R26 ;  /* 0x0005a81a01007387 */ /* 0x000fe40000100a00 */
[----:B------:R0:W-:Y:S02]  /*60b10*/  STL [R1+0x3290], R9 ;  /* 0x0032900901007387 */ /* 0x0001e40000100800 */
[----:B------:R-:W4:Y:S01]  /*60b20*/  LDL.LU R8, [R1+0x220] ;  /* 0x0002200001087983 */ /* 0x000f220000300800 */
[----:B0-----:R-:W4:Y:S01]  /*60b30*/  LDL.LU R9, [R1+0x224] ;  /* 0x0002240001097983 */ /* 0x001f220000300800 */
[----:B------:R-:W2:Y:S02]  /*60b40*/  LDL.LU R10, [R1+0x228] ;  /* 0x00022800010a7983 */ /* 0x000ea40000300800 */
[----:B------:R-:W2:Y:S02]  /*60b50*/  LDL.LU R11, [R1+0x22c] ;  /* 0x00022c00010b7983 */ /* 0x000ea40000300800 */
[----:B------:R-:W3:Y:S01]  /*60b60*/  LDL.LU R24, [R1+0x260] ;  /* 0x0002600001187983 */ /* 0x000ee20000300800 */
[----:B------:R-:W3:Y:S01]  /*60b70*/  LDL.LU R25, [R1+0x264] ;  /* 0x0002640001197983 */ /* 0x000ee20000300800 */
[----:B------:R-:W3:Y:S02]  /*60b80*/  LDL.LU R26, [R1+0x268] ;  /* 0x00026800011a7983 */ /* 0x000ee40000300800 */
[----:B------:R-:W3:Y:S01]  /*60b90*/  LDL.LU R27, [R1+0x26c] ;  /* 0x00026c00011b7983 */ /* 0x000ee20000300800 */
[----:B--2---:R0:W-:Y:S01]  /*60ba0*/  STL.64 [R1+0x32a0], R10 ;  /* 0x0032a00a01007387 */ /* 0x0041e20000100a00 */
[----:B----4-:R-:W-:Y:S03]  /*60bb0*/  STL.64 [R1+0x3298], R8 ;  /* 0x0032980801007387 */ /* 0x010fe60000100a00 */
[----:B0-----:R-:W2:Y:S04]  /*60bc0*/  LDL.64 R10, [R1+0xd8] ;  /* 0x0000d800010a7983 */ /* 0x001ea80000100a00 */
[----:B--2---:R0:W-:Y:S02]  /*60bd0*/  STL.64 [R1+0x32b0], R10 ;  /* 0x0032b00a01007387 */ /* 0x0041e40000100a00 */
[----:B0-----:R-:W-:-:S02]  /*60be0*/  IMAD.MOV.U32 R10, RZ, RZ, R4 ;  /* 0x000000ffff0a7224 */ /* 0x001fc400078e0004 */
[----:B------:R-:W-:-:S05]  /*60bf0*/  IMAD.MOV.U32 R11, RZ, RZ, R3 ;  /* 0x000000ffff0b7224 */ /* 0x000fca00078e0003 */
[----:B------:R0:W-:Y:S01]  /*60c00*/  STL.64 [R1+0x32c8], R10 ;  /* 0x0032c80a01007387 */ /* 0x0001e20000100a00 */
[----:B------:R-:W2:Y:S02]  /*60c10*/  LDL.LU R8, [R1+0x250] ;  /* 0x0002500001087983 */ /* 0x000ea40000300800 */
[----:B------:R-:W2:Y:S01]  /*60c20*/  LDL.LU R9, [R1+0x254] ;  /* 0x0002540001097983 */ /* 0x000ea20000300800 */
[----:B0-----:R-:W4:Y:S01]  /*60c30*/  LDL.LU R10, [R1+0x258] ;  /* 0x00025800010a7983 */ /* 0x001f220000300800 */
[----:B------:R-:W4:Y:S01]  /*60c40*/  LDL.LU R11, [R1+0x25c] ;  /* 0x00025c00010b7983 */ /* 0x000f220000300800 */
[----:B---3--:R-:W-:Y:S02]  /*60c50*/  HMMA.16816.F32.BF16 R12, R16, R6, R12 ;  /* 0x00000006100c723c */ /* 0x008fe4000004180c */
[----:B----4-:R0:W-:Y:S01]  /*60c60*/  STL.64 [R1+0x32f0], R10 ;  /* 0x0032f00a01007387 */ /* 0x0101e20000100a00 */
[----:B--2---:R-:W-:Y:S02]  /*60c70*/  STL.64 [R1+0x32e8], R8 ;  /* 0x0032e80801007387 */ /* 0x004fe40000100a00 */
[----:B------:R-:W2:Y:S01]  /*60c80*/  LDL.64 R18, [R1+0x98] ;  /* 0x0000980001127983 */ /* 0x000ea20000100a00 */
[----:B0-----:R-:W3:Y:S04]  /*60c90*/  LDL.64 R10, [R1+0x108] ;  /* 0x00010800010a7983 */ /* 0x001ee80000100a00 */
[----:B--2---:R0:W-:Y:S11]  /*60ca0*/  STL.64 [R1+0x32a8], R18 ;  /* 0x0032a81201007387 */ /* 0x0041f60000100a00 */
[----:B------:R-:W-:Y:S02]  /*60cb0*/  @!UPT UIADD3 URZ, URZ, URZ, URZ ;  /* 0x0000003f3f3ff290 */ /* 0x000fe4000fffe03f */
[----:B------:R-:W-:Y:S02]  /*60cc0*/  STL.64 [R1+0x590], R12 ;  /* 0x0005900c01007387 */ /* 0x000fe40000100a00 */
[----:B------:R-:W-:Y:S02]  /*60cd0*/  STL.64 [R1+0x598], R14 ;  /* 0x0005980e01007387 */ /* 0x000fe40000100a00 */
[----:B------:R-:W2:Y:S01]  /*60ce0*/  LDL.LU R16, [R1+0x230] ;  /* 0x0002300001107983 */ /* 0x000ea20000300800 */
[----:B------:R-:W2:Y:S04]  /*60cf0*/  LDL.LU R17, [R1+0x234] ;  /* 0x0002340001117983 */ /* 0x000ea80000300800 */
[----:B0-----:R-:W4:Y:S01]  /*60d00*/  LDL.LU R18, [R1+0x238] ;  /* 0x0002380001127983 */ /* 0x001f220000300800 */
[----:B------:R-:W4:Y:S03]  /*60d10*/  LDL.LU R19, [R1+0x23c] ;  /* 0x00023c0001137983 */ /* 0x000f260000300800 */
[----:B----4-:R-:W-:Y:S01]  /*60d20*/  STL.64 [R1+0x32c0], R18 ;  /* 0x0032c01201007387 */ /* 0x010fe20000100a00 */
[----:B--2---:R0:W-:Y:S03]  /*60d30*/  STL.64 [R1+0x32b8], R16 ;  /* 0x0032b81001007387 */ /* 0x0041e60000100a00 */
[----:B0-----:R-:W2:Y:S01]  /*60d40*/  LDL.LU R16, [R1+0x240] ;  /* 0x0002400001107983 */ /* 0x001ea20000300800 */
[----:B------:R-:W2:Y:S02]  /*60d50*/  LDL.LU R17, [R1+0x244] ;  /* 0x0002440001117983 */ /* 0x000ea40000300800 */
[----:B------:R-:W4:Y:S02]  /*60d60*/  LDL.LU R18, [R1+0x248] ;  /* 0x0002480001127983 */ /* 0x000f240000300800 */
[----:B------:R-:W4:Y:S01]  /*60d70*/  LDL.LU R19, [R1+0x24c] ;  /* 0x00024c0001137983 */ /* 0x000f220000300800 */
[----:B---3--:R-:W-:Y:S01]  /*60d80*/  HMMA.16816.F32.BF16 R12, R20, R10, R24 ;  /* 0x0000000a140c723c */ /* 0x008fe20000041818 */
[----:B------:R-:W-:-:S06]  /*60d90*/  IMAD.MOV.U32 R5, RZ, RZ, R11 ;  /* 0x000000ffff057224 */ /* 0x000fcc00078e000b */
[----:B------:R-:W-:Y:S01]  /*60da0*/  IMAD.MOV.U32 R24, RZ, RZ, R10 ;  /* 0x000000ffff187224 */ /* 0x000fe200078e000a */
[----:B----4-:R0:W-:Y:S01]  /*60db0*/  STL.64 [R1+0x32d8], R18 ;  /* 0x0032d81201007387 */ /* 0x0101e20000100a00 */
[----:B--2---:R-:W-:Y:S03]  /*60dc0*/  STL.64 [R1+0x32d0], R16 ;  /* 0x0032d01001007387 */ /* 0x004fe60000100a00 */
[----:B0-----:R-:W2:Y:S01]  /*60dd0*/  LDL.64 R18, [R1+0xf8] ;  /* 0x0000f80001127983 */ /* 0x001ea20000100a00 */
[----:B------:R-:W2:Y:S02]  /*60de0*/  LDL.LU.64 R10, [R1+0x32f0] ;  /* 0x0032f000010a7983 */ /* 0x000ea40000300a00 */
[----:B------:R-:W2:Y:S08]  /*60df0*/  LDL.LU.64 R8, [R1+0x32e8] ;  /* 0x0032e80001087983 */ /* 0x000eb00000300a00 */
[----:B------:R0:W-:Y:S01]  /*60e00*/  STL.64 [R1+0x630], R12 ;  /* 0x0006300c01007387 */ /* 0x0001e20000100a00 */
[----:B------:R1:W-:Y:S01]  /*60e10*/  STL.64 [R1+0x638], R14 ;  /* 0x0006380e01007387 */ /* 0x0003e20000100a00 */
[----:B0-----:R-:W-:-:S03]  /*60e20*/  IMAD.MOV.U32 R12, RZ, RZ, R14 ;  /* 0x000000ffff0c7224 */ /* 0x001fc600078e000e */
[----:B-1----:R-:W3:Y:S01]  /*60e30*/  LDL.LU.64 R14, [R1+0x32e0] ;  /* 0x0032e000010e7983 */ /* 0x002ee20000300a00 */
[----:B------:R-:W-:Y:S02]  /*60e40*/  STL [R1+0x31f8], R5 ;  /* 0x0031f80501007387 */ /* 0x000fe40000100800 */
[----:B------:R-:W-:Y:S01]  /*60e50*/  STL [R1+0x2390], R12 ;  /* 0x0023900c01007387 */ /* 0x000fe20000100800 */
[C---:B--2---:R-:W-:Y:S01]  /*60e60*/  HMMA.16816.F32.BF16 R8, R20.reuse, R18, R8 ;  /* 0x000000121408723c */ /* 0x044fe20000041808 */
[----:B------:R-:W-:Y:S02]  /*60e70*/  IMAD.MOV.U32 R26, RZ, RZ, R18 ;  /* 0x000000ffff1a7224 */ /* 0x000fe400078e0012 */
[----:B------:R-:W-:Y:S02]  /*60e80*/  IMAD.MOV.U32 R25, RZ, RZ, R19 ;  /* 0x000000ffff197224 */ /* 0x000fe400078e0013 */
[----:B------:R-:W2:Y:S01]  /*60e90*/  LDL.LU.64 R18, [R1+0x32d8] ;  /* 0x0032d80001127983 */ /* 0x000ea20000300a00 */
[----:B------:R-:W2:Y:S11]  /*60ea0*/  LDL.LU.64 R16, [R1+0x32d0] ;  /* 0x0032d00001107983 */ /* 0x000eb60000300a00 */
[----:B------:R-:W-:Y:S06]  /*60eb0*/  @!UPT UIADD3 URZ, URZ, URZ, URZ ;  /* 0x0000003f3f3ff290 */ /* 0x000fec000fffe03f */
[----:B------:R-:W-:Y:S01]  /*60ec0*/  STL.64 [R1+0x600], R8 ;  /* 0x0006000801007387 */ /* 0x000fe20000100a00 */
[----:B------:R0:W-:Y:S02]  /*60ed0*/  STL.64 [R1+0x608], R10 ;  /* 0x0006080a01007387 */ /* 0x0001e40000100a00 */
[----:B------:R-:W-:Y:S02]  /*60ee0*/  IMAD.MOV.U32 R13, RZ, RZ, R10 ;  /* 0x000000ffff0d7224 */ /* 0x000fe400078e000a */
[----:B0-----:R-:W2:Y:S03]  /*60ef0*/  LDL.LU.64 R10, [R1+0x32c8] ;  /* 0x0032c800010a7983 */ /* 0x001ea60000300a00 */
[----:B------:R0:W-:Y:S02]  /*60f00*/  STL [R1+0x2394], R13 ;  /* 0x0023940d01007387 */ /* 0x0001e40000100800 */
[----:B---3--:R1:W-:Y:S02]  /*60f10*/  STL.64 [R1+0x3250], R14 ;  /* 0x0032500e01007387 */ /* 0x0083e40000100a00 */
[----:B------:R-:W3:Y:S01]  /*60f20*/  LDL.LU R12, [R1+0xae0] ;  /* 0x000ae000010c7983 */ /* 0x000ee20000300800 */
[----:B0-----:R-:W3:Y:S01]  /*60f30*/  LDL.LU R13, [R1+0xae4] ;  /* 0x000ae400010d7983 */ /* 0x001ee20000300800 */
[----:B-1----:R-:W3:Y:S02]  /*60f40*/  LDL.LU R14, [R1+0xae8] ;  /* 0x000ae800010e7983 */ /* 0x002ee40000300800 */
        /* <DEDUP_REMOVED lines=14> */
[----:B0-----:R-:W3:Y:S01]  /*61030*/  LDL.LU.64 R18, [R1+0x32a8] ;  /* 0x0032a80001127983 */ /* 0x001ee20000300a00 */
[----:B------:R-:W2:Y:S02]  /*61040*/  LDL.LU.64 R10, [R1+0x32a0] ;  /* 0x0032a000010a7983 */ /* 0x000ea40000300a00 */
[----:B------:R-:W2:Y:S02]  /*61050*/  LDL.LU.64 R8, [R1+0x3298] ;  /* 0x0032980001087983 */ /* 0x000ea40000300a00 */
[----:B------:R-:W-:Y:S01]  /*61060*/  STL [R1+0x31fc], R28 ;  /* 0x0031fc1c01007387 */ /* 0x000fe20000100800 */
[----:B------:R0:W-:Y:S01]  /*61070*/  STL.64 [R1+0x31f0], R26 ;  /* 0x0031f01a01007387 */ /* 0x0001e20000100a00 */
[----:B------:R-:W-:Y:S03]  /*61080*/  STL.64 [R1+0x31e8], R24 ;  /* 0x0031e81801007387 */ /* 0x000fe60000100a00 */
[----:B0-----:R-:W2:Y:S01]  /*61090*/  LDL.64 R26, [R1+0xa8] ;  /* 0x0000a800011a7983 */ /* 0x001ea20000100a00 */
[C---:B---3--:R-:W-:Y:S08]  /*610a0*/  HMMA.16816.F32.BF16 R12, R20.reuse, R18, R12 ;  /* 0x00000012140c723c */ /* 0x048ff0000004180c */
[----:B--2---:R-:W-:Y:S01]  /*610b0*/  HMMA.16816.F32.BF16 R8, R20, R26, R8 ;  /* 0x0000001a1408723c */ /* 0x004fe20000041808 */
[----:B------:R-:W-:Y:S11]  /*610c0*/  IMAD.MOV.U32 R29, RZ, RZ, R27 ;  /* 0x000000ffff1d7224 */ /* 0x000ff600078e001b */
[----:B------:R-:W-:Y:S11]  /*610d0*/  @!UPT UIADD3 URZ, URZ, URZ, URZ ;  /* 0x0000003f3f3ff290 */ /* 0x000ff6000fffe03f */
[----:B------:R0:W-:Y:S01]  /*610e0*/  STL.64 [R1+0x3a0], R8 ;  /* 0x0003a00801007387 */ /* 0x0001e20000100a00 */
[----:B------:R1:W-:Y:S03]  /*610f0*/  STL.64 [R1+0x3a8], R10 ;  /* 0x0003a80a01007387 */ /* 0x0003e60000100a00 */
[----:B0-----:R-:W2:Y:S01]  /*61100*/  LDL.LU R9, [R1+0x3290] ;  /* 0x0032900001097983 */ /* 0x001ea20000300800 */
[----:B------:R-:W-:Y:S02]  /*61110*/  STL.64 [R1+0x390], R12 ;  /* 0x0003900c01007387 */ /* 0x000fe40000100a00 */
[----:B------:R-:W-:Y:S02]  /*61120*/  STL.64 [R1+0x398], R14 ;  /* 0x0003980e01007387 */ /* 0x000fe40000100a00 */
[----:B------:R-:W3:Y:S02]  /*61130*/  LDL.LU R24, [R1+0x1500] ;  /* 0x0015000001187983 */ /* 0x000ee40000300800 */
[----:B-1----:R-:W-:Y:S01]  /*61140*/  IMAD.MOV.U32 R11, RZ, RZ, R26 ;  /* 0x000000ffff0b7224 */ /* 0x002fe200078e001a */
[----:B------:R-:W3:Y:S01]  /*61150*/  LDL.LU R25, [R1+0x1504] ;  /* 0x0015040001197983 */ /* 0x000ee20000300800 */
[----:B------:R-:W4:Y:S02]  /*61160*/  LDL.LU R26, [R1+0x1508] ;  /* 0x00150800011a7983 */ /* 0x000f240000300800 */
[----:B------:R-:W4:Y:S02]  /*61170*/  LDL.LU R27, [R1+0x150c] ;  /* 0x00150c00011b7983 */ /* 0x000f240000300800 */
[----:B----4-:R0:W-:Y:S01]  /*61180*/  STL.64 [R1+0x3208], R26 ;  /* 0x0032081a01007387 */ /* 0x0101e20000100a00 */
[----:B---3--:R1:W-:Y:S03]  /*61190*/  STL.64 [R1+0x3200], R24 ;  /* 0x0032001801007387 */ /* 0x0083e60000100a00 */
[----:B0-----:R-:W3:Y:S04]  /*611a0*/  LDL.64 R26, [R1+0x8] ;  /* 0x00000800011a7983 */ /* 0x001ee80000100a00 */
[----:B---3--:R0:W-:Y:S01]  /*611b0*/  STL.64 [R1+0x3220], R26 ;  /* 0x0032201a01007387 */ /* 0x0081e20000100a00 */
[----:B-1----:R-:W3:Y:S02]  /*611c0*/  LDL.LU R24, [R1+0x1520] ;  /* 0x0015200001187983 */ /* 0x002ee40000300800 */
[----:B------:R-:W3:Y:S01]  /*611d0*/  LDL.LU R25, [R1+0x1524] ;  /* 0x0015240001197983 */ /* 0x000ee20000300800 */
[----:B0-----:R-:W4:Y:S01]  /*611e0*/  LDL.LU R26, [R1+0x1528] ;  /* 0x00152800011a7983 */ /* 0x001f220000300800 */
[----:B------:R-:W4:Y:S02]  /*611f0*/  LDL.LU R27, [R1+0x152c] ;  /* 0x00152c00011b7983 */ /* 0x000f240000300800 */
[----:B------:R-:W2:Y:S02]  /*61200*/  LDL.LU R12, [R1+0x1540] ;  /* 0x00154000010c7983 */ /* 0x000ea40000300800 */
[----:B------:R-:W2:Y:S01]  /*61210*/  LDL.LU R13, [R1+0x1544] ;  /* 0x00154400010d7983 */ /* 0x000ea20000300800 */
[----:B------:R-:W2:Y:S01]  /*61220*/  LDL.LU R14, [R1+0x1548] ;  /* 0x00154800010e7983 */ /* 0x000ea20000300800 */
[----:B------:R-:W2:Y:S03]  /*61230*/  LDL.LU R15, [R1+0x154c] ;  /* 0x00154c00010f7983 */ /* 0x000ea60000300800 */
[----:B--2---:R0:W-:Y:S01]  /*61240*/  STL.64 [R1+0x3260], R14 ;  /* 0x0032600e01007387 */ /* 0x0041e20000100a00 */
[----:B------:R-:W-:Y:S03]  /*61250*/  STL.64 [R1+0x3258], R12 ;  /* 0x0032580c01007387 */ /* 0x000fe60000100a00 */
[----:B0-----:R-:W2:Y:S04]  /*61260*/  LDL.64 R14, [R1+0x48] ;  /* 0x00004800010e7983 */ /* 0x001ea80000100a00 */
[----:B--2---:R0:W-:Y:S04]  /*61270*/  STL.64 [R1+0x3270], R14 ;  /* 0x0032700e01007387 */ /* 0x0041e80000100a00 */
[----:B0-----:R-:W2:Y:S04]  /*61280*/  LDL.64 R14, [R1+0x58] ;  /* 0x00005800010e7983 */ /* 0x001ea80000100a00 */
[----:B--2---:R0:W-:Y:S04]  /*61290*/  STL.64 [R1+0x3288], R14 ;  /* 0x0032880e01007387 */ /* 0x0041e80000100a00 */
[----:B0-----:R-:W2:Y:S01]  /*612a0*/  LDL.64 R14, [R1+0x68] ;  /* 0x00006800010e7983 */ /* 0x001ea20000100a00 */
[----:B----4-:R0:W-:Y:S02]  /*612b0*/  STL.64 [R1+0x3230], R26 ;  /* 0x0032301a01007387 */ /* 0x0101e40000100a00 */
[----:B---3--:R-:W-:Y:S01]  /*612c0*/  STL.64 [R1+0x3228], R24 ;  /* 0x0032281801007387 */ /* 0x008fe20000100a00 */
[----:B0-----:R-:W3:Y:S04]  /*612d0*/  LDL.64 R26, [R1+0x28] ;  /* 0x00002800011a7983 */ /* 0x001ee80000100a00 */
[----:B---3--:R0:W-:Y:S04]  /*612e0*/  STL.64 [R1+0x3248], R26 ;  /* 0x0032481a01007387 */ /* 0x0081e80000100a00 */
[----:B0-----:R-:W3:Y:S01]  /*612f0*/  LDL.64 R26, [R1+0x38] ;  /* 0x00003800011a7983 */ /* 0x001ee20000100a00 */
[----:B------:R-:W-:-:S02]  /*61300*/  IMAD.MOV.U32 R4, RZ, RZ, R18 ;  /* 0x000000ffff047224 */ /* 0x000fc400078e0012 */
[----:B------:R-:W-:Y:S02]  /*61310*/  IMAD.MOV.U32 R3, RZ, RZ, R19 ;  /* 0x000000ffff037224 */ /* 0x000fe400078e0013 */
[----:B------:R-:W0:Y:S04]  /*61320*/  LDSM.16.MT88.4 R16, [R9+0x16100] ;  /* 0x016100000910783b */ /* 0x000e280000004200 */
[----:B---3--:R1:W-:Y:S01]  /*61330*/  STL.64 [R1+0x3268], R26 ;  /* 0x0032681a01007387 */ /* 0x0083e20000100a00 */
[----:B------:R-:W3:Y:S02]  /*61340*/  LDL.LU R24, [R1+0x1550] ;  /* 0x0015500001187983 */ /* 0x000ee40000300800 */
[----:B------:R-:W3:Y:S01]  /*61350*/  LDL.LU R25, [R1+0x1554] ;  /* 0x0015540001197983 */ /* 0x000ee20000300800 */
[----:B-1----:R-:W4:Y:S01]  /*61360*/  LDL.LU R26, [R1+0x1558] ;  /* 0x00155800011a7983 */ /* 0x002f220000300800 */
[----:B------:R-:W4:Y:S03]  /*61370*/  LDL.LU R27, [R1+0x155c] ;  /* 0x00155c00011b7983 */ /* 0x000f260000300800 */
[----:B----4-:R-:W-:Y:S01]  /*61380*/  STL.64 [R1+0x3280], R26 ;  /* 0x0032801a01007387 */ /* 0x010fe20000100a00 */
[----:B---3--:R1:W-:Y:S03]  /*61390*/  STL.64 [R1+0x3278], R24 ;  /* 0x0032781801007387 */ /* 0x0083e60000100a00 */
[----:B-1----:R-:W3:Y:S01]  /*613a0*/  LDL.LU R24, [R1+0x1560] ;  /* 0x0015600001187983 */ /* 0x002ee20000300800 */
[----:B------:R-:W3:Y:S02]  /*613b0*/  LDL.LU R25, [R1+0x1564] ;  /* 0x0015640001197983 */ /* 0x000ee40000300800 */
[----:B------:R-:W3:Y:S02]  /*613c0*/  LDL.LU R26, [R1+0x1568] ;  /* 0x00156800011a7983 */ /* 0x000ee40000300800 */
[----:B------:R-:W3:Y:S01]  /*613d0*/  LDL.LU R27, [R1+0x156c] ;  /* 0x00156c00011b7983 */ /* 0x000ee20000300800 */
[----:B------:R-:W-:Y:S01]  /*613e0*/  STL.64 [R1+0x31d8], R6 ;  /* 0x0031d80601007387 */ /* 0x000fe20000100a00 */
[----:B------:R1:W-:Y:S03]  /*613f0*/  STL [R1+0x31d0], R4 ;  /* 0x0031d00401007387 */ /* 0x0003e60000100800 */
[----:B-1----:R-:W2:Y:S01]  /*61400*/  LDL.LU R4, [R1+0x1570] ;  /* 0x0015700001047983 */ /* 0x002ea20000300800 */
[----:B------:R-:W2:Y:S02]  /*61410*/  LDL.LU R5, [R1+0x1574] ;  /* 0x0015740001057983 */ /* 0x000ea40000300800 */
[----:B------:R-:W2:Y:S02]  /*61420*/  LDL.LU R6, [R1+0x1578] ;  /* 0x0015780001067983 */ /* 0x000ea40000300800 */
[----:B------:R-:W2:Y:S01]  /*61430*/  LDL.LU R7, [R1+0x157c] ;  /* 0x00157c0001077983 */ /* 0x000ea20000300800 */
[----:B0-----:R-:W-:Y:S01]  /*61440*/  STL.64 [R1+0x3098], R18 ;  /* 0x0030981201007387 */ /* 0x001fe20000100a00 */
[----:B------:R0:W-:Y:S03]  /*61450*/  STL.64 [R1+0x3090], R16 ;  /* 0x0030901001007387 */ /* 0x0001e60000100a00 */
[----:B0-----:R-:W4:Y:S01]  /*61460*/  LDL.LU R16, [R1+0x13e0] ;  /* 0x0013e00001107983 */ /* 0x001f220000300800 */
[----:B------:R-:W4:Y:S02]  /*61470*/  LDL.LU R17, [R1+0x13e4] ;  /* 0x0013e40001117983 */ /* 0x000f240000300800 */
[----:B------:R-:W3:Y:S02]  /*61480*/  LDL.LU R18, [R1+0x13e8] ;  /* 0x0013e80001127983 */ /* 0x000ee40000300800 */
[----:B------:R-:W3:Y:S01]  /*61490*/  LDL.LU R19, [R1+0x13ec] ;  /* 0x0013ec0001137983 */ /* 0x000ee20000300800 */
[C---:B--2---:R-:W-:Y:S01]  /*614a0*/  HMMA.16816.F32.BF16 R4, R20.reuse, R14, R4 ;  /* 0x0000000e1404723c */ /* 0x044fe20000041804 */
[----:B---3--:R-:W-:Y:S01]  /*614b0*/  STL.64 [R1+0x30b0], R18 ;  /* 0x0030b01201007387 */ /* 0x008fe20000100a00 */
[----:B----4-:R-:W-:Y:S11]  /*614c0*/  STL.64 [R1+0x30a8], R16 ;  /* 0x0030a81001007387 */ /* 0x010ff60000100a00 */
[----:B------:R-:W-:Y:S10]  /*614d0*/  @!UPT UIADD3 URZ, URZ, URZ, URZ ;  /* 0x0000003f3f3ff290 */ /* 0x000ff4000fffe03f */
[----:B------:R0:W-:Y:S01]  /*614e0*/  STL.64 [R1+0x380], R4 ;  /* 0x0003800401007387 */ /* 0x0001e20000100a00 */
[----:B------:R1:W-:Y:S02]  /*614f0*/  STL.64 [R1+0x388], R6 ;  /* 0x0003880601007387 */ /* 0x0003e40000100a00 */
[----:B0-----:R-:W-:Y:S02]  /*61500*/  IMAD.MOV.U32 R4, RZ, RZ, R15 ;  /* 0x000000ffff047224 */ /* 0x001fe400078e000f */
[----:B-1----:R-:W-:Y:S02]  /*61510*/  IMAD.MOV.U32 R6, RZ, RZ, R14 ;  /* 0x000000ffff067224 */ /* 0x002fe400078e000e */
        /* <DEDUP_REMOVED lines=11> */
[----:B------:R0:W-:Y:S04]  /*615d0*/  STL [R1+0x3238], R4 ;  /* 0x0032380401007387 */ /* 0x0001e80000100800 */
[----:B0-----:R-:W3:Y:S01]  /*615e0*/  LDL.LU R4, [R1+0x1530] ;  /* 0x0015300001047983 */ /* 0x001ee20000300800 */
[----:B------:R-:W3:Y:S02]  /*615f0*/  LDL.LU R5, [R1+0x1534] ;  /* 0x0015340001057983 */ /* 0x000ee40000300800 */
[----:B------:R-:W3:Y:S02]  /*61600*/  LDL.LU R6, [R1+0x1538] ;  /* 0x0015380001067983 */ /* 0x000ee40000300800 */
[----:B------:R-:W3:Y:S01]  /*61610*/  LDL.LU R7, [R1+0x153c] ;  /* 0x00153c0001077983 */ /* 0x000ee20000300800 */
        /* <DEDUP_REMOVED lines=9> */
[----:B------:R-:W4:Y:S01]  /*616b0*/  LDL R8, [R1+0x2350] ;  /* 0x0023500001087983 */ /* 0x000f220000100800 */
[----:B------:R-:W-:Y:S01]  /*616c0*/  STL.64 [R1+0x3218], R10 ;  /* 0x0032180a01007387 */ /* 0x000fe20000100a00 */
[----:B--2---:R-:W-:Y:S03]  /*616d0*/  HMMA.16816.F32.BF16 R12, R20, R26, R12 ;  /* 0x0000001a140c723c */ /* 0x004fe6000004180c */
[----:B----4-:R0:W-:Y:S04]  /*616e0*/  STL.64 [R1+0x3210], R8 ;  /* 0x0032100801007387 */ /* 0x0101e80000100a00 */
[----:B0-----:R-:W2:Y:S01]  /*616f0*/  LDL.LU R8, [R1+0x1510] ;  /* 0x0015100001087983 */ /* 0x001ea20000300800 */
[----:B------:R-:W2:Y:S02]  /*61700*/  LDL.LU R9, [R1+0x1514] ;  /* 0x0015140001097983 */ /* 0x000ea40000300800 */
[----:B------:R-:W2:Y:S02]  /*61710*/  LDL.LU R10, [R1+0x1518] ;  /* 0x00151800010a7983 */ /* 0x000ea40000300800 */
[----:B------:R-:W2:Y:S11]  /*61720*/  LDL.LU R11, [R1+0x151c] ;  /* 0x00151c00010b7983 */ /* 0x000eb60000300800 */
[----:B------:R0:W-:Y:S01]  /*61730*/  STL.64 [R1+0x350], R12 ;  /* 0x0003500c01007387 */ /* 0x0001e20000100a00 */
[----:B------:R1:W-:Y:S02]  /*61740*/  STL.64 [R1+0x358], R14 ;  /* 0x0003580e01007387 */ /* 0x0003e40000100a00 */
[----:B0-----:R-:W-:Y:S01]  /*61750*/  IMAD.MOV.U32 R13, RZ, RZ, R26 ;  /* 0x000000ffff0d7224 */ /* 0x001fe200078e001a */
[----:B-1----:R-:W4:Y:S01]  /*61760*/  LDL.LU.64 R14, [R1+0x3250] ;  /* 0x00325000010e7983 */ /* 0x002f220000300a00 */
[----:B------:R-:W-:-:S02]  /*61770*/  IMAD.MOV.U32 R12, RZ, RZ, R27 ;  /* 0x000000ffff0c7224 */ /* 0x000fc400078e001b */
[----:B------:R-:W3:Y:S02]  /*61780*/  LDL.LU.64 R26, [R1+0x3248] ;  /* 0x00324800011a7983 */ /* 0x000ee40000300a00 */
[----:B---3--:R-:W-:Y:S01]  /*61790*/  HMMA.16816.F32.BF16 R4, R20, R26, R4 ;  /* 0x0000001a1404723c */ /* 0x008fe20000041804 */
[----:B------:R-:W-:Y:S11]  /*617a0*/  IMAD.MOV.U32 R28, RZ, RZ, R26 ;  /* 0x000000ffff1c7224 */ /* 0x000ff600078e001a */
[----:B------:R-:W-:Y:S11]  /*617b0*/  @!UPT UIADD3 URZ, URZ, URZ, URZ ;  /* 0x0000003f3f3ff290 */ /* 0x000ff6000fffe03f */
[----:B------:R0:W-:Y:S01]  /*617c0*/  STL.64 [R1+0x340], R4 ;  /* 0x0003400401007387 */ /* 0x0001e20000100a00 */
[----:B------:R1:W-:Y:S02]  /*617d0*/  STL.64 [R1+0x348], R6 ;  /* 0x0003480601007387 */ /* 0x0003e40000100a00 */
[----:B0-----:R-:W-:Y:S01]  /*617e0*/  IMAD.MOV.U32 R5, RZ, RZ, R27 ;  /* 0x000000ffff057224 */ /* 0x001fe200078e001b */
[----:B-1----:R-:W3:Y:S01]  /*617f0*/  LDL.LU.64 R6, [R1+0x3240] ;  /* 0x0032400001067983 */ /* 0x002ee20000300a00 */
[----:B------:R-:W2:Y:S02]  /*61800*/  LDL.LU R4, [R1+0x3238] ;  /* 0x0032380001047983 */ /* 0x000ea40000300800 */
[----:B------:R-:W2:Y:S02]  /*61810*/  LDL.LU.64 R26, [R1+0x3230] ;  /* 0x00323000011a7983 */ /* 0x000ea40000300a00 */
[----:B------:R-:W2:Y:S02]  /*61820*/  LDL.LU.64 R24, [R1+0x3228] ;  /* 0x0032280001187983 */ /* 0x000ea40000300a00 */
[----:B------:R-:W-:-:S02]  /*61830*/  IMAD.MOV.U32 R18, RZ, RZ, R2 ;  /* 0x000000ffff127224 */ /* 0x000fc400078e0002 */
[----:B------:R-:W-:-:S07]  /*61840*/  IMAD.MOV.U32 R19, RZ, RZ, R0 ;  /* 0x000000ffff137224 */ /* 0x000fce00078e0000 */
[C---:B--2---:R-:W-:Y:S11]  /*61850*/  HMMA.16816.F32.BF16 R24, R20.reuse, R18, R24 ;  /* 0x000000121418723c */ /* 0x044ff60000041818 */
[----:B------:R-:W-:Y:S11]  /*61860*/  @!UPT UIADD3 URZ, URZ, URZ, URZ ;  /* 0x0000003f3f3ff290 */ /* 0x000ff6000fffe03f */
[----:B------:R-:W-:Y:S01]  /*61870*/  @!UPT UIADD3 URZ, URZ, URZ, URZ ;  /* 0x0000003f3f3ff290 */ /* 0x000fe2000fffe03f */
[----:B------:R-:W-:Y:S01]  /*61880*/  STL.64 [R1+0x330], R24 ;  /* 0x0003301801007387 */ /* 0x000fe20000100a00 */
[----:B------:R0:W-:Y:S03]  /*61890*/  STL.64 [R1+0x338], R26 ;  /* 0x0003381a01007387 */ /* 0x0001e60000100a00 */
[----:B0-----:R-:W2:Y:S01]  /*618a0*/  LDL.LU.64 R26, [R1+0x3220] ;  /* 0x00322000011a7983 */ /* 0x001ea20000300a00 */
[----:B------:R-:W-:Y:S01]  /*618b0*/  STL.64 [R1+0x30c0], R18 ;  /* 0x0030c01201007387 */ /* 0x000fe20000100a00 */
[----:B--2---:R-:W-:Y:S01]  /*618c0*/  HMMA.16816.F32.BF16 R8, R20, R26, R8 ;  /* 0x0000001a1408723c */ /* 0x004fe20000041808 */
[----:B------:R-:W-:Y:S02]  /*618d0*/  IMAD.MOV.U32 R2, RZ, RZ, R26 ;  /* 0x000000ffff027224 */ /* 0x000fe400078e001a */
[----:B------:R-:W-:Y:S11]  /*618e0*/  IMAD.MOV.U32 R0, RZ, RZ, R27 ;  /* 0x000000ffff007224 */ /* 0x000ff600078e001b */
[----:B------:R-:W-:Y:S09]  /*618f0*/  @!UPT UIADD3 URZ, URZ, URZ, URZ ;  /* 0x0000003f3f3ff290 */ /* 0x000ff2000fffe03f */
[----:B------:R-:W-:Y:S01]  /*61900*/  STL.64 [R1+0x320], R8 ;  /* 0x0003200801007387 */ /* 0x000fe20000100a00 */
[----:B------:R0:W-:Y:S03]  /*61910*/  STL.64 [R1+0x328], R10 ;  /* 0x0003280a01007387 */ /* 0x0001e60000100a00 */
[----:B0-----:R-:W2:Y:S01]  /*61920*/  LDL.LU.64 R10, [R1+0x3218] ;  /* 0x00321800010a7983 */ /* 0x001ea20000300a00 */
[----:B------:R-:W2:Y:S02]  /*61930*/  LDL.LU.64 R8, [R1+0x3210] ;  /* 0x0032100001087983 */ /* 0x000ea40000300a00 */
[----:B------:R-:W4:Y:S02]  /*61940*/  LDL.LU.64 R26, [R1+0x3208] ;  /* 0x00320800011a7983 */ /* 0x000f240000300a00 */
[----:B------:R-:W4:Y:S02]  /*61950*/  LDL.LU.64 R24, [R1+0x3200] ;  /* 0x0032000001187983 */ /* 0x000f240000300a00 */
[----:B------:R-:W-:-:S02]  /*61960*/  IMAD.MOV.U32 R18, RZ, RZ, R28 ;  /* 0x000000ffff127224 */ /* 0x000fc400078e001c */
[----:B------:R-:W-:Y:S01]  /*61970*/  IMAD.MOV.U32 R19, RZ, RZ, R5 ;  /* 0x000000ffff137224 */ /* 0x000fe200078e0005 */
[----:B------:R-:W2:Y:S01]  /*61980*/  LDL.LU R28, [R1+0x31fc] ;  /* 0x0031fc00011c7983 */ /* 0x000ea20000300800 */
[----:B------:R-:W2:Y:S03]  /*61990*/  LDL.LU R5, [R1+0x31f8] ;  /* 0x0031f80001057983 */ /* 0x000ea60000300800 */
[----:B------:R0:W-:Y:S02]  /*619a0*/  STL.64 [R1+0x30d8], R18 ;  /* 0x0030d81201007387 */ /* 0x0001e40000100a00 */
[----:B0-----:R-:W-:Y:S02]  /*619b0*/  IMAD.MOV.U32 R18, RZ, RZ, R13 ;  /* 0x000000ffff127224 */ /* 0x001fe400078e000d */
[----:B------:R-:W-:Y:S01]  /*619c0*/  IMAD.MOV.U32 R19, RZ, RZ, R12 ;  /* 0x000000ffff137224 */ /* 0x000fe200078e000c */
[----:B----4-:R-:W-:Y:S11]  /*619d0*/  HMMA.16816.F32.BF16 R24, R20, R14, R24 ;  /* 0x0000000e1418723c */ /* 0x010ff60000041818 */
[----:B------:R-:W-:Y:S11]  /*619e0*/  @!UPT UIADD3 URZ, URZ, URZ, URZ ;  /* 0x0000003f3f3ff290 */ /* 0x000ff6000fffe03f */
[----:B------:R-:W-:Y:S01]  /*619f0*/  @!UPT UIADD3 URZ, URZ, URZ, URZ ;  /* 0x0000003f3f3ff290 */ /* 0x000fe2000fffe03f */
[----:B------:R-:W-:Y:S01]  /*61a00*/  STL.64 [R1+0x310], R24 ;  /* 0x0003101801007387 */ /* 0x000fe20000100a00 */
[----:B------:R0:W-:Y:S03]  /*61a10*/  STL.64 [R1+0x318], R26 ;  /* 0x0003181a01007387 */ /* 0x0001e60000100a00 */
[----:B0-----:R-:W4:Y:S01]  /*61a20*/  LDL.LU.64 R26, [R1+0x31f0] ;  /* 0x0031f000011a7983 */ /* 0x001f220000300a00 */
[----:B------:R-:W3:Y:S02]  /*61a30*/  LDL.LU.64 R24, [R1+0x31e8] ;  /* 0x0031e80001187983 */ /* 0x000ee40000300a00 */
[----:B------:R-:W-:Y:S02]  /*61a40*/  STL.64 [R1+0x30f0], R18 ;  /* 0x0030f01201007387 */ /* 0x000fe40000100a00 */
[----:B------:R0:W-:Y:S01]  /*61a50*/  STL.64 [R1+0x30b8], R14 ;  /* 0x0030b80e01007387 */ /* 0x0001e20000100a00 */
[----:B------:R-:W3:Y:S01]  /*61a60*/  LDL.LU R12, [R1+0x1400] ;  /* 0x00140000010c7983 */ /* 0x000ee20000300800 */
[----:B------:R-:W3:Y:S03]  /*61a70*/  LDL.LU R13, [R1+0x1404] ;  /* 0x00140400010d7983 */ /* 0x000ee60000300800 */
[----:B0-----:R-:W3:Y:S01]  /*61a80*/  LDL.LU R14, [R1+0x1408] ;  /* 0x00140800010e7983 */ /* 0x001ee20000300800 */
[----:B------:R-:W3:Y:S02]  /*61a90*/  LDL.LU R15, [R1+0x140c] ;  /* 0x00140c00010f7983 */ /* 0x000ee40000300800 */
[----:B--2---:R-:W-:-:S02]  /*61aa0*/  IMAD.MOV.U32 R18, RZ, RZ, R10 ;  /* 0x000000ffff127224 */ /* 0x004fc400078e000a */
[----:B------:R-:W-:Y:S01]  /*61ab0*/  IMAD.MOV.U32 R19, RZ, RZ, R17 ;  /* 0x000000ffff137224 */ /* 0x000fe200078e0011 */
[----:B------:R-:W2:Y:S04]  /*61ac0*/  LDL.LU R10, [R1+0x31e4] ;  /* 0x0031e400010a7983 */ /* 0x000ea80000300800 */
[----:B------:R-:W-:Y:S04]  /*61ad0*/  STL.64 [R1+0x3108], R18 ;  /* 0x0031081201007387 */ /* 0x000fe80000100a00 */
[----:B---3--:R-:W-:Y:S01]  /*61ae0*/  STL.64 [R1+0x30d0], R14 ;  /* 0x0030d00e01007387 */ /* 0x008fe20000100a00 */
[----:B------:R0:W-:Y:S03]  /*61af0*/  STL.64 [R1+0x30c8], R12 ;  /* 0x0030c80c01007387 */ /* 0x0001e60000100a00 */
        /* <DEDUP_REMOVED lines=8> */
[----:B------:R-:W-:Y:S01]  /*61b80*/  IMAD.MOV.U32 R19, RZ, RZ, R4 ;  /* 0x000000ffff137224 */ /* 0x000fe200078e0004 */
[----:B--2---:R-:W-:Y:S01]  /*61b90*/  STL.64 [R1+0x30e8], R14 ;  /* 0x0030e80e01007387 */ /* 0x004fe20000100a00 */
[----:B---3--:R0:W-:Y:S03]  /*61ba0*/  STL.64 [R1+0x30e0], R12 ;  /* 0x0030e00c01007387 */ /* 0x0081e60000100a00 */
[----:B0-----:R-:W2:Y:S01]  /*61bb0*/  LDL.LU R12, [R1+0x1420] ;  /* 0x00142000010c7983 */ /* 0x001ea20000300800 */
[----:B------:R-:W2:Y:S02]  /*61bc0*/  LDL.LU R13, [R1+0x1424] ;  /* 0x00142400010d7983 */ /* 0x000ea40000300800 */
[----:B------:R-:W3:Y:S02]  /*61bd0*/  LDL.LU R14, [R1+0x1428] ;  /* 0x00142800010e7983 */ /* 0x000ee40000300800 */
[----:B------:R-:W3:Y:S01]  /*61be0*/  LDL.LU R15, [R1+0x142c] ;  /* 0x00142c00010f7983 */ /* 0x000ee20000300800 */
        /* <DEDUP_REMOVED lines=8> */
[----:B------:R-:W-:Y:S01]  /*61c70*/  IMAD.MOV.U32 R19, RZ, RZ, R29 ;  /* 0x000000ffff137224 */ /* 0x000fe200078e001d */
[----:B------:R-:W2:Y:S04]  /*61c80*/  LDL.LU R11, [R1+0x31e0] ;  /* 0x0031e000010b7983 */ /* 0x000ea80000300800 */
[----:B------:R0:W-:Y:S01]  /*61c90*/  STL.64 [R1+0x3160], R18 ;  /* 0x0031601201007387 */ /* 0x0001e20000100a00 */
[----:B---3--:R-:W-:Y:S02]  /*61ca0*/  STL.64 [R1+0x3100], R14 ;  /* 0x0031000e01007387 */ /* 0x008fe40000100a00 */
[----:B------:R1:W-:Y:S02]  /*61cb0*/  STL.64 [R1+0x30f8], R12 ;  /* 0x0030f80c01007387 */ /* 0x0003e40000100a00 */
[----:B0-----:R-:W-:-:S02]  /*61cc0*/  IMAD.MOV.U32 R18, RZ, RZ, R28 ;  /* 0x000000ffff127224 */ /* 0x001fc400078e001c */
[----:B----4-:R-:W-:Y:S01]  /*61cd0*/  IMAD.MOV.U32 R19, RZ, RZ, R27 ;  /* 0x000000ffff137224 */ /* 0x010fe200078e001b */
[----:B-1----:R-:W3:Y:S01]  /*61ce0*/  LDL.LU R12, [R1+0x1430] ;  /* 0x00143000010c7983 */ /* 0x002ee20000300800 */
[----:B------:R-:W3:Y:S02]  /*61cf0*/  LDL.LU R13, [R1+0x1434] ;  /* 0x00143400010d7983 */ /* 0x000ee40000300800 */
[----:B------:R-:W4:Y:S02]  /*61d00*/  LDL.LU R14, [R1+0x1438] ;  /* 0x00143800010e7983 */ /* 0x000f240000300800 */
[----:B------:R-:W4:Y:S01]  /*61d10*/  LDL.LU R15, [R1+0x143c] ;  /* 0x00143c00010f7983 */ /* 0x000f220000300800 */
[----:B------:R0:W-:Y:S04]  /*61d20*/  STL.64 [R1+0x3178], R18 ;  /* 0x0031781201007387 */ /* 0x0001e80000100a00 */
[----:B0-----:R-:W2:Y:S04]  /*61d30*/  LDL.64 R18, [R1+0xe8] ;  /* 0x0000e80001127983 */ /* 0x001ea80000100a00 */
[----:B--2---:R-:W-:Y:S01]  /*61d40*/  STL.64 [R1+0x3190], R18 ;  /* 0x0031901201007387 */ /* 0x004fe20000100a00 */
[----:B----4-:R-:W-:Y:S02]  /*61d50*/  STL.64 [R1+0x3118], R14 ;  /* 0x0031180e01007387 */ /* 0x010fe40000100a00 */
[----:B---3--:R0:W-:Y:S02]  /*61d60*/  STL.64 [R1+0x3110], R12 ;  /* 0x0031100c01007387 */ /* 0x0081e40000100a00 */
        /* <DEDUP_REMOVED lines=17> */
[----:B------:R-:W4:Y:S02]  /*61e80*/  LDL.LU R27, [R1+0x12ac] ;  /* 0x0012ac00011b7983 */ /* 0x000f240000300800 */
[----:B------:R-:W-:Y:S01]  /*61e90*/  IMAD.MOV.U32 R19, RZ, RZ, R5 ;  /* 0x000000ffff137224 */ /* 0x000fe200078e0005 */
        /* <DEDUP_REMOVED lines=38> */
[----:B------:R-:W4:Y:S01]  /*62100*/  LDL.LU R4, [R1+0x31d0] ;  /* 0x0031d00001047983 */ /* 0x000f220000300800 */
[----:B---3--:R-:W-:Y:S02]  /*62110*/  HMMA.16816.F32.BF16 R20, R20, R6, R24 ;  /* 0x000000061414723c */ /* 0x008fe40000041818 */
[----:B------:R-:W2:Y:S01]  /*62120*/  LDL.LU.64 R26, [R1+0x31c8] ;  /* 0x0031c800011a7983 */ /* 0x000ea20000300a00 */
[----:B------:R-:W2:Y:S11]  /*62130*/  LDL.LU.64 R24, [R1+0x31c0] ;  /* 0x0031c00001187983 */ /* 0x000eb60000300a00 */
[----:B------:R-:W-:Y:S09]  /*62140*/  @!UPT UIADD3 URZ, URZ, URZ, URZ ;  /* 0x0000003f3f3ff290 */ /* 0x000ff2000fffe03f */
[----:B------:R-:W-:Y:S01]  /*62150*/  STL.64 [R1+0x2f0], R20 ;  /* 0x0002f01401007387 */ /* 0x000fe20000100a00 */
[----:B------:R-:W-:Y:S02]  /*62160*/  STL.64 [R1+0x2f8], R22 ;  /* 0x0002f81601007387 */ /* 0x000fe40000100a00 */
[----:B------:R-:W-:Y:S01]  /*62170*/  STL.64 [R1+0x30a0], R6 ;  /* 0x0030a00601007387 */ /* 0x000fe20000100a00 */
        /* <DEDUP_REMOVED lines=40> */
[----:B----4-:R-:W-:Y:S02]  /*62400*/  IMAD.MOV.U32 R22, RZ, RZ, R4 ;  /* 0x000000ffff167224 */ /* 0x010fe400078e0004 */
        /* <DEDUP_REMOVED lines=54> */
[----:B------:R-:W2:Y:S01]  /*62770*/  LDL.LU.64 R16, [R1+0x30a8] ;  /* 0x0030a80001107983 */ /* 0x000ea20000300a00 */
[C---:B---3--:R-:W-:Y:S01]  /*62780*/  HMMA.16816.F32.BF16 R20, R24.reuse, R6, R20 ;  /* 0x000000061814723c */ /* 0x048fe20000041814 */
[----:B------:R-:W3:Y:S11]  /*62790*/  LDL.LU R4, [R1+0x13d0] ;  /* 0x0013d00001047983 */ /* 0x000ef60000300800 */
[----:B------:R-:W-:Y:S11]  /*627a0*/  @!UPT UIADD3 URZ, URZ, URZ, URZ ;  /* 0x0000003f3f3ff290 */ /* 0x000ff6000fffe03f */
[----:B------:R-:W-:Y:S01]  /*627b0*/  STL.64 [R1+0x4c0], R20 ;  /* 0x0004c01401007387 */ /* 0x000fe20000100a00 */
[----:B------:R-:W-:Y:S01]  /*627c0*/  STL.64 [R1+0x4c8], R22 ;  /* 0x0004c81601007387 */ /* 0x000fe20000100a00 */
[C---:B--2---:R-:W-:Y:S11]  /*627d0*/  HMMA.16816.F32.BF16 R16, R24.reuse, R14, R16 ;  /* 0x0000000e1810723c */ /* 0x044ff60000041810 */
[----:B------:R-:W-:Y:S11]  /*627e0*/  @!UPT UIADD3 URZ, URZ, URZ, URZ ;  /* 0x0000003f3f3ff290 */ /* 0x000ff6000fffe03f */
[----:B------:R-:W-:Y:S01]  /*627f0*/  @!UPT UIADD3 URZ, URZ, URZ, URZ ;  /* 0x0000003f3f3ff290 */ /* 0x000fe2000fffe03f */
        /* <DEDUP_REMOVED lines=9> */
[----:B------:R-:W-:Y:S01]  /*62890*/  STL [R1+0x2fa8], R15 ;  /* 0x002fa80f01007387 */ /* 0x000fe20000100800 */
[----:B------:R0:W-:Y:S03]  /*628a0*/  STL [R1+0x2ff0], R14 ;  /* 0x002ff00e01007387 */ /* 0x0001e60000100800 */
[----:B0-----:R-:W4:Y:S04]  /*628b0*/  LDL.64 R14, [R1+0x98] ;  /* 0x00009800010e7983 */ /* 0x001f280000100a00 */
[----:B----4-:R0:W-:Y:S01]  /*628c0*/  STL.64 [R1+0x3030], R14 ;  /* 0x0030300e01007387 */ /* 0x0101e20000100a00 */
[----:B------:R-:W4:Y:S02]  /*628d0*/  LDL.LU R12, [R1+0x11d0] ;  /* 0x0011d000010c7983 */ /* 0x000f240000300800 */
[----:B------:R-:W4:Y:S01]  /*628e0*/  LDL.LU R13, [R1+0x11d4] ;  /* 0x0011d400010d7983 */ /* 0x000f220000300800 */
        /* <DEDUP_REMOVED lines=9> */
[----:B------:R0:W-:Y:S02]  /*62980*/  STL.64 [R1+0x3040], R14 ;  /* 0x0030400e01007387 */ /* 0x0001e40000100a00 */
[----:B----4-:R-:W-:Y:S01]  /*62990*/  STL.64 [R1+0x3038], R12 ;  /* 0x0030380c01007387 */ /* 0x010fe20000100a00 */
[----:B0-----:R-:W4:Y:S01]  /*629a0*/  LDL.64 R14, [R1+0xd8] ;  /* 0x0000d800010e7983 */ /* 0x001f220000100a00 */
[----:B---3--:R-:W-:Y:S03]  /*629b0*/  HMMA.16816.F32.BF16 R4, R24, R10, R4 ;  /* 0x0000000a1804723c */ /* 0x008fe60000041804 */
[----:B----4-:R0:W-:Y:S02]  /*629c0*/  STL.64 [R1+0x3058], R14 ;  /* 0x0030580e01007387 */ /* 0x0101e40000100a00 */
[----:B0-----:R-:W-:-:S02]  /*629d0*/  IMAD.MOV.U32 R14, RZ, RZ, R2 ;  /* 0x000000ffff0e7224 */ /* 0x001fc400078e0002 */
[----:B------:R-:W-:-:S05]  /*629e0*/  IMAD.MOV.U32 R15, RZ, RZ, R0 ;  /* 0x000000ffff0f7224 */ /* 0x000fca00078e0000 */
[----:B------:R0:W-:Y:S04]  /*629f0*/  STL.64 [R1+0x3070], R14 ;  /* 0x0030700e01007387 */ /* 0x0001e80000100a00 */
[----:B0-----:R-:W3:Y:S04]  /*62a00*/  LDL.64 R14, [R1+0xf8] ;  /* 0x0000f800010e7983 */ /* 0x001ee80000100a00 */
[----:B---3--:R0:W-:Y:S01]  /*62a10*/  STL.64 [R1+0x3088], R14 ;  /* 0x0030880e01007387 */ /* 0x0081e20000100a00 */
[----:B------:R-:W2:Y:S02]  /*62a20*/  LDL.LU R12, [R1+0x1210] ;  /* 0x00121000010c7983 */ /* 0x000ea40000300800 */
[----:B------:R-:W2:Y:S01]  /*62a30*/  LDL.LU R13, [R1+0x1214] ;  /* 0x00121400010d7983 */ /* 0x000ea20000300800 */
[----:B0-----:R-:W2:Y:S01]  /*62a40*/  LDL.LU R14, [R1+0x1218] ;  /* 0x00121800010e7983 */ /* 0x001ea20000300800 */
[----:B------:R-:W2:Y:S02]  /*62a50*/  LDL.LU R15, [R1+0x121c] ;  /* 0x00121c00010f7983 */ /* 0x000ea40000300800 */
[----:B------:R-:W-:Y:S02]  /*62a60*/  STL.64 [R1+0x4a0], R4 ;  /* 0x0004a00401007387 */ /* 0x000fe40000100a00 */
[----:B------:R0:W-:Y:S02]  /*62a70*/  STL.64 [R1+0x4a8], R6 ;  /* 0x0004a80601007387 */ /* 0x0001e40000100a00 */
[----:B0-----:R-:W3:Y:S01]  /*62a80*/  LDL.LU.64 R6, [R1+0x30a0] ;  /* 0x0030a00001067983 */ /* 0x001ee20000300a00 */
[----:B------:R-:W-:Y:S02]  /*62a90*/  STL [R1+0x2f9c], R10 ;  /* 0x002f9c0a01007387 */ /* 0x000fe40000100800 */
[----:B------:R-:W-:Y:S01]  /*62aa0*/  STL [R1+0x2f98], R11 ;  /* 0x002f980b01007387 */ /* 0x000fe20000100800 */
        /* <DEDUP_REMOVED lines=8> */
[----:B-1----:R-:W4:Y:S02]  /*62b30*/  LDL.LU R26, [R1+0x11c8] ;  /* 0x0011c800011a7983 */ /* 0x002f240000300800 */
        /* <DEDUP_REMOVED lines=21> */
[----:B------:R-:W-:Y:S01]  /*62c90*/  STL [R1+0x2fa4], R5 ;  /* 0x002fa40501007387 */ /* 0x000fe20000100800 */
[----:B------:R-:W-:Y:S01]  /*62ca0*/  STL [R1+0x2fa0], R9 ;  /* 0x002fa00901007387 */ /* 0x000fe20000100800 */
[C---:B---3--:R-:W-:Y:S11]  /*62cb0*/  HMMA.16816.F32.BF16 R20, R16.reuse, R14, R20 ;  /* 0x0000000e1014723c */ /* 0x048ff60000041814 */
[----:B------:R-:W-:Y:S11]  /*62cc0*/  @!UPT UIADD3 URZ, URZ, URZ, URZ ;  /* 0x0000003f3f3ff290 */ /* 0x000ff6000fffe03f */
[----:B------:R-:W-:Y:S01]  /*62cd0*/  @!UPT UIADD3 URZ, URZ, URZ, URZ ;  /* 0x0000003f3f3ff290 */ /* 0x000fe2000fffe03f */
[----:B------:R0:W-:Y:S01]  /*62ce0*/  STL.64 [R1+0x200], R20 ;  /* 0x0002001401007387 */ /* 0x0001e20000100a00 */
[----:B------:R-:W-:Y:S02]  /*62cf0*/  STL.64 [R1+0x208], R22 ;  /* 0x0002081601007387 */ /* 0x000fe40000100a00 */
[----:B0-----:R-:W-:Y:S02]  /*62d00*/  IMAD.MOV.U32 R21, RZ, RZ, R14 ;  /* 0x000000ffff157224 */ /* 0x001fe400078e000e */
[----:B------:R-:W-:Y:S02]  /*62d10*/  IMAD.MOV.U32 R20, RZ, RZ, R15 ;  /* 0x000000ffff147224 */ /* 0x000fe400078e000f */
[----:B------:R-:W2:Y:S02]  /*62d20*/  LDL.LU.64 R14, [R1+0x3070] ;  /* 0x00307000010e7983 */ /* 0x000ea40000300a00 */
        /* <DEDUP_REMOVED lines=17> */
[----:B------:R0:W-:Y:S01]  /*62e40*/  STL.64 [R1+0x2fb8], R22 ;  /* 0x002fb81601007387 */ /* 0x0001e20000100a00 */
[----:B------:R-:W-:Y:S03]  /*62e50*/  STL.64 [R1+0x2fb0], R20 ;  /* 0x002fb01401007387 */ /* 0x000fe60000100a00 */
[----:B0-----:R-:W3:Y:S02]  /*62e60*/  LDL.64 R22, [R1+0xa8] ;  /* 0x0000a80001167983 */ /* 0x001ee40000100a00 */
[C---:B---3--:R-:W-:Y:S11]  /*62e70*/  HMMA.16816.F32.BF16 R12, R16.reuse, R22, R12 ;  /* 0x00000016100c723c */ /* 0x048ff6000004180c */
[----:B------:R-:W-:Y:S11]  /*62e80*/  @!UPT UIADD3 URZ, URZ, URZ, URZ ;  /* 0x0000003f3f3ff290 */ /* 0x000ff6000fffe03f */
[----:B------:R-:W-:Y:S01]  /*62e90*/  @!UPT UIADD3 URZ, URZ, URZ, URZ ;  /* 0x0000003f3f3ff290 */ /* 0x000fe2000fffe03f */
[----:B------:R-:W-:Y:S01]  /*62ea0*/  STL.64 [R1+0x1d0], R12 ;  /* 0x0001d00c01007387 */ /* 0x000fe20000100a00 */
[----:B------:R0:W-:Y:S03]  /*62eb0*/  STL.64 [R1+0x1d8], R14 ;  /* 0x0001d80e01007387 */ /* 0x0001e60000100a00 */
[----:B0-----:R-:W2:Y:S01]  /*62ec0*/  LDL.LU.64 R14, [R1+0x3030] ;  /* 0x00303000010e7983 */ /* 0x001ea20000300a00 */
[----:B------:R-:W-:Y:S02]  /*62ed0*/  IMAD.MOV.U32 R29, RZ, RZ, R22 ;  /* 0x000000ffff1d7224 */ /* 0x000fe400078e0016 */
[----:B------:R-:W-:Y:S02]  /*62ee0*/  IMAD.MOV.U32 R28, RZ, RZ, R23 ;  /* 0x000000ffff1c7224 */ /* 0x000fe400078e0017 */
[----:B--2---:R-:W-:Y:S01]  /*62ef0*/  HMMA.16816.F32.BF16 R20, R16, R14, R24 ;  /* 0x0000000e1014723c */ /* 0x004fe20000041818 */
[----:B------:R-:W-:-:S02]  /*62f00*/  IMAD.MOV.U32 R4, RZ, RZ, R14 ;  /* 0x000000ffff047224 */ /* 0x000fc400078e000e */
[----:B------:R-:W-:Y:S01]  /*62f10*/  IMAD.MOV.U32 R3, RZ, RZ, R15 ;  /* 0x000000ffff037224 */ /* 0x000fe200078e000f */
[----:B------:R-:W0:Y:S11]  /*62f20*/  LDSM.16.MT88.4 R24, [R8+0x16000] ;  /* 0x016000000818783b */ /* 0x000e360000004200 */
[----:B------:R-:W-:Y:S08]  /*62f30*/  @!UPT UIADD3 URZ, URZ, URZ, URZ ;  /* 0x0000003f3f3ff290 */ /* 0x000ff0000fffe03f */
[----:B------:R1:W-:Y:S01]  /*62f40*/  STL.64 [R1+0x1c0], R20 ;  /* 0x0001c01401007387 */ /* 0x0003e20000100a00 */
[----:B------:R2:W-:Y:S03]  /*62f50*/  STL.64 [R1+0x1c8], R22 ;  /* 0x0001c81601007387 */ /* 0x0005e60000100a00 */
[----:B-1----:R-:W3:Y:S01]  /*62f60*/  LDL.LU R20, [R1+0x1360] ;  /* 0x0013600001147983 */ /* 0x002ee20000300800 */
[----:B------:R-:W3:Y:S02]  /*62f70*/  LDL.LU R21, [R1+0x1364] ;  /* 0x0013640001157983 */ /* 0x000ee40000300800 */
[----:B--2---:R-:W2:Y:S02]  /*62f80*/  LDL.LU R22, [R1+0x1368] ;  /* 0x0013680001167983 */ /* 0x004ea40000300800 */
[----:B------:R-:W2:Y:S01]  /*62f90*/  LDL.LU R23, [R1+0x136c] ;  /* 0x00136c0001177983 */ /* 0x000ea20000300800 */
[----:B------:R-:W4:Y:S01]  /*62fa0*/  LDL.LU R12, [R1+0x1390] ;  /* 0x00139000010c7983 */ /* 0x000f220000300800 */
[----:B------:R-:W4:Y:S02]  /*62fb0*/  LDL.LU R13, [R1+0x1394] ;  /* 0x00139400010d7983 */ /* 0x000f240000300800 */
[----:B------:R-:W2:Y:S02]  /*62fc0*/  LDL.LU R14, [R1+0x1398] ;  /* 0x00139800010e7983 */ /* 0x000ea40000300800 */
[----:B------:R-:W2:Y:S02]  /*62fd0*/  LDL.LU R15, [R1+0x139c] ;  /* 0x00139c00010f7983 */ /* 0x000ea40000300800 */
[----:B--2---:R1:W-:Y:S01]  /*62fe0*/  STL.64 [R1+0x3000], R14 ;  /* 0x0030000e01007387 */ /* 0x0043e20000100a00 */
[----:B----4-:R-:W-:Y:S03]  /*62ff0*/  STL.64 [R1+0x2ff8], R12 ;  /* 0x002ff80c01007387 */ /* 0x010fe60000100a00 */
[----:B-1----:R-:W2:Y:S04]  /*63000*/  LDL.64 R14, [R1+0x48] ;  /* 0x00004800010e7983 */ /* 0x002ea80000100a00 */
[----:B--2---:R1:W-:Y:S04]  /*63010*/  STL.64 [R1+0x3010], R14 ;  /* 0x0030100e01007387 */ /* 0x0043e80000100a00 */
[----:B-1----:R-:W2:Y:S04]  /*63020*/  LDL.64 R14, [R1+0x58] ;  /* 0x00005800010e7983 */ /* 0x002ea80000100a00 */
[----:B--2---:R1:W-:Y:S04]  /*63030*/  STL.64 [R1+0x3028], R14 ;  /* 0x0030280e01007387 */ /* 0x0043e80000100a00 */
[----:B-1----:R-:W2:Y:S01]  /*63040*/  LDL.64 R14, [R1+0x68] ;  /* 0x00006800010e7983 */ /* 0x002ea20000100a00 */
[----:B------:R-:W-:Y:S02]  /*63050*/  STL.64 [R1+0x2fc8], R22 ;  /* 0x002fc81601007387 */ /* 0x000fe40000100a00 */
[----:B---3--:R1:W-:Y:S02]  /*63060*/  STL.64 [R1+0x2fc0], R20 ;  /* 0x002fc01401007387 */ /* 0x0083e40000100a00 */
        /* <DEDUP_REMOVED lines=10> */
[----:B----4-:R1:W-:Y:S01]  /*63110*/  STL.64 [R1+0x2fe8], R22 ;  /* 0x002fe81601007387 */ /* 0x0103e20000100a00 */
[----:B---3--:R3:W-:Y:S03]  /*63120*/  STL.64 [R1+0x2fe0], R20 ;  /* 0x002fe01401007387 */ /* 0x0087e60000100a00 */
[----:B-1----:R-:W4:Y:S04]  /*63130*/  LDL.64 R22, [R1+0x38] ;  /* 0x0000380001167983 */ /* 0x002f280000100a00 */
[----:B----4-:R1:W-:Y:S01]  /*63140*/  STL.64 [R1+0x3008], R22 ;  /* 0x0030081601007387 */ /* 0x0103e20000100a00 */
[----:B---3--:R-:W3:Y:S02]  /*63150*/  LDL.LU R20, [R1+0x13a0] ;  /* 0x0013a00001147983 */ /* 0x008ee40000300800 */
        /* <DEDUP_REMOVED lines=15> */
[----:B0-----:R0:W-:Y:S01]  /*63250*/  STL.64 [R1+0x2e50], R26 ;  /* 0x002e501a01007387 */ /* 0x0011e20000100a00 */
[----:B------:R-:W-:Y:S03]  /*63260*/  STL.64 [R1+0x2e48], R24 ;  /* 0x002e481801007387 */ /* 0x000fe60000100a00 */
[----:B0-----:R-:W4:Y:S01]  /*63270*/  LDL.64 R26, [R1+0x28] ;  /* 0x00002800011a7983 */ /* 0x001f220000100a00 */
[C---:B--2---:R-:W-:Y:S11]  /*63280*/  HMMA.16816.F32.BF16 R4, R16.reuse, R14, R4 ;  /* 0x0000000e1004723c */ /* 0x044ff60000041804 */
[----:B------:R-:W-:Y:S11]  /*63290*/  @!UPT UIADD3 URZ, URZ, URZ, URZ ;  /* 0x0000003f3f3ff290 */ /* 0x000ff6000fffe03f */
[----:B------:R-:W-:Y:S01]  /*632a0*/  @!UPT UIADD3 URZ, URZ, URZ, URZ ;  /* 0x0000003f3f3ff290 */ /* 0x000fe2000fffe03f */
[----:B------:R0:W-:Y:S01]  /*632b0*/  STL.64 [R1+0x1b0], R4 ;  /* 0x0001b00401007387 */ /* 0x0001e20000100a00 */
[----:B------:R1:W-:Y:S02]  /*632c0*/  STL.64 [R1+0x1b8], R6 ;  /* 0x0001b80601007387 */ /* 0x0003e40000100a00 */
[----:B0-----:R-:W-:Y:S02]  /*632d0*/  IMAD.MOV.U32 R4, RZ, RZ, R15 ;  /* 0x000000ffff047224 */ /* 0x001fe400078e000f */
[----:B-1----:R-:W-:Y:S02]  /*632e0*/  IMAD.MOV.U32 R6, RZ, RZ, R14 ;  /* 0x000000ffff067224 */ /* 0x002fe400078e000e */
[----:B------:R-:W3:Y:S02]  /*632f0*/  LDL.LU.64 R14, [R1+0x3028] ;  /* 0x00302800010e7983 */ /* 0x000ee40000300a00 */
[----:B---3--:R-:W-:Y:S01]  /*63300*/  HMMA.16816.F32.BF16 R20, R16, R14, R20 ;  /* 0x0000000e1014723c */ /* 0x008fe20000041814 */
        /* <DEDUP_REMOVED lines=20> */
[----:B------:R0:W-:Y:S01]  /*63450*/  STL.64 [R1+0x180], R12 ;  /* 0x0001800c01007387 */ /* 0x0001e20000100a00 */
[----:B------:R1:W-:Y:S02]  /*63460*/  STL.64 [R1+0x188], R14 ;  /* 0x0001880e01007387 */ /* 0x0003e40000100a00 */
[----:B0-----:R-:W-:Y:S01]  /*63470*/  IMAD.MOV.U32 R13, RZ, RZ, R22 ;  /* 0x000000ffff0d7224 */ /* 0x001fe200078e0016 */
[----:B-1----:R-:W2:Y:S01]  /*63480*/  LDL.LU R14, [R1+0x2ff0] ;  /* 0x002ff000010e7983 */ /* 0x002ea20000300800 */
[----:B------:R-:W-:Y:S02]  /*63490*/  IMAD.MOV.U32 R12, RZ, RZ, R23 ;  /* 0x000000ffff0c7224 */ /* 0x000fe400078e0017 */
[----:B------:R-:W3:Y:S02]  /*634a0*/  LDL.LU.64 R22, [R1+0x2fe8] ;  /* 0x002fe80001167983 */ /* 0x000ee40000300a00 */
[----:B------:R-:W3:Y:S02]  /*634b0*/  LDL.LU.64 R20, [R1+0x2fe0] ;  /* 0x002fe00001147983 */ /* 0x000ee40000300a00 */
[----:B----4-:R-:W-:-:S02]  /*634c0*/  IMAD.MOV.U32 R15, RZ, RZ, R26 ;  /* 0x000000ffff0f7224 */ /* 0x010fc400078e001a */
[----:B------:R-:W-:Y:S01]  /*634d0*/  IMAD.MOV.U32 R5, RZ, RZ, R27 ;  /* 0x000000ffff057224 */ /* 0x000fe200078e001b */
[C---:B---3--:R-:W-:Y:S11]  /*634e0*/  HMMA.16816.F32.BF16 R20, R16.reuse, R26, R20 ;  /* 0x0000001a1014723c */ /* 0x048ff60000041814 */
[----:B------:R-:W-:Y:S11]  /*634f0*/  @!UPT UIADD3 URZ, URZ, URZ, URZ ;  /* 0x0000003f3f3ff290 */ /* 0x000ff6000fffe03f */
[----:B------:R-:W-:Y:S01]  /*63500*/  @!UPT UIADD3 URZ, URZ, URZ, URZ ;  /* 0x0000003f3f3ff290 */ /* 0x000fe2000fffe03f */
[----:B------:R-:W-:Y:S01]  /*63510*/  STL.64 [R1+0x170], R20 ;  /* 0x0001701401007387 */ /* 0x000fe20000100a00 */
[----:B------:R0:W-:Y:S03]  /*63520*/  STL.64 [R1+0x178], R22 ;  /* 0x0001781601007387 */ /* 0x0001e60000100a00 */
[----:B0-----:R-:W3:Y:S01]  /*63530*/  LDL.LU.64 R22, [R1+0x2fd8] ;  /* 0x002fd80001167983 */ /* 0x001ee20000300a00 */
[----:B------:R-:W3:Y:S02]  /*63540*/  LDL.LU.64 R20, [R1+0x2fd0] ;  /* 0x002fd00001147983 */ /* 0x000ee40000300a00 */
[----:B------:R-:W4:Y:S02]  /*63550*/  LDL.LU R24, [R1+0x12c0] ;  /* 0x0012c00001187983 */ /* 0x000f240000300800 */
[----:B------:R-:W4:Y:S01]  /*63560*/  LDL.LU R25, [R1+0x12c4] ;  /* 0x0012c40001197983 */ /* 0x000f220000300800 */
[----:B------:R-:W2:Y:S01]  /*63570*/  LDL.LU R26, [R1+0x12c8] ;  /* 0x0012c800011a7983 */ /* 0x000ea20000300800 */
[----:B------:R-:W2:Y:S03]  /*63580*/  LDL.LU R27, [R1+0x12cc] ;  /* 0x0012cc00011b7983 */ /* 0x000ea60000300800 */
[----:B--2---:R0:W-:Y:S01]  /*63590*/  STL.64 [R1+0x2e68], R26 ;  /* 0x002e681a01007387 */ /* 0x0041e20000100a00 */
[----:B----4-:R-:W-:Y:S03]  /*635a0*/  STL.64 [R1+0x2e60], R24 ;  /* 0x002e601801007387 */ /* 0x010fe60000100a00 */
[----:B0-----:R-:W3:Y:S02]  /*635b0*/  LDL.64 R26, [R1+0x18] ;  /* 0x00001800011a7983 */ /* 0x001ee40000100a00 */
[C---:B---3--:R-:W-:Y:S11]  /*635c0*/  HMMA.16816.F32.BF16 R20, R16.reuse, R26, R20 ;  /* 0x0000001a1014723c */ /* 0x048ff60000041814 */
[----:B------:R-:W-:Y:S11]  /*635d0*/  @!UPT UIADD3 URZ, URZ, URZ, URZ ;  /* 0x0000003f3f3ff290 */ /* 0x000ff6000fffe03f */
[----:B------:R-:W-:Y:S01]  /*635e0*/  @!UPT UIADD3 URZ, URZ, URZ, URZ ;  /* 0x0000003f3f3ff290 */ /* 0x000fe2000fffe03f */
[----:B------:R-:W-:Y:S01]  /*635f0*/  STL.64 [R1+0x160], R20 ;  /* 0x0001601401007387 */ /* 0x000fe20000100a00 */
[----:B------:R0:W-:Y:S03]  /*63600*/  STL.64 [R1+0x168], R22 ;  /* 0x0001681601007387 */ /* 0x0001e60000100a00 */
[----:B0-----:R-:W2:Y:S01]  /*63610*/  LDL.LU.64 R22, [R1+0x2fc8] ;  /* 0x002fc80001167983 */ /* 0x001ea20000300a00 */
[----:B------:R-:W2:Y:S02]  /*63620*/  LDL.LU.64 R20, [R1+0x2fc0] ;  /* 0x002fc00001147983 */ /* 0x000ea40000300a00 */
[----:B------:R0:W-:Y:S02]  /*63630*/  STL.64 [R1+0x2e78], R26 ;  /* 0x002e781a01007387 */ /* 0x0001e40000100a00 */
[----:B0-----:R-:W2:Y:S02]  /*63640*/  LDL.64 R26, [R1+0x8] ;  /* 0x00000800011a7983 */ /* 0x001ea40000100a00 */
[----:B--2---:R-:W-:Y:S01]  /*63650*/  HMMA.16816.F32.BF16 R20, R16, R26, R20 ;  /* 0x0000001a1014723c */ /* 0x004fe20000041814 */
[----:B------:R-:W-:-:S02]  /*63660*/  IMAD.MOV.U32 R2, RZ, RZ, R26 ;  /* 0x000000ffff027224 */ /* 0x000fc400078e001a */
[----:B------:R-:W-:-:S04]  /*63670*/  IMAD.MOV.U32 R0, RZ, RZ, R27 ;  /* 0x000000ffff007224 */ /* 0x000fc800078e001b */
[----:B------:R-:W-:Y:S02]  /*63680*/  IMAD.MOV.U32 R26, RZ, RZ, R15 ;  /* 0x000000ffff1a7224 */ /* 0x000fe400078e000f */
[----:B------:R-:W-:Y:S11]  /*63690*/  IMAD.MOV.U32 R27, RZ, RZ, R5 ;  /* 0x000000ffff1b7224 */ /* 0x000ff600078e0005 */
[----:B------:R-:W-:Y:S03]  /*636a0*/  @!UPT UIADD3 URZ, URZ, URZ, URZ ;  /* 0x0000003f3f3ff290 */ /* 0x000fe6000fffe03f */
[----:B------:R-:W-:Y:S01]  /*636b0*/  STL.64 [R1+0x150], R20 ;  /* 0x0001501401007387 */ /* 0x000fe20000100a00 */
[----:B------:R0:W-:Y:S03]  /*636c0*/  STL.64 [R1+0x158], R22 ;  /* 0x0001581601007387 */ /* 0x0001e60000100a00 */
[----:B0-----:R-:W2:Y:S01]  /*636d0*/  LDL.LU.64 R22, [R1+0x2fb8] ;  /* 0x002fb80001167983 */ /* 0x001ea20000300a00 */
[----:B------:R-:W3:Y:S02]  /*636e0*/  LDL.LU.64 R20, [R1+0x2fb0] ;  /* 0x002fb00001147983 */ /* 0x000ee40000300a00 */
[----:B------:R-:W4:Y:S02]  /*636f0*/  LDL.LU R15, [R1+0x2fa8] ;  /* 0x002fa800010f7983 */ /* 0x000f240000300800 */
[----:B------:R-:W2:Y:S01]  /*63700*/  LDL.LU R5, [R1+0x2fa4] ;  /* 0x002fa40001057983 */ /* 0x000ea20000300800 */
[----:B------:R0:W-:Y:S01]  /*63710*/  STL.64 [R1+0x2e90], R26 ;  /* 0x002e901a01007387 */ /* 0x0001e20000100a00 */
[----:B------:R-:W4:Y:S02]  /*63720*/  LDL.LU R24, [R1+0x1350] ;  /* 0x0013500001187983 */ /* 0x000f240000300800 */
[----:B------:R-:W4:Y:S01]  /*63730*/  LDL.LU R25, [R1+0x1354] ;  /* 0x0013540001197983 */ /* 0x000f220000300800 */
[----:B0-----:R-:W4:Y:S01]  /*63740*/  LDL.LU R26, [R1+0x1358] ;  /* 0x00135800011a7983 */ /* 0x001f220000300800 */
[----:B------:R-:W4:Y:S02]  /*63750*/  LDL.LU R27, [R1+0x135c] ;  /* 0x00135c00011b7983 */ /* 0x000f240000300800 */
[----:B----4-:R-:W-:Y:S11]  /*63760*/  HMMA.16816.F32.BF16 R24, R16, R14, R24 ;  /* 0x0000000e1018723c */ /* 0x010ff60000041818 */
        /* <DEDUP_REMOVED lines=8> */
[----:B------:R-:W4:Y:S02]  /*637f0*/  LDL.LU R12, [R1+0x12e0] ;  /* 0x0012e000010c7983 */ /* 0x000f240000300800 */
[----:B------:R-:W4:Y:S01]  /*63800*/  LDL.LU R13, [R1+0x12e4] ;  /* 0x0012e400010d7983 */ /* 0x000f220000300800 */
[----:B0-----:R-:W2:Y:S01]  /*63810*/  LDL.LU R14, [R1+0x12e8] ;  /* 0x0012e800010e7983 */ /* 0x001ea20000300800 */
[----:B------:R-:W2:Y:S02]  /*63820*/  LDL.LU R15, [R1+0x12ec] ;  /* 0x0012ec00010f7983 */ /* 0x000ea40000300800 */
[----:B------:R-:W-:Y:S02]  /*63830*/  IMAD.MOV.U32 R26, RZ, RZ, R9 ;  /* 0x000000ffff1a7224 */ /* 0x000fe400078e0009 */
        /* <DEDUP_REMOVED lines=12> */
[----:B------:R-:W3:Y:S04]  /*63900*/  LDL.LU R11, [R1+0x2f98] ;  /* 0x002f9800010b7983 */ /* 0x000ee80000300800 */
        /* <DEDUP_REMOVED lines=18> */
[----:B------:R0:W-:Y:S01]  /*63a30*/  STL.64 [R1+0x2f18], R26 ;  /* 0x002f181a01007387 */ /* 0x0001e20000100a00 */
[----:B----4-:R-:W-:Y:S02]  /*63a40*/  STL.64 [R1+0x2eb8], R14 ;  /* 0x002eb80e01007387 */ /* 0x010fe40000100a00 */
[----:B------:R1:W-:Y:S02]  /*63a50*/  STL.64 [R1+0x2eb0], R12 ;  /* 0x002eb00c01007387 */ /* 0x0003e40000100a00 */
[----:B0-----:R-:W-:Y:S02]  /*63a60*/  IMAD.MOV.U32 R26, RZ, RZ, R23 ;  /* 0x000000ffff1a7224 */ /* 0x001fe400078e0017 */
[----:B------:R-:W-:Y:S01]  /*63a70*/  IMAD.MOV.U32 R27, RZ, RZ, R22 ;  /* 0x000000ffff1b7224 */ /* 0x000fe200078e0016 */
[----:B-1----:R-:W2:Y:S01]  /*63a80*/  LDL.LU R12, [R1+0x1310] ;  /* 0x00131000010c7983 */ /* 0x002ea20000300800 */
[----:B------:R-:W2:Y:S02]  /*63a90*/  LDL.LU R13, [R1+0x1314] ;  /* 0x00131400010d7983 */ /* 0x000ea40000300800 */
[----:B------:R-:W4:Y:S02]  /*63aa0*/  LDL.LU R14, [R1+0x1318] ;  /* 0x00131800010e7983 */ /* 0x000f240000300800 */
[----:B------:R-:W4:Y:S01]  /*63ab0*/  LDL.LU R15, [R1+0x131c] ;  /* 0x00131c00010f7983 */ /* 0x000f220000300800 */
[----:B------:R0:W-:Y:S04]  /*63ac0*/  STL.64 [R1+0x2f30], R26 ;  /* 0x002f301a01007387 */ /* 0x0001e80000100a00 */
[----:B0-----:R-:W2:Y:S04]  /*63ad0*/  LDL.64 R26, [R1+0xe8] ;  /* 0x0000e800011a7983 */ /* 0x001ea80000100a00 */
[----:B--2---:R-:W-:Y:S01]  /*63ae0*/  STL.64 [R1+0x2f48], R26 ;  /* 0x002f481a01007387 */ /* 0x004fe20000100a00 */
[----:B----4-:R-:W-:Y:S02]  /*63af0*/  STL.64 [R1+0x2ed0], R14 ;  /* 0x002ed00e01007387 */ /* 0x010fe40000100a00 */
[----:B------:R0:W-:Y:S02]  /*63b00*/  STL.64 [R1+0x2ec8], R12 ;  /* 0x002ec80c01007387 */ /* 0x0001e40000100a00 */
[----:B0-----:R-:W2:Y:S01]  /*63b10*/  LDL.LU R12, [R1+0x1320] ;  /* 0x00132000010c7983 */ /* 0x001ea20000300800 */
[----:B------:R-:W2:Y:S02]  /*63b20*/  LDL.LU R13, [R1+0x1324] ;  /* 0x00132400010d7983 */ /* 0x000ea40000300800 */
[----:B------:R-:W4:Y:S02]  /*63b30*/  LDL.LU R14, [R1+0x1328] ;  /* 0x00132800010e7983 */ /* 0x000f240000300800 */
[----:B------:R-:W4:Y:S02]  /*63b40*/  LDL.LU R15, [R1+0x132c] ;  /* 0x00132c00010f7983 */ /* 0x000f240000300800 */
[----:B---3--:R-:W-:-:S02]  /*63b50*/  IMAD.MOV.U32 R26, RZ, RZ, R21 ;  /* 0x000000ffff1a7224 */ /* 0x008fc400078e0015 */
[----:B------:R-:W-:-:S05]  /*63b60*/  IMAD.MOV.U32 R27, RZ, RZ, R20 ;  /* 0x000000ffff1b7224 */ /* 0x000fca00078e0014 */
[----:B------:R-:W-:Y:S04]  /*63b70*/  STL.64 [R1+0x2f60], R26 ;  /* 0x002f601a01007387 */ /* 0x000fe80000100a00 */
[----:B----4-:R-:W-:Y:S01]  /*63b80*/  STL.64 [R1+0x2ee8], R14 ;  /* 0x002ee80e01007387 */ /* 0x010fe20000100a00 */
        /* <DEDUP_REMOVED lines=48> */
[----:B------:R-:W4:Y:S02]  /*63e90*/  LDL.LU R4, [R1+0x2f88] ;  /* 0x002f880001047983 */ /* 0x000f240000300800 */
[----:B------:R-:W-:Y:S01]  /*63ea0*/  IMAD.MOV.U32 R26, RZ, RZ, R9 ;  /* 0x000000ffff1a7224 */ /* 0x000fe200078e0009 */
[----:B---3--:R-:W-:Y:S01]  /*63eb0*/  HMMA.16816.F32.BF16 R16, R16, R6, R20 ;  /* 0x000000061010723c */ /* 0x008fe20000041814 */
[----:B------:R-:W2:Y:S01]  /*63ec0*/  LDL.LU.64 R22, [R1+0x2f80] ;  /* 0x002f800001167983 */ /* 0x000ea20000300a00 */
[----:B------:R-:W2:Y:S11]  /*63ed0*/  LDL.LU.64 R20, [R1+0x2f78] ;  /* 0x002f780001147983 */ /* 0x000eb60000300a00 */
[----:B------:R-:W-:Y:S10]  /*63ee0*/  @!UPT UIADD3 URZ, URZ, URZ, URZ ;  /* 0x0000003f3f3ff290 */ /* 0x000ff4000fffe03f */
        /* <DEDUP_REMOVED lines=42> */
[----:B----4-:R-:W-:-:S07]  /*64190*/  IMAD.MOV.U32 R18, RZ, RZ, R4 ;  /* 0x000000ffff127224 */ /* 0x010fce00078e0004 */
        /* <DEDUP_REMOVED lines=58> */
[C---:B---3--:R-:W-:Y:S01]  /*64540*/  HMMA.16816.F32.BF16 R16, R20.reuse, R6, R16 ;  /* 0x000000061410723c */ /* 0x048fe20000041810 */
[----:B------:R-:W3:Y:S11]  /*64550*/  LDL.LU R4, [R1+0x12b0] ;  /* 0x0012b00001047983 */ /* 0x000ef60000300800 */
[----:B------:R-:W-:Y:S11]  /*64560*/  @!UPT UIADD3 URZ, URZ, URZ, URZ ;  /* 0x0000003f3f3ff290 */ /* 0x000ff6000fffe03f */
[----:B------:R-:W-:Y:S01]  /*64570*/  STL.64 [R1+0x3d0], R16 ;  /* 0x0003d01001007387 */ /* 0x000fe20000100a00 */
[----:B------:R2:W-:Y:S02]  /*64580*/  STL.64 [R1+0x3d8], R18 ;  /* 0x0003d81201007387 */ /* 0x0005e40000100a00 */
[----:B------:R-:W3:Y:S02]  /*64590*/  LDL.LU R5, [R1+0x12b4] ;  /* 0x0012b40001057983 */ /* 0x000ee40000300800 */
[----:B------:R-:W3:Y:S01]  /*645a0*/  LDL.LU R6, [R1+0x12b8] ;  /* 0x0012b80001067983 */ /* 0x000ee20000300800 */
[----:B------:R-:W3:Y:S01]  /*645b0*/  LDL.LU R7, [R1+0x12bc] ;  /* 0x0012bc0001077983 */ /* 0x000ee20000300800 */
[C---:B--2---:R-:W-:Y:S03]  /*645c0*/  HMMA.16816.F32.BF16 R16, R20.reuse, R14, R24 ;  /* 0x0000000e1410723c */ /* 0x044fe60000041818 */
[----:B------:R-:W2:Y:S11]  /*645d0*/  LDL.LU R24, [R1+0x1140] ;  /* 0x0011400001187983 */ /* 0x000eb60000300800 */
[----:B------:R-:W-:Y:S09]  /*645e0*/  @!UPT UIADD3 URZ, URZ, URZ, URZ ;  /* 0x0000003f3f3ff290 */ /* 0x000ff2000fffe03f */
[----:B------:R-:W-:Y:S01]  /*645f0*/  STL.64 [R1+0x3c0], R16 ;  /* 0x0003c01001007387 */ /* 0x000fe20000100a00 */
[----:B------:R-:W-:Y:S02]  /*64600*/  STL.64 [R1+0x3c8], R18 ;  /* 0x0003c81201007387 */ /* 0x000fe40000100a00 */
[----:B------:R-:W2:Y:S02]  /*64610*/  LDL.LU R25, [R1+0x1144] ;  /* 0x0011440001197983 */ /* 0x000ea40000300800 */
[----:B------:R-:W2:Y:S01]  /*64620*/  LDL.LU R26, [R1+0x1148] ;  /* 0x00114800011a7983 */ /* 0x000ea20000300800 */
[----:B------:R-:W2:Y:S01]  /*64630*/  LDL.LU R27, [R1+0x114c] ;  /* 0x00114c00011b7983 */ /* 0x000ea20000300800 */
[----:B------:R0:W-:Y:S03]  /*64640*/  STL.64 [R1+0x2db0], R14 ;  /* 0x002db00e01007387 */ /* 0x0001e60000100a00 */
[----:B0-----:R-:W4:Y:S04]  /*64650*/  LDL.64 R14, [R1+0x98] ;  /* 0x00009800010e7983 */ /* 0x001f280000100a00 */
[----:B----4-:R0:W-:Y:S01]  /*64660*/  STL.64 [R1+0x2df0], R14 ;  /* 0x002df00e01007387 */ /* 0x0101e20000100a00 */
[----:B------:R-:W4:Y:S02]  /*64670*/  LDL.LU R12, [R1+0x1100] ;  /* 0x00110000010c7983 */ /* 0x000f240000300800 */
[----:B------:R-:W4:Y:S01]  /*64680*/  LDL.LU R13, [R1+0x1104] ;  /* 0x00110400010d7983 */ /* 0x000f220000300800 */
[----:B0-----:R-:W2:Y:S01]  /*64690*/  LDL.LU R14, [R1+0x1108] ;  /* 0x00110800010e7983 */ /* 0x001ea20000300800 */
[----:B------:R-:W2:Y:S02]  /*646a0*/  LDL.LU R15, [R1+0x110c] ;  /* 0x00110c00010f7983 */ /* 0x000ea40000300800 */
[----:B------:R-:W3:Y:S02]  /*646b0*/  LDL.LU R16, [R1+0x1290] ;  /* 0x0012900001107983 */ /* 0x000ee40000300800 */
[----:B------:R-:W3:Y:S01]  /*646c0*/  LDL.LU R17, [R1+0x1294] ;  /* 0x0012940001117983 */ /* 0x000ee20000300800 */
[----:B------:R-:W3:Y:S01]  /*646d0*/  LDL.LU R18, [R1+0x1298] ;  /* 0x0012980001127983 */ /* 0x000ee20000300800 */
[----:B------:R-:W3:Y:S03]  /*646e0*/  LDL.LU R19, [R1+0x129c] ;  /* 0x00129c0001137983 */ /* 0x000ee60000300800 */
[----:B--2---:R0:W-:Y:S01]  /*646f0*/  STL.64 [R1+0x2e00], R14 ;  /* 0x002e000e01007387 */ /* 0x0041e20000100a00 */
[----:B----4-:R-:W-:Y:S03]  /*64700*/  STL.64 [R1+0x2df8], R12 ;  /* 0x002df80c01007387 */ /* 0x010fe60000100a00 */
[----:B0-----:R-:W2:Y:S01]  /*64710*/  LDL.64 R14, [R1+0xd8] ;  /* 0x0000d800010e7983 */ /* 0x001ea20000100a00 */
[----:B---3--:R-:W-:Y:S03]  /*64720*/  HMMA.16816.F32.BF16 R4, R20, R10, R4 ;  /* 0x0000000a1404723c */ /* 0x008fe60000041804 */
[----:B--2---:R0:W-:Y:S02]  /*64730*/  STL.64 [R1+0x2e10], R14 ;  /* 0x002e100e01007387 */ /* 0x0041e40000100a00 */
[----:B0-----:R-:W-:-:S02]  /*64740*/  IMAD.MOV.U32 R14, RZ, RZ, R9 ;  /* 0x000000ffff0e7224 */ /* 0x001fc400078e0009 */
[----:B------:R-:W-:-:S05]  /*64750*/  IMAD.MOV.U32 R15, RZ, RZ, R3 ;  /* 0x000000ffff0f7224 */ /* 0x000fca00078e0003 */
[----:B------:R0:W-:Y:S01]  /*64760*/  STL.64 [R1+0x2e28], R14 ;  /* 0x002e280e01007387 */ /* 0x0001e20000100a00 */
[----:B------:R-:W2:Y:S02]  /*64770*/  LDL.LU R12, [R1+0x1130] ;  /* 0x00113000010c7983 */ /* 0x000ea40000300800 */
[----:B------:R-:W2:Y:S01]  /*64780*/  LDL.LU R13, [R1+0x1134] ;  /* 0x00113400010d7983 */ /* 0x000ea20000300800 */
[----:B0-----:R-:W3:Y:S01]  /*64790*/  LDL.LU R14, [R1+0x1138] ;  /* 0x00113800010e7983 */ /* 0x001ee20000300800 */
[----:B------:R-:W3:Y:S03]  /*647a0*/  LDL.LU R15, [R1+0x113c] ;  /* 0x00113c00010f7983 */ /* 0x000ee60000300800 */
[----:B---3--:R0:W-:Y:S01]  /*647b0*/  STL.64 [R1+0x2e40], R14 ;  /* 0x002e400e01007387 */ /* 0x0081e20000100a00 */
[----:B--2---:R-:W-:Y:S03]  /*647c0*/  STL.64 [R1+0x2e38], R12 ;  /* 0x002e380c01007387 */ /* 0x004fe60000100a00 */
[----:B0-----:R-:W2:Y:S01]  /*647d0*/  LDL.64 R14, [R1+0x108] ;  /* 0x00010800010e7983 */ /* 0x001ea20000100a00 */
[----:B------:R-:W-:Y:S02]  /*647e0*/  STL.64 [R1+0x3b0], R4 ;  /* 0x0003b00401007387 */ /* 0x000fe40000100a00 */
[----:B------:R0:W-:Y:S02]  /*647f0*/  STL.64 [R1+0x3b8], R6 ;  /* 0x0003b80601007387 */ /* 0x0001e40000100a00 */
[----:B0-----:R-:W3:Y:S01]  /*64800*/  LDL.LU.64 R6, [R1+0x2e58] ;  /* 0x002e580001067983 */ /* 0x001ee20000300a00 */
[----:B------:R-:W-:Y:S02]  /*64810*/  STL [R1+0x2d58], R10 ;  /* 0x002d580a01007387 */ /* 0x000fe40000100800 */
[----:B------:R0:W-:Y:S02]  /*64820*/  STL [R1+0x2d40], R11 ;  /* 0x002d400b01007387 */ /* 0x0001e40000100800 */
[----:B------:R-:W-:Y:S01]  /*64830*/  STL [R1+0x2e30], R8 ;  /* 0x002e300801007387 */ /* 0x000fe20000100800 */
[----:B0-----:R-:W4:Y:S01]  /*64840*/  LDL.64 R10, [R1+0xf8] ;  /* 0x0000f800010a7983 */ /* 0x001f220000100a00 */
[----:B---3--:R-:W-:Y:S03]  /*64850*/  HMMA.16816.F32.BF16 R20, R20, R6, R24 ;  /* 0x000000061414723c */ /* 0x008fe60000041818 */
[----:B------:R-:W2:Y:S01]  /*64860*/  LDL.LU.64 R26, [R1+0x2e50] ;  /* 0x002e5000011a7983 */ /* 0x000ea20000300a00 */
[----:B------:R-:W2:Y:S02]  /*64870*/  LDL.LU.64 R24, [R1+0x2e48] ;  /* 0x002e480001187983 */ /* 0x000ea40000300a00 */
[----:B------:R0:W-:Y:S02]  /*64880*/  STL.64 [R1+0x2e08], R6 ;  /* 0x002e080601007387 */ /* 0x0001e40000100a00 */
[----:B------:R-:W3:Y:S11]  /*64890*/  LDL.LU R4, [R1+0x1110] ;  /* 0x0011100001047983 */ /* 0x000ef60000300800 */
[----:B------:R-:W-:Y:S04]  /*648a0*/  @!UPT UIADD3 URZ, URZ, URZ, URZ ;  /* 0x0000003f3f3ff290 */ /* 0x000fe8000fffe03f */
[----:B------:R-:W-:Y:S01]  /*648b0*/  STL.64 [R1+0x110], R20 ;  /* 0x0001101401007387 */ /* 0x000fe20000100a00 */
[----:B------:R-:W-:Y:S02]  /*648c0*/  STL.64 [R1+0x118], R22 ;  /* 0x0001181601007387 */ /* 0x000fe40000100a00 */
[----:B------:R-:W3:Y:S02]  /*648d0*/  LDL.LU R5, [R1+0x1114] ;  /* 0x0011140001057983 */ /* 0x000ee40000300800 */
[----:B0-----:R-:W3:Y:S01]  /*648e0*/  LDL.LU R6, [R1+0x1118] ;  /* 0x0011180001067983 */ /* 0x001ee20000300800 */
[----:B------:R-:W3:Y:S01]  /*648f0*/  LDL.LU R7, [R1+0x111c] ;  /* 0x00111c0001077983 */ /* 0x000ee20000300800 */
[----:B--2---:R-:W-:Y:S03]  /*64900*/  HMMA.16816.F32.BF16 R16, R24, R14, R16 ;  /* 0x0000000e1810723c */ /* 0x004fe60000041810 */
[----:B---3--:R-:W-:Y:S01]  /*64910*/  STL.64 [R1+0x2e20], R6 ;  /* 0x002e200601007387 */ /* 0x008fe20000100a00 */
        /* <DEDUP_REMOVED lines=8> */
[----:B------:R-:W3:Y:S05]  /*649a0*/  LDL.LU R23, [R1+0x10fc] ;  /* 0x0010fc0001177983 */ /* 0x000eea0000300800 */
[----:B------:R0:W-:Y:S01]  /*649b0*/  STL.64 [R1+0x15a0], R16 ;  /* 0x0015a01001007387 */ /* 0x0001e20000100a00 */
[----:B------:R-:W-:Y:S02]  /*649c0*/  STL.64 [R1+0x15a8], R18 ;  /* 0x0015a81201007387 */ /* 0x000fe40000100a00 */
[----:B0-----:R-:W-:-:S02]  /*649d0*/  IMAD.MOV.U32 R17, RZ, RZ, R14 ;  /* 0x000000ffff117224 */ /* 0x001fc400078e000e */
[----:B------:R-:W-:Y:S02]  /*649e0*/  IMAD.MOV.U32 R16, RZ, RZ, R15 ;  /* 0x000000ffff107224 */ /* 0x000fe400078e000f */
[----:B------:R-:W4:Y:S01]  /*649f0*/  LDL.LU.64 R14, [R1+0x2e40] ;  /* 0x002e4000010e7983 */ /* 0x000f220000300a00 */
[----:B------:R-:W4:Y:S02]  /*64a00*/  LDL.LU.64 R12, [R1+0x2e38] ;  /* 0x002e3800010c7983 */ /* 0x000f240000300a00 */
[----:B------:R-:W2:Y:S01]  /*64a10*/  LDL.LU R8, [R1+0x2e30] ;  /* 0x002e300001087983 */ /* 0x000ea20000300800 */
[----:B----4-:R-:W-:Y:S11]  /*64a20*/  HMMA.16816.F32.BF16 R12, R24, R10, R12 ;  /* 0x0000000a180c723c */ /* 0x010ff6000004180c */
[----:B------:R-:W-:Y:S11]  /*64a30*/  @!UPT UIADD3 URZ, URZ, URZ, URZ ;  /* 0x0000003f3f3ff290 */ /* 0x000ff6000fffe03f */
[----:B------:R-:W-:Y:S01]  /*64a40*/  @!UPT UIADD3 URZ, URZ, URZ, URZ ;  /* 0x0000003f3f3ff290 */ /* 0x000fe2000fffe03f */
[----:B------:R-:W-:Y:S01]  /*64a50*/  STL.64 [R1+0x1570], R12 ;  /* 0x0015700c01007387 */ /* 0x000fe20000100a00 */
[----:B------:R0:W-:Y:S03]  /*64a60*/  STL.64 [R1+0x1578], R14 ;  /* 0x0015780e01007387 */ /* 0x0001e60000100a00 */
[----:B0-----:R-:W2:Y:S01]  /*64a70*/  LDL.LU.64 R14, [R1+0x2e28] ;  /* 0x002e2800010e7983 */ /* 0x001ea20000300a00 */
[----:B------:R-:W-:Y:S02]  /*64a80*/  IMAD.MOV.U32 R9, RZ, RZ, R12 ;  /* 0x000000ffff097224 */ /* 0x000fe400078e000c */
[----:B------:R-:W-:Y:S02]  /*64a90*/  IMAD.MOV.U32 R19, RZ, RZ, R10 ;  /* 0x000000ffff137224 */ /* 0x000fe400078e000a */
[----:B------:R-:W-:-:S05]  /*64aa0*/  IMAD.MOV.U32 R18, RZ, RZ, R11 ;  /* 0x000000ffff127224 */ /* 0x000fca00078e000b */
[----:B------:R0:W-:Y:S01]  /*64ab0*/  STL.64 [R1+0x2d50], R18 ;  /* 0x002d501201007387 */ /* 0x0001e20000100a00 */
[----:B------:R-:W-:Y:S03]  /*64ac0*/  STL.64 [R1+0x2d48], R16 ;  /* 0x002d481001007387 */ /* 0x000fe60000100a00 */
[----:B0-----:R-:W4:Y:S01]  /*64ad0*/  LDL.64 R18, [R1+0xa8] ;  /* 0x0000a80001127983 */ /* 0x001f220000100a00 */
[----:B------:R-:W-:Y:S01]  /*64ae0*/  STL [R1+0x2398], R9 ;  /* 0x0023980901007387 */ /* 0x000fe20000100800 */
        /* <DEDUP_REMOVED lines=14> */
[----:B------:R-:W4:Y:S02]  /*64bd0*/  LDL.LU.64 R14, [R1+0x2e00] ;  /* 0x002e0000010e7983 */ /* 0x000f240000300a00 */
[----:B------:R-:W4:Y:S02]  /*64be0*/  LDL.LU.64 R12, [R1+0x2df8] ;  /* 0x002df800010c7983 */ /* 0x000f240000300a00 */
        /* <DEDUP_REMOVED lines=8> */
[----:B------:R-:W-:Y:S02]  /*64c70*/  IMAD.MOV.U32 R29, RZ, RZ, R19 ;  /* 0x000000ffff1d7224 */ /* 0x000fe400078e0013 */
[----:B---3--:R-:W-:Y:S01]  /*64c80*/  HMMA.16816.F32.BF16 R16, R24, R14, R20 ;  /* 0x0000000e1810723c */ /* 0x008fe20000041814 */
[----:B------:R-:W-:-:S02]  /*64c90*/  IMAD.MOV.U32 R5, RZ, RZ, R14 ;  /* 0x000000ffff057224 */ /* 0x000fc400078e000e */
[----:B------:R-:W-:Y:S01]  /*64ca0*/  IMAD.MOV.U32 R4, RZ, RZ, R15 ;  /* 0x000000ffff047224 */ /* 0x000fe200078e000f */
[----:B------:R-:W0:Y:S11]  /*64cb0*/  LDSM.16.MT88.4 R20, [R8+0x16100] ;  /* 0x016100000814783b */ /* 0x000e360000004200 */
[----:B------:R-:W-:Y:S08]  /*64cc0*/  @!UPT UIADD3 URZ, URZ, URZ, URZ ;  /* 0x0000003f3f3ff290 */ /* 0x000ff0000fffe03f */
[----:B------:R1:W-:Y:S01]  /*64cd0*/  STL.64 [R1+0x2d0], R16 ;  /* 0x0002d01001007387 */ /* 0x0003e20000100a00 */
[----:B------:R3:W-:Y:S03]  /*64ce0*/  STL.64 [R1+0x2d8], R18 ;  /* 0x0002d81201007387 */ /* 0x0007e60000100a00 */
[----:B-1----:R-:W4:Y:S01]  /*64cf0*/  LDL.LU R16, [R1+0x1470] ;  /* 0x0014700001107983 */ /* 0x002f220000300800 */
[----:B------:R-:W4:Y:S02]  /*64d00*/  LDL.LU R17, [R1+0x1474] ;  /* 0x0014740001117983 */ /* 0x000f240000300800 */
[----:B---3--:R-:W3:Y:S02]  /*64d10*/  LDL.LU R18, [R1+0x1478] ;  /* 0x0014780001127983 */ /* 0x008ee40000300800 */
[----:B------:R-:W3:Y:S02]  /*64d20*/  LDL.LU R19, [R1+0x147c] ;  /* 0x00147c0001137983 */ /* 0x000ee40000300800 */
[----:B---3--:R1:W-:Y:S01]  /*64d30*/  STL.64 [R1+0x2d68], R18 ;  /* 0x002d681201007387 */ /* 0x0083e20000100a00 */
[----:B----4-:R3:W-:Y:S03]  /*64d40*/  STL.64 [R1+0x2d60], R16 ;  /* 0x002d601001007387 */ /* 0x0107e60000100a00 */
[----:B-1----:R-:W4:Y:S04]  /*64d50*/  LDL.64 R18, [R1+0x8] ;  /* 0x0000080001127983 */ /* 0x002f280000100a00 */
[----:B----4-:R1:W-:Y:S01]  /*64d60*/  STL.64 [R1+0x2d80], R18 ;  /* 0x002d801201007387 */ /* 0x0103e20000100a00 */
[----:B---3--:R-:W3:Y:S02]  /*64d70*/  LDL.LU R16, [R1+0x1490] ;  /* 0x0014900001107983 */ /* 0x008ee40000300800 */
[----:B------:R-:W3:Y:S01]  /*64d80*/  LDL.LU R17, [R1+0x1494] ;  /* 0x0014940001117983 */ /* 0x000ee20000300800 */
[----:B-1----:R-:W4:Y:S01]  /*64d90*/  LDL.LU R18, [R1+0x1498] ;  /* 0x0014980001127983 */ /* 0x002f220000300800 */
[----:B------:R-:W4:Y:S02]  /*64da0*/  LDL.LU R19, [R1+0x149c] ;  /* 0x00149c0001137983 */ /* 0x000f240000300800 */
[----:B------:R-:W2:Y:S02]  /*64db0*/  LDL.LU R12, [R1+0x14b0] ;  /* 0x0014b000010c7983 */ /* 0x000ea40000300800 */
[----:B------:R-:W2:Y:S01]  /*64dc0*/  LDL.LU R13, [R1+0x14b4] ;  /* 0x0014b400010d7983 */ /* 0x000ea20000300800 */
[----:B------:R-:W2:Y:S01]  /*64dd0*/  LDL.LU R14, [R1+0x14b8] ;  /* 0x0014b800010e7983 */ /* 0x000ea20000300800 */
[----:B------:R-:W2:Y:S03]  /*64de0*/  LDL.LU R15, [R1+0x14bc] ;  /* 0x0014bc00010f7983 */ /* 0x000ea60000300800 */
[----:B--2---:R1:W-:Y:S01]  /*64df0*/  STL.64 [R1+0x2dc0], R14 ;  /* 0x002dc00e01007387 */ /* 0x0043e20000100a00 */
[----:B------:R-:W-:Y:S03]  /*64e00*/  STL.64 [R1+0x2db8], R12 ;  /* 0x002db80c01007387 */ /* 0x000fe60000100a00 */
[----:B-1----:R-:W2:Y:S04]  /*64e10*/  LDL.64 R14, [R1+0x48] ;  /* 0x00004800010e7983 */ /* 0x002ea80000100a00 */
[----:B--2---:R1:W-:Y:S04]  /*64e20*/  STL.64 [R1+0x2dd0], R14 ;  /* 0x002dd00e01007387 */ /* 0x0043e80000100a00 */
[----:B-1----:R-:W2:Y:S04]  /*64e30*/  LDL.64 R14, [R1+0x58] ;  /* 0x00005800010e7983 */ /* 0x002ea80000100a00 */
[----:B--2---:R1:W-:Y:S04]  /*64e40*/  STL.64 [R1+0x2de8], R14 ;  /* 0x002de80e01007387 */ /* 0x0043e80000100a00 */
[----:B-1----:R-:W2:Y:S01]  /*64e50*/  LDL.64 R14, [R1+0x68] ;  /* 0x00006800010e7983 */ /* 0x002ea20000100a00 */
[----:B----4-:R1:W-:Y:S02]  /*64e60*/  STL.64 [R1+0x2d90], R18 ;  /* 0x002d901201007387 */ /* 0x0103e40000100a00 */
[----:B---3--:R-:W-:Y:S01]  /*64e70*/  STL.64 [R1+0x2d88], R16 ;  /* 0x002d881001007387 */ /* 0x008fe20000100a00 */
[----:B-1----:R-:W3:Y:S04]  /*64e80*/  LDL.64 R18, [R1+0x28] ;  /* 0x0000280001127983 */ /* 0x002ee80000100a00 */
[----:B---3--:R1:W-:Y:S04]  /*64e90*/  STL.64 [R1+0x2da8], R18 ;  /* 0x002da81201007387 */ /* 0x0083e80000100a00 */
[----:B-1----:R-:W3:Y:S04]  /*64ea0*/  LDL.64 R18, [R1+0x38] ;  /* 0x0000380001127983 */ /* 0x002ee80000100a00 */
        /* <DEDUP_REMOVED lines=12> */
[----:B------:R1:W-:Y:S03]  /*64f70*/  STL.64 [R1+0x2d30], R4 ;  /* 0x002d300401007387 */ /* 0x0003e60000100a00 */
[----:B-1----:R-:W2:Y:S01]  /*64f80*/  LDL.LU R4, [R1+0x14e0] ;  /* 0x0014e00001047983 */ /* 0x002ea20000300800 */
[----:B------:R-:W2:Y:S02]  /*64f90*/  LDL.LU R5, [R1+0x14e4] ;  /* 0x0014e40001057983 */ /* 0x000ea40000300800 */
[----:B------:R-:W2:Y:S02]  /*64fa0*/  LDL.LU R6, [R1+0x14e8] ;  /* 0x0014e80001067983 */ /* 0x000ea40000300800 */
[----:B------:R-:W2:Y:S01]  /*64fb0*/  LDL.LU R7, [R1+0x14ec] ;  /* 0x0014ec0001077983 */ /* 0x000ea20000300800 */
[----:B------:R-:W-:Y:S01]  /*64fc0*/  STL [R1+0x2da0], R11 ;  /* 0x002da00b01007387 */ /* 0x000fe20000100800 */
[----:B------:R1:W-:Y:S03]  /*64fd0*/  STL.64 [R1+0x2d98], R8 ;  /* 0x002d980801007387 */ /* 0x0003e60000100a00 */
[----:B-1----:R-:W4:Y:S01]  /*64fe0*/  LDL.LU R8, [R1+0x14a0] ;  /* 0x0014a00001087983 */ /* 0x002f220000300800 */
[----:B------:R-:W4:Y:S02]  /*64ff0*/  LDL.LU R9, [R1+0x14a4] ;  /* 0x0014a40001097983 */ /* 0x000f240000300800 */
[----:B------:R-:W4:Y:S02]  /*65000*/  LDL.LU R10, [R1+0x14a8] ;  /* 0x0014a800010a7983 */ /* 0x000f240000300800 */
[----:B------:R-:W4:Y:S01]  /*65010*/  LDL.LU R11, [R1+0x14ac] ;  /* 0x0014ac00010b7983 */ /* 0x000f220000300800 */
[----:B0-----:R-:W-:Y:S01]  /*65020*/  STL.64 [R1+0x2bf8], R22 ;  /* 0x002bf81601007387 */ /* 0x001fe20000100a00 */
        /* <DEDUP_REMOVED lines=9> */
[----:B------:R0:W-:Y:S02]  /*650c0*/  STL.64 [R1+0x2c0], R4 ;  /* 0x0002c00401007387 */ /* 0x0001e40000100a00 */
[----:B------:R1:W-:Y:S02]  /*650d0*/  STL.64 [R1+0x2c8], R6 ;  /* 0x0002c80601007387 */ /* 0x0003e40000100a00 */
[----:B0-----:R-:W-:Y:S02]  /*650e0*/  IMAD.MOV.U32 R5, RZ, RZ, R14 ;  /* 0x000000ffff057224 */ /* 0x001fe400078e000e */
[----:B------:R-:W-:Y:S02]  /*650f0*/  IMAD.MOV.U32 R4, RZ, RZ, R15 ;  /* 0x000000ffff047224 */ /* 0x000fe400078e000f */
[----:B------:R-:W2:Y:S02]  /*65100*/  LDL.LU.64 R14, [R1+0x2de8] ;  /* 0x002de800010e7983 */ /* 0x000ea40000300a00 */
[----:B--2---:R-:W-:Y:S01]  /*65110*/  HMMA.16816.F32.BF16 R16, R24, R14, R16 ;  /* 0x0000000e1810723c */ /* 0x004fe20000041810 */
[----:B-1----:R-:W-:-:S02]  /*65120*/  IMAD.MOV.U32 R7, RZ, RZ, R14 ;  /* 0x000000ffff077224 */ /* 0x002fc400078e000e */
        /* <DEDUP_REMOVED lines=22> */
[----:B------:R-:W-:Y:S02]  /*65290*/  IMAD.MOV.U32 R23, RZ, RZ, R0 ;  /* 0x000000ffff177224 */ /* 0x000fe400078e0000 */
[----:B------:R-:W3:Y:S01]  /*652a0*/  LDL R0, [R1+0x234c] ;  /* 0x00234c0001007983 */ /* 0x000ee20000100800 */
        /* <DEDUP_REMOVED lines=18> */
[----:B------:R-:W2:Y:S02]  /*653d0*/  LDL.LU.64 R16, [R1+0x2d88] ;  /* 0x002d880001107983 */ /* 0x000ea40000300a00 */
[----:B------:R-:W-:-:S07]  /*653e0*/  IMAD.MOV.U32 R22, RZ, RZ, R2 ;  /* 0x000000ffff167224 */ /* 0x000fce00078e0002 */
        /* <DEDUP_REMOVED lines=19> */
[----:B------:R-:W3:Y:S01]  /*65520*/  LDL.LU R28, [R1+0x2d5c] ;  /* 0x002d5c00011c7983 */ /* 0x000ee20000300800 */
[----:B------:R-:W3:Y:S03]  /*65530*/  LDL.LU R10, [R1+0x2d58] ;  /* 0x002d5800010a7983 */ /* 0x000ee60000300800 */
[----:B------:R0:W-:Y:S02]  /*65540*/  STL.64 [R1+0x2c38], R22 ;  /* 0x002c381601007387 */ /* 0x0001e40000100a00 */
[----:B0-----:R-:W-:Y:S02]  /*65550*/  IMAD.MOV.U32 R22, RZ, RZ, R13 ;  /* 0x000000ffff167224 */ /* 0x001fe400078e000d */
        /* <DEDUP_REMOVED lines=8> */
[----:B------:R-:W-:Y:S02]  /*655e0*/  STL.64 [R1+0x2c50], R22 ;  /* 0x002c501601007387 */ /* 0x000fe40000100a00 */
[----:B------:R0:W-:Y:S01]  /*655f0*/  STL.64 [R1+0x2c18], R14 ;  /* 0x002c180e01007387 */ /* 0x0001e20000100a00 */
[----:B------:R-:W2:Y:S01]  /*65600*/  LDL.LU R12, [R1+0x1020] ;  /* 0x00102000010c7983 */ /* 0x000ea20000300800 */
[----:B------:R-:W2:Y:S03]  /*65610*/  LDL.LU R13, [R1+0x1024] ;  /* 0x00102400010d7983 */ /* 0x000ea60000300800 */
[----:B0-----:R-:W2:Y:S01]  /*65620*/  LDL.LU R14, [R1+0x1028] ;  /* 0x00102800010e7983 */ /* 0x001ea20000300800 */
        /* <DEDUP_REMOVED lines=13> */
[----:B---3--:R-:W-:Y:S02]  /*65700*/  IMAD.MOV.U32 R22, RZ, RZ, R5 ;  /* 0x000000ffff167224 */ /* 0x008fe400078e0005 */
[----:B------:R-:W-:Y:S01]  /*65710*/  IMAD.MOV.U32 R23, RZ, RZ, R4 ;  /* 0x000000ffff177224 */ /* 0x000fe200078e0004 */
[----:B--2---:R-:W-:Y:S01]  /*65720*/  STL.64 [R1+0x2c48], R14 ;  /* 0x002c480e01007387 */ /* 0x004fe20000100a00 */
[----:B------:R0:W-:Y:S03]  /*65730*/  STL.64 [R1+0x2c40], R12 ;  /* 0x002c400c01007387 */ /* 0x0001e60000100a00 */
        /* <DEDUP_REMOVED lines=11> */
[----:B----4-:R-:W-:-:S02]  /*657f0*/  IMAD.MOV.U32 R22, RZ, RZ, R11 ;  /* 0x000000ffff167224 */ /* 0x010fc400078e000b */
[----:B------:R-:W-:Y:S01]  /*65800*/  IMAD.MOV.U32 R23, RZ, RZ, R29 ;  /* 0x000000ffff177224 */ /* 0x000fe200078e001d */
[----:B------:R-:W2:Y:S04]  /*65810*/  LDL.LU R11, [R1+0x2d40] ;  /* 0x002d4000010b7983 */ /* 0x000ea80000300800 */
[----:B------:R0:W-:Y:S01]  /*65820*/  STL.64 [R1+0x2cc0], R22 ;  /* 0x002cc01601007387 */ /* 0x0001e20000100a00 */
[----:B---3--:R-:W-:Y:S02]  /*65830*/  STL.64 [R1+0x2c60], R14 ;  /* 0x002c600e01007387 */ /* 0x008fe40000100a00 */
[----:B------:R1:W-:Y:S02]  /*65840*/  STL.64 [R1+0x2c58], R12 ;  /* 0x002c580c01007387 */ /* 0x0003e40000100a00 */
[----:B0-----:R-:W-:-:S02]  /*65850*/  IMAD.MOV.U32 R22, RZ, RZ, R28 ;  /* 0x000000ffff167224 */ /* 0x001fc400078e001c */
[----:B------:R-:W-:Y:S01]  /*65860*/  IMAD.MOV.U32 R23, RZ, RZ, R9 ;  /* 0x000000ffff177224 */ /* 0x000fe200078e0009 */
        /* <DEDUP_REMOVED lines=66> */
[----:B------:R-:W4:Y:S01]  /*65c90*/  LDL.LU.64 R4, [R1+0x2d30] ;  /* 0x002d300001047983 */ /* 0x000f220000300a00 */
        /* <DEDUP_REMOVED lines=103> */
[C---:B---3--:R-:W-:Y:S11]  /*66310*/  HMMA.16816.F32.BF16 R24, R16.reuse, R6, R24 ;  /* 0x000000061018723c */ /* 0x048ff60000041818 */
[----:B------:R-:W-:Y:S11]  /*66320*/  @!UPT UIADD3 URZ, URZ, URZ, URZ ;  /* 0x0000003f3f3ff290 */ /* 0x000ff6000fffe03f */
[----:B------:R-:W-:Y:S01]  /*66330*/  @!UPT UIADD3 URZ, URZ, URZ, URZ ;  /* 0x0000003f3f3ff290 */ /* 0x000fe2000fffe03f */
[----:B------:R0:W-:Y:S01]  /*66340*/  STL.64 [R1+0x1440], R24 ;  /* 0x0014401801007387 */ /* 0x0001e20000100a00 */
[----:B------:R1:W-:Y:S03]  /*66350*/  STL.64 [R1+0x1448], R26 ;  /* 0x0014481a01007387 */ /* 0x0003e60000100a00 */
[----:B0-----:R-:W3:Y:S01]  /*66360*/  LDL.LU R24, [R1+0xfa0] ;  /* 0x000fa00001187983 */ /* 0x001ee20000300800 */
[----:B--2---:R-:W-:Y:S11]  /*66370*/  HMMA.16816.F32.BF16 R4, R16, R14, R20 ;  /* 0x0000000e1004723c */ /* 0x004ff60000041814 */
[----:B------:R-:W-:Y:S11]  /*66380*/  @!UPT UIADD3 URZ, URZ, URZ, URZ ;  /* 0x0000003f3f3ff290 */ /* 0x000ff6000fffe03f */
[----:B------:R-:W-:Y:S01]  /*66390*/  @!UPT UIADD3 URZ, URZ, URZ, URZ ;  /* 0x0000003f3f3ff290 */ /* 0x000fe2000fffe03f */
[----:B------:R0:W-:Y:S01]  /*663a0*/  STL.64 [R1+0x1430], R4 ;  /* 0x0014300401007387 */ /* 0x0001e20000100a00 */
[----:B------:R2:W-:Y:S02]  /*663b0*/  STL.64 [R1+0x1438], R6 ;  /* 0x0014380601007387 */ /* 0x0005e40000100a00 */
[----:B------:R-:W3:Y:S02]  /*663c0*/  LDL.LU R25, [R1+0xfa4] ;  /* 0x000fa40001197983 */ /* 0x000ee40000300800 */
[----:B-1----:R-:W4:Y:S01]  /*663d0*/  LDL.LU R26, [R1+0xfa8] ;  /* 0x000fa800011a7983 */ /* 0x002f220000300800 */
[----:B------:R-:W4:Y:S04]  /*663e0*/  LDL.LU R27, [R1+0xfac] ;  /* 0x000fac00011b7983 */ /* 0x000f280000300800 */
[----:B0-----:R-:W3:Y:S01]  /*663f0*/  LDL.LU R4, [R1+0xff0] ;  /* 0x000ff00001047983 */ /* 0x001ee20000300800 */
[----:B------:R-:W3:Y:S02]  /*66400*/  LDL.LU R5, [R1+0xff4] ;  /* 0x000ff40001057983 */ /* 0x000ee40000300800 */
[----:B--2---:R-:W2:Y:S02]  /*66410*/  LDL.LU R6, [R1+0xff8] ;  /* 0x000ff80001067983 */ /* 0x004ea40000300800 */
[----:B------:R-:W2:Y:S01]  /*66420*/  LDL.LU R7, [R1+0xffc] ;  /* 0x000ffc0001077983 */ /* 0x000ea20000300800 */
[----:B------:R-:W2:Y:S01]  /*66430*/  LDL.LU R20, [R1+0xfe0] ;  /* 0x000fe00001147983 */ /* 0x000ea20000300800 */
[----:B------:R-:W2:Y:S02]  /*66440*/  LDL.LU R21, [R1+0xfe4] ;  /* 0x000fe40001157983 */ /* 0x000ea40000300800 */
[----:B------:R-:W2:Y:S02]  /*66450*/  LDL.LU R22, [R1+0xfe8] ;  /* 0x000fe80001167983 */ /* 0x000ea40000300800 */
[----:B------:R-:W2:Y:S01]  /*66460*/  LDL.LU R23, [R1+0xfec] ;  /* 0x000fec0001177983 */ /* 0x000ea20000300800 */
[----:B----4-:R0:W-:Y:S01]  /*66470*/  STL.64 [R1+0x2bc0], R26 ;  /* 0x002bc01a01007387 */ /* 0x0101e20000100a00 */
[----:B---3--:R-:W-:Y:S02]  /*66480*/  STL.64 [R1+0x2bb8], R24 ;  /* 0x002bb81801007387 */ /* 0x008fe40000100a00 */
[----:B0-----:R-:W-:-:S02]  /*66490*/  IMAD.MOV.U32 R26, RZ, RZ, R3 ;  /* 0x000000ffff1a7224 */ /* 0x001fc400078e0003 */
[----:B------:R-:W-:-:S05]  /*664a0*/  IMAD.MOV.U32 R27, RZ, RZ, R2 ;  /* 0x000000ffff1b7224 */ /* 0x000fca00078e0002 */
[----:B------:R0:W-:Y:S04]  /*664b0*/  STL.64 [R1+0x2bd0], R26 ;  /* 0x002bd01a01007387 */ /* 0x0001e80000100a00 */
[----:B0-----:R-:W3:Y:S04]  /*664c0*/  LDL.64 R26, [R1+0xf8] ;  /* 0x0000f800011a7983 */ /* 0x001ee80000100a00 */
[----:B---3--:R0:W-:Y:S04]  /*664d0*/  STL.64 [R1+0x2bd8], R26 ;  /* 0x002bd81a01007387 */ /* 0x0081e80000100a00 */
[----:B0-----:R-:W3:Y:S01]  /*664e0*/  LDL.64 R26, [R1+0x108] ;  /* 0x00010800011a7983 */ /* 0x001ee20000100a00 */
[----:B------:R0:W-:Y:S02]  /*664f0*/  STL.64 [R1+0x2ba0], R14 ;  /* 0x002ba00e01007387 */ /* 0x0001e40000100a00 */
[----:B------:R-:W4:Y:S02]  /*66500*/  LDL.LU R12, [R1+0xf90] ;  /* 0x000f9000010c7983 */ /* 0x000f240000300800 */
[----:B------:R-:W4:Y:S01]  /*66510*/  LDL.LU R13, [R1+0xf94] ;  /* 0x000f9400010d7983 */ /* 0x000f220000300800 */
[----:B0-----:R-:W2:Y:S01]  /*66520*/  LDL.LU R14, [R1+0xf98] ;  /* 0x000f9800010e7983 */ /* 0x001ea20000300800 */
[----:B------:R-:W2:Y:S03]  /*66530*/  LDL.LU R15, [R1+0xf9c] ;  /* 0x000f9c00010f7983 */ /* 0x000ea60000300800 */
[----:B--2---:R0:W-:Y:S01]  /*66540*/  STL.64 [R1+0x2bb0], R14 ;  /* 0x002bb00e01007387 */ /* 0x0041e20000100a00 */
[----:B----4-:R1:W-:Y:S03]  /*66550*/  STL.64 [R1+0x2ba8], R12 ;  /* 0x002ba80c01007387 */ /* 0x0103e60000100a00 */
[----:B0-----:R-:W2:Y:S01]  /*66560*/  LDL.64 R14, [R1+0xd8] ;  /* 0x0000d800010e7983 */ /* 0x001ea20000100a00 */
[C---:B------:R-:W-:Y:S03]  /*66570*/  HMMA.16816.F32.BF16 R4, R16.reuse, R10, R4 ;  /* 0x0000000a1004723c */ /* 0x040fe60000041804 */
[----:B--2---:R0:W-:Y:S01]  /*66580*/  STL.64 [R1+0x2bc8], R14 ;  /* 0x002bc80e01007387 */ /* 0x0041e20000100a00 */
[----:B-1----:R-:W2:Y:S02]  /*66590*/  LDL.LU R12, [R1+0xfb0] ;  /* 0x000fb000010c7983 */ /* 0x002ea40000300800 */
[----:B------:R-:W2:Y:S01]  /*665a0*/  LDL.LU R13, [R1+0xfb4] ;  /* 0x000fb400010d7983 */ /* 0x000ea20000300800 */
[----:B0-----:R-:W4:Y:S01]  /*665b0*/  LDL.LU R14, [R1+0xfb8] ;  /* 0x000fb800010e7983 */ /* 0x001f220000300800 */
[----:B------:R-:W4:Y:S03]  /*665c0*/  LDL.LU R15, [R1+0xfbc] ;  /* 0x000fbc00010f7983 */ /* 0x000f260000300800 */
[----:B----4-:R-:W-:Y:S01]  /*665d0*/  STL.64 [R1+0x2be8], R14 ;  /* 0x002be80e01007387 */ /* 0x010fe20000100a00 */
[----:B--2---:R0:W-:Y:S03]  /*665e0*/  STL.64 [R1+0x2be0], R12 ;  /* 0x002be00c01007387 */ /* 0x0041e60000100a00 */
[----:B0-----:R-:W2:Y:S01]  /*665f0*/  LDL.LU R12, [R1+0xfd0] ;  /* 0x000fd000010c7983 */ /* 0x001ea20000300800 */
[----:B------:R-:W2:Y:S02]  /*66600*/  LDL.LU R13, [R1+0xfd4] ;  /* 0x000fd400010d7983 */ /* 0x000ea40000300800 */
[----:B------:R-:W2:Y:S02]  /*66610*/  LDL.LU R14, [R1+0xfd8] ;  /* 0x000fd800010e7983 */ /* 0x000ea40000300800 */
[----:B------:R-:W2:Y:S03]  /*66620*/  LDL.LU R15, [R1+0xfdc] ;  /* 0x000fdc00010f7983 */ /* 0x000ea60000300800 */
[----:B------:R-:W-:Y:S01]  /*66630*/  STL.64 [R1+0x1420], R4 ;  /* 0x0014200401007387 */ /* 0x000fe20000100a00 */
[----:B------:R0:W-:Y:S03]  /*66640*/  STL.64 [R1+0x1428], R6 ;  /* 0x0014280601007387 */ /* 0x0001e60000100a00 */
[----:B0-----:R-:W4:Y:S01]  /*66650*/  LDL.LU.64 R6, [R1+0x2c00] ;  /* 0x002c000001067983 */ /* 0x001f220000300a00 */
[----:B------:R0:W-:Y:S03]  /*66660*/  STL.64 [R1+0x2b50], R10 ;  /* 0x002b500a01007387 */ /* 0x0001e60000100a00 */
[----:B0-----:R-:W2:Y:S01]  /*66670*/  LDL.64 R10, [R1+0x98] ;  /* 0x00009800010a7983 */ /* 0x001ea20000100a00 */
[----:B----4-:R-:W-:Y:S03]  /*66680*/  HMMA.16816.F32.BF16 R16, R16, R6, R20 ;  /* 0x000000061010723c */ /* 0x010fe60000041814 */
[----:B------:R-:W2:Y:S01]  /*66690*/  LDL.LU.64 R22, [R1+0x2bf8] ;  /* 0x002bf80001167983 */ /* 0x000ea20000300a00 */
[----:B------:R-:W2:Y:S02]  /*666a0*/  LDL.LU.64 R20, [R1+0x2bf0] ;  /* 0x002bf00001147983 */ /* 0x000ea40000300a00 */
[----:B---3--:R-:W-:-:S02]  /*666b0*/  IMAD.MOV.U32 R3, RZ, RZ, R26 ;  /* 0x000000ffff037224 */ /* 0x008fc400078e001a */
[----:B------:R-:W-:Y:S11]  /*666c0*/  IMAD.MOV.U32 R2, RZ, RZ, R27 ;  /* 0x000000ffff027224 */ /* 0x000ff600078e001b */
[----:B------:R-:W-:Y:S04]  /*666d0*/  @!UPT UIADD3 URZ, URZ, URZ, URZ ;  /* 0x0000003f3f3ff290 */ /* 0x000fe8000fffe03f */
[----:B------:R0:W-:Y:S01]  /*666e0*/  STL.64 [R1+0x1120], R16 ;  /* 0x0011201001007387 */ /* 0x0001e20000100a00 */
[----:B------:R1:W-:Y:S03]  /*666f0*/  STL.64 [R1+0x1128], R18 ;  /* 0x0011281201007387 */ /* 0x0003e60000100a00 */
[----:B0-----:R-:W3:Y:S01]  /*66700*/  LDL.LU R16, [R1+0xf80] ;  /* 0x000f800001107983 */ /* 0x001ee20000300800 */
[----:B------:R-:W3:Y:S02]  /*66710*/  LDL.LU R17, [R1+0xf84] ;  /* 0x000f840001117983 */ /* 0x000ee40000300800 */
[----:B-1----:R-:W3:Y:S02]  /*66720*/  LDL.LU R18, [R1+0xf88] ;  /* 0x000f880001127983 */ /* 0x002ee40000300800 */
[----:B------:R-:W3:Y:S01]  /*66730*/  LDL.LU R19, [R1+0xf8c] ;  /* 0x000f8c0001137983 */ /* 0x000ee20000300800 */
[----:B------:R0:W-:Y:S01]  /*66740*/  STL [R1+0x2adc], R6 ;  /* 0x002adc0601007387 */ /* 0x0001e20000100800 */
[----:B------:R1:W-:Y:S02]  /*66750*/  STL [R1+0x2ad8], R7 ;  /* 0x002ad80701007387 */ /* 0x0003e40000100800 */
[----:B------:R-:W4:Y:S02]  /*66760*/  LDL.LU R4, [R1+0xfc0] ;  /* 0x000fc00001047983 */ /* 0x000f240000300800 */
[----:B------:R-:W4:Y:S01]  /*66770*/  LDL.LU R5, [R1+0xfc4] ;  /* 0x000fc40001057983 */ /* 0x000f220000300800 */
[----:B0-----:R-:W4:Y:S01]  /*66780*/  LDL.LU R6, [R1+0xfc8] ;  /* 0x000fc80001067983 */ /* 0x001f220000300800 */
[----:B-1----:R-:W4:Y:S01]  /*66790*/  LDL.LU R7, [R1+0xfcc] ;  /* 0x000fcc0001077983 */ /* 0x002f220000300800 */
[C---:B--2---:R-:W-:Y:S11]  /*667a0*/  HMMA.16816.F32.BF16 R12, R20.reuse, R26, R12 ;  /* 0x0000001a140c723c */ /* 0x044ff6000004180c */
[----:B------:R-:W-:Y:S11]  /*667b0*/  @!UPT UIADD3 URZ, URZ, URZ, URZ ;  /* 0x0000003f3f3ff290 */ /* 0x000ff6000fffe03f */
[----:B------:R-:W-:Y:S01]  /*667c0*/  @!UPT UIADD3 URZ, URZ, URZ, URZ ;  /* 0x0000003f3f3ff290 */ /* 0x000fe2000fffe03f */
[----:B------:R-:W-:Y:S01]  /*667d0*/  STL.64 [R1+0x1360], R12 ;  /* 0x0013600c01007387 */ /* 0x000fe20000100a00 */
[----:B------:R0:W-:Y:S03]  /*667e0*/  STL.64 [R1+0x1368], R14 ;  /* 0x0013680e01007387 */ /* 0x0001e60000100a00 */
[----:B0-----:R-:W2:Y:S01]  /*667f0*/  LDL.LU.64 R14, [R1+0x2be8] ;  /* 0x002be800010e7983 */ /* 0x001ea20000300a00 */
[----:B------:R-:W2:Y:S02]  /*66800*/  LDL.LU.64 R12, [R1+0x2be0] ;  /* 0x002be000010c7983 */ /* 0x000ea40000300a00 */
[----:B------:R-:W4:Y:S02]  /*66810*/  LDL.LU.64 R26, [R1+0x2bd8] ;  /* 0x002bd800011a7983 */ /* 0x000f240000300a00 */
[----:B------:R-:W-:Y:S01]  /*66820*/  STL [R1+0x2af4], R2 ;  /* 0x002af40201007387 */ /* 0x000fe20000100800 */
[----:B------:R-:W-:Y:S01]  /*66830*/  STL [R1+0x2af0], R3 ;  /* 0x002af00301007387 */ /* 0x000fe20000100800 */
[C---:B----4-:R-:W-:Y:S11]  /*66840*/  HMMA.16816.F32.BF16 R4, R20.reuse, R26, R4 ;  /* 0x0000001a1404723c */ /* 0x050ff60000041804 */
[----:B------:R-:W-:Y:S11]  /*66850*/  @!UPT UIADD3 URZ, URZ, URZ, URZ ;  /* 0x0000003f3f3ff290 */ /* 0x000ff6000fffe03f */
[----:B------:R-:W-:Y:S01]  /*66860*/  @!UPT UIADD3 URZ, URZ, URZ, URZ ;  /* 0x0000003f3f3ff290 */ /* 0x000fe2000fffe03f */
[----:B------:R0:W-:Y:S01]  /*66870*/  STL.64 [R1+0x1100], R4 ;  /* 0x0011000401007387 */ /* 0x0001e20000100a00 */
[----:B------:R1:W-:Y:S02]  /*66880*/  STL.64 [R1+0x1108], R6 ;  /* 0x0011080601007387 */ /* 0x0003e40000100a00 */
[----:B0-----:R-:W-:Y:S02]  /*66890*/  IMAD.MOV.U32 R5, RZ, RZ, R26 ;  /* 0x000000ffff057224 */ /* 0x001fe400078e001a */
[----:B------:R-:W-:Y:S02]  /*668a0*/  IMAD.MOV.U32 R4, RZ, RZ, R27 ;  /* 0x000000ffff047224 */ /* 0x000fe400078e001b */
[----:B------:R-:W2:Y:S03]  /*668b0*/  LDL.LU.64 R26, [R1+0x2bd0] ;  /* 0x002bd000011a7983 */ /* 0x000ea60000300a00 */
[----:B------:R-:W-:Y:S02]  /*668c0*/  STL [R1+0x2afc], R4 ;  /* 0x002afc0401007387 */ /* 0x000fe40000100800 */
[----:B------:R-:W-:Y:S02]  /*668d0*/  STL [R1+0x2af8], R5 ;  /* 0x002af80501007387 */ /* 0x000fe40000100800 */
[----:B-1----:R-:W4:Y:S01]  /*668e0*/  LDL.64 R6, [R1+0xa8] ;  /* 0x0000a80001067983 */ /* 0x002f220000100a00 */
[C---:B--2---:R-:W-:Y:S01]  /*668f0*/  HMMA.16816.F32.BF16 R24, R20.reuse, R26, R12 ;  /* 0x0000001a1418723c */ /* 0x044fe2000004180c */
[----:B------:R-:W2:Y:S11]  /*66900*/  LDL.LU.64 R14, [R1+0x2bc8] ;  /* 0x002bc800010e7983 */ /* 0x000eb60000300a00 */
[----:B------:R-:W-:Y:S11]  /*66910*/  @!UPT UIADD3 URZ, URZ, URZ, URZ ;  /* 0x0000003f3f3ff290 */ /* 0x000ff6000fffe03f */
[----:B------:R-:W-:Y:S01]  /*66920*/  STL.64 [R1+0x10f0], R24 ;  /* 0x0010f01801007387 */ /* 0x000fe20000100a00 */
[----:B------:R0:W-:Y:S03]  /*66930*/  STL.64 [R1+0x10f8], R26 ;  /* 0x0010f81a01007387 */ /* 0x0001e60000100a00 */
[----:B0-----:R-:W2:Y:S01]  /*66940*/  LDL.LU.64 R26, [R1+0x2bc0] ;  /* 0x002bc000011a7983 */ /* 0x001ea20000300a00 */
        /* <DEDUP_REMOVED lines=15> */
[----:B0-----:R-:W2:Y:S01]  /*66a40*/  LDL.LU.64 R14, [R1+0x2ba0] ;  /* 0x002ba000010e7983 */ /* 0x001ea20000300a00 */
[----:B------:R-:W-:Y:S02]  /*66a50*/  IMAD.MOV.U32 R13, RZ, RZ, R6 ;  /* 0x000000ffff0d7224 */ /* 0x000fe400078e0006 */
[----:B------:R-:W-:Y:S02]  /*66a60*/  IMAD.MOV.U32 R12, RZ, RZ, R7 ;  /* 0x000000ffff0c7224 */ /* 0x000fe400078e0007 */
[----:B---3--:R-:W-:Y:S01]  /*66a70*/  HMMA.16816.F32.BF16 R4, R20, R10, R16 ;  /* 0x0000000a1404723c */ /* 0x008fe20000041810 */
[----:B------:R-:W-:-:S02]  /*66a80*/  IMAD.MOV.U32 R27, RZ, RZ, R10 ;  /* 0x000000ffff1b7224 */ /* 0x000fc400078e000a */
[----:B------:R-:W-:Y:S01]  /*66a90*/  IMAD.MOV.U32 R26, RZ, RZ, R11 ;  /* 0x000000ffff1a7224 */ /* 0x000fe200078e000b */
[----:B------:R-:W0:Y:S04]  /*66aa0*/  LDSM.16.MT88.4 R16, [R0+0x16000] ;  /* 0x016000000010783b */ /* 0x000e280000004200 */
[----:B--2---:R1:W-:Y:S01]  /*66ab0*/  STL.64 [R1+0x2b18], R14 ;  /* 0x002b180e01007387 */ /* 0x0043e20000100a00 */
[----:B------:R-:W-:Y:S11]  /*66ac0*/  STL.64 [R1+0x2b10], R12 ;  /* 0x002b100c01007387 */ /* 0x000ff60000100a00 */
[----:B------:R-:W-:Y:S03]  /*66ad0*/  @!UPT UIADD3 URZ, URZ, URZ, URZ ;  /* 0x0000003f3f3ff290 */ /* 0x000fe6000fffe03f */
[----:B------:R-:W-:Y:S02]  /*66ae0*/  STL.64 [R1+0x10c0], R4 ;  /* 0x0010c00401007387 */ /* 0x000fe40000100a00 */
[----:B------:R-:W-:Y:S01]  /*66af0*/  STL.64 [R1+0x10c8], R6 ;  /* 0x0010c80601007387 */ /* 0x000fe20000100a00 */
[----:B-1----:R-:W2:Y:S04]  /*66b00*/  LDL.64 R14, [R1+0x8] ;  /* 0x00000800010e7983 */ /* 0x002ea80000100a00 */
[----:B--2---:R-:W-:Y:S01]  /*66b10*/  STL.64 [R1+0x2b30], R14 ;  /* 0x002b300e01007387 */ /* 0x004fe20000100a00 */
[----:B------:R-:W-:Y:S02]  /*66b20*/  STL.64 [R1+0x2ae8], R26 ;  /* 0x002ae81a01007387 */ /* 0x000fe40000100a00 */
[----:B------:R1:W-:Y:S02]  /*66b30*/  STL.64 [R1+0x2ae0], R24 ;  /* 0x002ae01801007387 */ /* 0x0003e40000100a00 */
        /* <DEDUP_REMOVED lines=15> */
[----:B--2---:R1:W-:Y:S04]  /*66c30*/  STL.64 [R1+0x2b80], R6 ;  /* 0x002b800601007387 */ /* 0x0043e80000100a00 */
        /* <DEDUP_REMOVED lines=9> */
[----:B------:R-:W4:Y:S02]  /*66cd0*/  LDL.LU R11, [R1+0xf5c] ;  /* 0x000f5c00010b7983 */ /* 0x000f240000300800 */
[----:B------:R-:W2:Y:S01]  /*66ce0*/  LDL.64 R6, [R1+0x68] ;  /* 0x0000680001067983 */ /* 0x000ea20000100a00 */
[----:B----4-:R-:W-:Y:S01]  /*66cf0*/  STL.64 [R1+0x2b90], R10 ;  /* 0x002b900a01007387 */ /* 0x010fe20000100a00 */
[----:B--2---:R1:W-:Y:S03]  /*66d00*/  STL.64 [R1+0x2b88], R8 ;  /* 0x002b880801007387 */ /* 0x0043e60000100a00 */
[----:B-1----:R-:W2:Y:S01]  /*66d10*/  LDL.LU R8, [R1+0xf60] ;  /* 0x000f600001087983 */ /* 0x002ea20000300800 */
[----:B------:R-:W2:Y:S02]  /*66d20*/  LDL.LU R9, [R1+0xf64] ;  /* 0x000f640001097983 */ /* 0x000ea40000300800 */
[----:B------:R-:W2:Y:S02]  /*66d30*/  LDL.LU R10, [R1+0xf68] ;  /* 0x000f6800010a7983 */ /* 0x000ea40000300800 */
[----:B------:R-:W2:Y:S01]  /*66d40*/  LDL.LU R11, [R1+0xf6c] ;  /* 0x000f6c00010b7983 */ /* 0x000ea20000300800 */
[----:B------:R-:W4:Y:S04]  /*66d50*/  LDL.64 R14, [R1+0x18] ;  /* 0x00001800010e7983 */ /* 0x000f280000100a00 */
[----:B----4-:R1:W-:Y:S04]  /*66d60*/  STL.64 [R1+0x2b48], R14 ;  /* 0x002b480e01007387 */ /* 0x0103e80000100a00 */
[----:B-1----:R-:W4:Y:S01]  /*66d70*/  LDL.64 R14, [R1+0x28] ;  /* 0x00002800010e7983 */ /* 0x002f220000100a00 */
[----:B---3--:R-:W-:Y:S02]  /*66d80*/  STL.64 [R1+0x2b08], R26 ;  /* 0x002b081a01007387 */ /* 0x008fe40000100a00 */
[----:B------:R1:W-:Y:S02]  /*66d90*/  STL.64 [R1+0x2b00], R24 ;  /* 0x002b001801007387 */ /* 0x0003e40000100a00 */
[----:B-1----:R-:W3:Y:S01]  /*66da0*/  LDL.LU R24, [R1+0xf00] ;  /* 0x000f000001187983 */ /* 0x002ee20000300800 */
[----:B------:R-:W3:Y:S02]  /*66db0*/  LDL.LU R25, [R1+0xf04] ;  /* 0x000f040001197983 */ /* 0x000ee40000300800 */
[----:B------:R-:W2:Y:S02]  /*66dc0*/  LDL.LU R26, [R1+0xf08] ;  /* 0x000f0800011a7983 */ /* 0x000ea40000300800 */
[----:B------:R-:W2:Y:S02]  /*66dd0*/  LDL.LU R27, [R1+0xf0c] ;  /* 0x000f0c00011b7983 */ /* 0x000ea40000300800 */
[----:B--2---:R-:W-:Y:S01]  /*66de0*/  STL.64 [R1+0x2b28], R26 ;  /* 0x002b281a01007387 */ /* 0x004fe20000100a00 */
[----:B---3--:R1:W-:Y:S03]  /*66df0*/  STL.64 [R1+0x2b20], R24 ;  /* 0x002b201801007387 */ /* 0x0083e60000100a00 */
[----:B-1----:R-:W2:Y:S01]  /*66e00*/  LDL.LU R24, [R1+0xf10] ;  /* 0x000f100001187983 */ /* 0x002ea20000300800 */
[----:B------:R-:W2:Y:S02]  /*66e10*/  LDL.LU R25, [R1+0xf14] ;  /* 0x000f140001197983 */ /* 0x000ea40000300800 */
[----:B------:R-:W3:Y:S02]  /*66e20*/  LDL.LU R26, [R1+0xf18] ;  /* 0x000f1800011a7983 */ /* 0x000ee40000300800 */
[----:B------:R-:W3:Y:S02]  /*66e30*/  LDL.LU R27, [R1+0xf1c] ;  /* 0x000f1c00011b7983 */ /* 0x000ee40000300800 */
[----:B---3--:R-:W-:Y:S01]  /*66e40*/  STL.64 [R1+0x2b40], R26 ;  /* 0x002b401a01007387 */ /* 0x008fe20000100a00 */
[----:B--2---:R1:W-:Y:S03]  /*66e50*/  STL.64 [R1+0x2b38], R24 ;  /* 0x002b381801007387 */ /* 0x0043e60000100a00 */
[----:B-1----:R-:W2:Y:S01]  /*66e60*/  LDL.LU R24, [R1+0xf20] ;  /* 0x000f200001187983 */ /* 0x002ea20000300800 */
[----:B------:R-:W2:Y:S02]  /*66e70*/  LDL.LU R25, [R1+0xf24] ;  /* 0x000f240001197983 */ /* 0x000ea40000300800 */
[----:B------:R-:W2:Y:S02]  /*66e80*/  LDL.LU R26, [R1+0xf28] ;  /* 0x000f2800011a7983 */ /* 0x000ea40000300800 */
[----:B------:R-:W2:Y:S01]  /*66e90*/  LDL.LU R27, [R1+0xf2c] ;  /* 0x000f2c00011b7983 */ /* 0x000ea20000300800 */
[----:B0-----:R-:W-:Y:S01]  /*66ea0*/  STL.64 [R1+0x29a0], R18 ;  /* 0x0029a01201007387 */ /* 0x001fe20000100a00 */
        /* <DEDUP_REMOVED lines=67> */
[----:B------:R-:W4:Y:S01]  /*672e0*/  LDL.LU.64 R12, [R1+0x2b10] ;  /* 0x002b1000010c7983 */ /* 0x000f220000300a00 */
[----:B--2---:R-:W-:Y:S11]  /*672f0*/  HMMA.16816.F32.BF16 R24, R20, R14, R24 ;  /* 0x0000000e1418723c */ /* 0x004ff60000041818 */
[----:B------:R-:W-:Y:S11]  /*67300*/  @!UPT UIADD3 URZ, URZ, URZ, URZ ;  /* 0x0000003f3f3ff290 */ /* 0x000ff6000fffe03f */
[----:B------:R-:W-:Y:S01]  /*67310*/  @!UPT UIADD3 URZ, URZ, URZ, URZ ;  /* 0x0000003f3f3ff290 */ /* 0x000fe2000fffe03f */
[----:B------:R-:W-:Y:S01]  /*67320*/  STL.64 [R1+0x1040], R24 ;  /* 0x0010401801007387 */ /* 0x000fe20000100a00 */
[----:B------:R0:W-:Y:S03]  /*67330*/  STL.64 [R1+0x1048], R26 ;  /* 0x0010481a01007387 */ /* 0x0001e60000100a00 */
[----:B0-----:R-:W3:Y:S01]  /*67340*/  LDL.LU.64 R26, [R1+0x2b08] ;  /* 0x002b0800011a7983 */ /* 0x001ee20000300a00 */
[----:B------:R-:W3:Y:S02]  /*67350*/  LDL.LU.64 R24, [R1+0x2b00] ;  /* 0x002b000001187983 */ /* 0x000ee40000300a00 */
[----:B------:R0:W-:Y:S02]  /*67360*/  STL.64 [R1+0x29a8], R14 ;  /* 0x0029a80e01007387 */ /* 0x0001e40000100a00 */
[----:B0-----:R-:W-:Y:S02]  /*67370*/  IMAD.MOV.U32 R14, RZ, RZ, R4 ;  /* 0x000000ffff0e7224 */ /* 0x001fe400078e0004 */
[----:B------:R-:W-:Y:S01]  /*67380*/  IMAD.MOV.U32 R15, RZ, RZ, R5 ;  /* 0x000000ffff0f7224 */ /* 0x000fe200078e0005 */
[----:B------:R-:W2:Y:S01]  /*67390*/  LDL.LU R4, [R1+0x2afc] ;  /* 0x002afc0001047983 */ /* 0x000ea20000300800 */
[----:B------:R-:W2:Y:S03]  /*673a0*/  LDL.LU R5, [R1+0x2af8] ;  /* 0x002af80001057983 */ /* 0x000ea60000300800 */
[----:B------:R0:W-:Y:S02]  /*673b0*/  STL.64 [R1+0x29b8], R14 ;  /* 0x0029b80e01007387 */ /* 0x0001e40000100a00 */
[----:B0-----:R-:W-:-:S02]  /*673c0*/  IMAD.MOV.U32 R14, RZ, RZ, R2 ;  /* 0x000000ffff0e7224 */ /* 0x001fc400078e0002 */
[----:B------:R-:W-:Y:S01]  /*673d0*/  IMAD.MOV.U32 R15, RZ, RZ, R3 ;  /* 0x000000ffff0f7224 */ /* 0x000fe200078e0003 */
[----:B------:R-:W2:Y:S01]  /*673e0*/  LDL.LU R2, [R1+0x2af4] ;  /* 0x002af40001027983 */ /* 0x000ea20000300800 */
[----:B------:R-:W2:Y:S03]  /*673f0*/  LDL.LU R3, [R1+0x2af0] ;  /* 0x002af00001037983 */ /* 0x000ea60000300800 */
[----:B------:R0:W-:Y:S02]  /*67400*/  STL.64 [R1+0x29d0], R14 ;  /* 0x0029d00e01007387 */ /* 0x0001e40000100a00 */
[----:B0-----:R-:W-:Y:S02]  /*67410*/  IMAD.MOV.U32 R14, RZ, RZ, R9 ;  /* 0x000000ffff0e7224 */ /* 0x001fe400078e0009 */
[----:B------:R-:W-:Y:S01]  /*67420*/  IMAD.MOV.U32 R15, RZ, RZ, R8 ;  /* 0x000000ffff0f7224 */ /* 0x000fe200078e0008 */
[----:B---3--:R-:W-:Y:S11]  /*67430*/  HMMA.16816.F32.BF16 R24, R20, R10, R24 ;  /* 0x0000000a1418723c */ /* 0x008ff60000041818 */
[----:B------:R-:W-:Y:S11]  /*67440*/  @!UPT UIADD3 URZ, URZ, URZ, URZ ;  /* 0x0000003f3f3ff290 */ /* 0x000ff6000fffe03f */
[----:B------:R-:W-:Y:S01]  /*67450*/  @!UPT UIADD3 URZ, URZ, URZ, URZ ;  /* 0x0000003f3f3ff290 */ /* 0x000fe2000fffe03f */
[----:B------:R-:W-:Y:S01]  /*67460*/  STL.64 [R1+0x1030], R24 ;  /* 0x0010301801007387 */ /* 0x000fe20000100a00 */
[----:B------:R0:W-:Y:S03]  /*67470*/  STL.64 [R1+0x1038], R26 ;  /* 0x0010381a01007387 */ /* 0x0001e60000100a00 */
[----:B0-----:R-:W3:Y:S01]  /*67480*/  LDL.LU.64 R26, [R1+0x2ae8] ;  /* 0x002ae800011a7983 */ /* 0x001ee20000300a00 */
        /* <DEDUP_REMOVED lines=29> */
[----:B------:R0:W-:Y:S01]  /*67660*/  STL.64 [R1+0x2a30], R14 ;  /* 0x002a300e01007387 */ /* 0x0001e20000100a00 */
[----:B---3--:R-:W-:Y:S02]  /*67670*/  IMAD.MOV.U32 R18, RZ, RZ, R27 ;  /* 0x000000ffff127224 */ /* 0x008fe400078e001b */
[----:B------:R-:W-:Y:S02]  /*67680*/  IMAD.MOV.U32 R19, RZ, RZ, R26 ;  /* 0x000000ffff137224 */ /* 0x000fe400078e001a */
[----:B0-----:R-:W-:Y:S02]  /*67690*/  IMAD.MOV.U32 R14, RZ, RZ, R17 ;  /* 0x000000ffff0e7224 */ /* 0x001fe400078e0011 */
[----:B------:R-:W-:-:S05]  /*676a0*/  IMAD.MOV.U32 R15, RZ, RZ, R16 ;  /* 0x000000ffff0f7224 */ /* 0x000fca00078e0010 */
[----:B------:R-:W-:Y:S04]  /*676b0*/  STL.64 [R1+0x2a48], R14 ;  /* 0x002a480e01007387 */ /* 0x000fe80000100a00 */
[----:B--2---:R-:W-:Y:S01]  /*676c0*/  STL.64 [R1+0x29f8], R10 ;  /* 0x0029f80a01007387 */ /* 0x004fe20000100a00 */
[----:B------:R0:W-:Y:S03]  /*676d0*/  STL.64 [R1+0x29f0], R8 ;  /* 0x0029f00801007387 */ /* 0x0001e60000100a00 */
[----:B0-----:R-:W2:Y:S01]  /*676e0*/  LDL.LU R8, [R1+0xe40] ;  /* 0x000e400001087983 */ /* 0x001ea20000300800 */
[----:B------:R-:W2:Y:S02]  /*676f0*/  LDL.LU R9, [R1+0xe44] ;  /* 0x000e440001097983 */ /* 0x000ea40000300800 */
[----:B------:R-:W3:Y:S02]  /*67700*/  LDL.LU R10, [R1+0xe48] ;  /* 0x000e4800010a7983 */ /* 0x000ee40000300800 */
[----:B------:R-:W3:Y:S01]  /*67710*/  LDL.LU R11, [R1+0xe4c] ;  /* 0x000e4c00010b7983 */ /* 0x000ee20000300800 */
[----:B------:R4:W-:Y:S02]  /*67720*/  STL.64 [R1+0x2a50], R18 ;  /* 0x002a501201007387 */ /* 0x0009e40000100a00 */
[----:B----4-:R-:W-:-:S02]  /*67730*/  IMAD.MOV.U32 R18, RZ, RZ, R13 ;  /* 0x000000ffff127224 */ /* 0x010fc400078e000d */
[----:B------:R-:W-:-:S05]  /*67740*/  IMAD.MOV.U32 R19, RZ, RZ, R12 ;  /* 0x000000ffff137224 */ /* 0x000fca00078e000c */
[----:B------:R0:W-:Y:S01]  /*67750*/  STL.64 [R1+0x2a68], R18 ;  /* 0x002a681201007387 */ /* 0x0001e20000100a00 */
[----:B------:R-:W4:Y:S02]  /*67760*/  LDL.LU R12, [R1+0xe80] ;  /* 0x000e8000010c7983 */ /* 0x000f240000300800 */
[----:B------:R-:W4:Y:S02]  /*67770*/  LDL.LU R13, [R1+0xe84] ;  /* 0x000e8400010d7983 */ /* 0x000f240000300800 */
[----:B------:R-:W2:Y:S01]  /*67780*/  LDL.LU R14, [R1+0xe88] ;  /* 0x000e8800010e7983 */ /* 0x000ea20000300800 */
[----:B------:R-:W2:Y:S01]  /*67790*/  LDL.LU R15, [R1+0xe8c] ;  /* 0x000e8c00010f7983 */ /* 0x000ea20000300800 */
[----:B0-----:R-:W-:Y:S02]  /*677a0*/  IMAD.MOV.U32 R18, RZ, RZ, R25 ;  /* 0x000000ffff127224 */ /* 0x001fe400078e0019 */
[----:B------:R-:W-:-:S05]  /*677b0*/  IMAD.MOV.U32 R19, RZ, RZ, R24 ;  /* 0x000000ffff137224 */ /* 0x000fca00078e0018 */
[----:B------:R-:W-:Y:S04]  /*677c0*/  STL.64 [R1+0x2a80], R18 ;  /* 0x002a801201007387 */ /* 0x000fe80000100a00 */
[----:B--2---:R-:W-:Y:S01]  /*677d0*/  STL.64 [R1+0x2a60], R14 ;  /* 0x002a600e01007387 */ /* 0x004fe20000100a00 */
[----:B----4-:R0:W-:Y:S03]  /*677e0*/  STL.64 [R1+0x2a58], R12 ;  /* 0x002a580c01007387 */ /* 0x0101e60000100a00 */
[----:B0-----:R-:W2:Y:S01]  /*677f0*/  LDL.LU R12, [R1+0xe90] ;  /* 0x000e9000010c7983 */ /* 0x001ea20000300800 */
[----:B------:R-:W2:Y:S02]  /*67800*/  LDL.LU R13, [R1+0xe94] ;  /* 0x000e9400010d7983 */ /* 0x000ea40000300800 */
[----:B------:R-:W4:Y:S02]  /*67810*/  LDL.LU R14, [R1+0xe98] ;  /* 0x000e9800010e7983 */ /* 0x000f240000300800 */
[----:B------:R-:W4:Y:S01]  /*67820*/  LDL.LU R15, [R1+0xe9c] ;  /* 0x000e9c00010f7983 */ /* 0x000f220000300800 */
[----:B------:R-:W2:Y:S04]  /*67830*/  LDL.64 R18, [R1+0xe8] ;  /* 0x0000e80001127983 */ /* 0x000ea80000100a00 */
[----:B--2---:R-:W-:Y:S01]  /*67840*/  STL.64 [R1+0x2a98], R18 ;  /* 0x002a981201007387 */ /* 0x004fe20000100a00 */
[----:B----4-:R-:W-:Y:S02]  /*67850*/  STL.64 [R1+0x2a78], R14 ;  /* 0x002a780e01007387 */ /* 0x010fe40000100a00 */
[----:B------:R0:W-:Y:S02]  /*67860*/  STL.64 [R1+0x2a70], R12 ;  /* 0x002a700c01007387 */ /* 0x0001e40000100a00 */
        /* <DEDUP_REMOVED lines=12> */
[----:B------:R-:W4:Y:S01]  /*67930*/  LDL.LU R15, [R1+0xebc] ;  /* 0x000ebc00010f7983 */ /* 0x000f220000300800 */
[----:B------:R-:W2:Y:S01]  /*67940*/  LDL.LU R24, [R1+0xee0] ;  /* 0x000ee00001187983 */ /* 0x000ea20000300800 */
[----:B------:R-:W3:Y:S02]  /*67950*/  LDL.LU R25, [R1+0xee4] ;  /* 0x000ee40001197983 */ /* 0x000ee40000300800 */
[----:B------:R-:W3:Y:S02]  /*67960*/  LDL.LU R26, [R1+0xee8] ;  /* 0x000ee800011a7983 */ /* 0x000ee40000300800 */
[----:B------:R-:W3:Y:S01]  /*67970*/  LDL.LU R27, [R1+0xeec] ;  /* 0x000eec00011b7983 */ /* 0x000ee20000300800 */
        /* <DEDUP_REMOVED lines=24> */
[----:B------:R-:W-:Y:S01]  /*67b00*/  HMMA.16816.F32.BF16 R20, R20, R6, R24 ;  /* 0x000000061414723c */ /* 0x000fe20000041818 */
[----:B----4-:R-:W-:Y:S01]  /*67b10*/  STL.64 [R1+0x2a40], R10 ;  /* 0x002a400a01007387 */ /* 0x010fe20000100a00 */
[----:B---3--:R0:W-:Y:S03]  /*67b20*/  STL.64 [R1+0x2a38], R8 ;  /* 0x002a380801007387 */ /* 0x0081e60000100a00 */
[----:B0-----:R-:W3:Y:S01]  /*67b30*/  LDL.LU R8, [R1+0xe70] ;  /* 0x000e700001087983 */ /* 0x001ee20000300800 */
[----:B------:R-:W3:Y:S02]  /*67b40*/  LDL.LU R9, [R1+0xe74] ;  /* 0x000e740001097983 */ /* 0x000ee40000300800 */
[----:B------:R-:W3:Y:S02]  /*67b50*/  LDL.LU R10, [R1+0xe78] ;  /* 0x000e7800010a7983 */ /* 0x000ee40000300800 */
[----:B------:R-:W3:Y:S01]  /*67b60*/  LDL.LU R11, [R1+0xe7c] ;  /* 0x000e7c00010b7983 */ /* 0x000ee20000300800 */
[----:B------:R-:W2:Y:S01]  /*67b70*/  LDL.LU.64 R26, [R1+0x2ad0] ;  /* 0x002ad000011a7983 */ /* 0x000ea20000300a00 */
[----:B------:R-:W2:Y:S02]  /*67b80*/  LDL.LU.64 R24, [R1+0x2ac8] ;  /* 0x002ac80001187983 */ /* 0x000ea40000300a00 */
[----:B------:R-:W-:-:S02]  /*67b90*/  IMAD.MOV.U32 R18, RZ, RZ, R3 ;  /* 0x000000ffff127224 */ /* 0x000fc400078e0003 */
[----:B------:R-:W-:-:S07]  /*67ba0*/  IMAD.MOV.U32 R19, RZ, RZ, R2 ;  /* 0x000000ffff137224 */ /* 0x000fce00078e0002 */
[----:B------:R0:W-:Y:S01]  /*67bb0*/  STL.64 [R1+0x1020], R20 ;  /* 0x0010201401007387 */ /* 0x0001e20000100a00 */
[----:B------:R1:W-:Y:S03]  /*67bc0*/  STL.64 [R1+0x1028], R22 ;  /* 0x0010281601007387 */ /* 0x0003e60000100a00 */
[----:B0-----:R-:W4:Y:S01]  /*67bd0*/  LDL.LU R20, [R1+0xe00] ;  /* 0x000e000001147983 */ /* 0x001f220000300800 */
[----:B------:R-:W4:Y:S02]  /*67be0*/  LDL.LU R21, [R1+0xe04] ;  /* 0x000e040001157983 */ /* 0x000f240000300800 */
[----:B-1----:R-:W4:Y:S02]  /*67bf0*/  LDL.LU R22, [R1+0xe08] ;  /* 0x000e080001167983 */ /* 0x002f240000300800 */
[----:B------:R-:W4:Y:S01]  /*67c00*/  LDL.LU R23, [R1+0xe0c] ;  /* 0x000e0c0001177983 */ /* 0x000f220000300800 */
        /* <DEDUP_REMOVED lines=46> */
[C---:B---3--:R-:W-:Y:S01]  /*67ef0*/  HMMA.16816.F32.BF16 R12, R24.reuse, R14, R8 ;  /* 0x0000000e180c723c */ /* 0x048fe20000041808 */
[----:B------:R-:W3:Y:S01]  /*67f00*/  LDL.LU.64 R10, [R1+0x2a40] ;  /* 0x002a4000010a7983 */ /* 0x000ee20000300a00 */
[----:B------:R-:W3:Y:S11]  /*67f10*/  LDL.LU.64 R8, [R1+0x2a38] ;  /* 0x002a380001087983 */ /* 0x000ef60000300a00 */
[----:B------:R-:W-:Y:S10]  /*67f20*/  @!UPT UIADD3 URZ, URZ, URZ, URZ ;  /* 0x0000003f3f3ff290 */ /* 0x000ff4000fffe03f */
        /* <DEDUP_REMOVED lines=39> */
[----:B------:R-:W2:Y:S11]  /*681a0*/  LDL.LU.64 R10, [R1+0x29b0] ;  /* 0x0029b000010a7983 */ /* 0x000eb60000300a00 */
[----:B------:R-:W-:Y:S10]  /*681b0*/  @!UPT UIADD3 URZ, URZ, URZ, URZ ;  /* 0x0000003f3f3ff290 */ /* 0x000ff4000fffe03f */
[----:B------:R-:W-:Y:S01]  /*681c0*/  STL.64 [R1+0x1210], R12 ;  /* 0x0012100c01007387 */ /* 0x000fe20000100a00 */
[----:B------:R0:W-:Y:S03]  /*681d0*/  STL.64 [R1+0x1218], R14 ;  /* 0x0012180e01007387 */ /* 0x0001e60000100a00 */
[----:B0-----:R-:W4:Y:S02]  /*681e0*/  LDL.LU.64 R14, [R1+0x29a8] ;  /* 0x0029a800010e7983 */ /* 0x001f240000300a00 */
[C---:B----4-:R-:W-:Y:S02]  /*681f0*/  HMMA.16816.F32.BF16 R20, R24.reuse, R14, R20 ;  /* 0x0000000e1814723c */ /* 0x050fe40000041814 */
[----:B------:R0:W-:Y:S01]  /*68200*/  STL.64 [R1+0x2948], R14 ;  /* 0x0029480e01007387 */ /* 0x0001e20000100a00 */
[----:B------:R-:W3:Y:S11]  /*68210*/  LDL.LU R12, [R1+0xda0] ;  /* 0x000da000010c7983 */ /* 0x000ef60000300800 */
[----:B------:R-:W-:Y:S09]  /*68220*/  @!UPT UIADD3 URZ, URZ, URZ, URZ ;  /* 0x0000003f3f3ff290 */ /* 0x000ff2000fffe03f */
[----:B------:R-:W-:Y:S01]  /*68230*/  STL.64 [R1+0x1200], R20 ;  /* 0x0012001401007387 */ /* 0x000fe20000100a00 */
[----:B------:R-:W-:Y:S02]  /*68240*/  STL.64 [R1+0x1208], R22 ;  /* 0x0012081601007387 */ /* 0x000fe40000100a00 */
[----:B------:R-:W3:Y:S02]  /*68250*/  LDL.LU R13, [R1+0xda4] ;  /* 0x000da400010d7983 */ /* 0x000ee40000300800 */
[----:B0-----:R-:W4:Y:S01]  /*68260*/  LDL.LU R14, [R1+0xda8] ;  /* 0x000da800010e7983 */ /* 0x001f220000300800 */
[----:B------:R-:W4:Y:S04]  /*68270*/  LDL.LU R15, [R1+0xdac] ;  /* 0x000dac00010f7983 */ /* 0x000f280000300800 */
[----:B------:R-:W0:Y:S01]  /*68280*/  LDSM.16.MT88.4 R20, [R0+0x16080] ;  /* 0x016080000014783b */ /* 0x000e220000004200 */
[----:B--2---:R-:W-:Y:S03]  /*68290*/  HMMA.16816.F32.BF16 R16, R24, R10, R16 ;  /* 0x0000000a1810723c */ /* 0x004fe60000041810 */
[----:B----4-:R1:W-:Y:S01]  /*682a0*/  STL.64 [R1+0x2958], R14 ;  /* 0x0029580e01007387 */ /* 0x0103e20000100a00 */
[----:B---3--:R-:W-:Y:S02]  /*682b0*/  STL.64 [R1+0x2950], R12 ;  /* 0x0029500c01007387 */ /* 0x008fe40000100a00 */
[----:B-1----:R-:W-:-:S02]  /*682c0*/  IMAD.MOV.U32 R14, RZ, RZ, R3 ;  /* 0x000000ffff0e7224 */ /* 0x002fc400078e0003 */
[----:B------:R-:W-:-:S05]  /*682d0*/  IMAD.MOV.U32 R15, RZ, RZ, R2 ;  /* 0x000000ffff0f7224 */ /* 0x000fca00078e0002 */
[----:B------:R1:W-:Y:S04]  /*682e0*/  STL.64 [R1+0x2968], R14 ;  /* 0x0029680e01007387 */ /* 0x0003e80000100a00 */
[----:B-1----:R-:W2:Y:S04]  /*682f0*/  LDL.64 R14, [R1+0xf8] ;  /* 0x0000f800010e7983 */ /* 0x002ea80000100a00 */
[----:B--2---:R1:W-:Y:S04]  /*68300*/  STL.64 [R1+0x2980], R14 ;  /* 0x0029800e01007387 */ /* 0x0043e80000100a00 */
[----:B-1----:R-:W2:Y:S01]  /*68310*/  LDL.64 R14, [R1+0x108] ;  /* 0x00010800010e7983 */ /* 0x002ea20000100a00 */
[----:B0-----:R0:W-:Y:S02]  /*68320*/  STL [R1+0x2878], R20 ;  /* 0x0028781401007387 */ /* 0x0011e40000100800 */
[----:B------:R1:W-:Y:S02]  /*68330*/  STL [R1+0x2874], R21 ;  /* 0x0028741501007387 */ /* 0x0003e40000100800 */
[----:B------:R3:W-:Y:S01]  /*68340*/  STL [R1+0x2870], R22 ;  /* 0x0028701601007387 */ /* 0x0007e20000100800 */
[----:B------:R4:W-:Y:S04]  /*68350*/  STL [R1+0x286c], R23 ;  /* 0x00286c1701007387 */ /* 0x0009e80000100800 */
[----:B0-----:R-:W2:Y:S01]  /*68360*/  LDL.LU R20, [R1+0xde0] ;  /* 0x000de00001147983 */ /* 0x001ea20000300800 */
[----:B-1----:R-:W2:Y:S02]  /*68370*/  LDL.LU R21, [R1+0xde4] ;  /* 0x000de40001157983 */ /* 0x002ea40000300800 */
[----:B---3--:R-:W2:Y:S02]  /*68380*/  LDL.LU R22, [R1+0xde8] ;  /* 0x000de80001167983 */ /* 0x008ea40000300800 */
[----:B----4-:R-:W2:Y:S01]  /*68390*/  LDL.LU R23, [R1+0xdec] ;  /* 0x000dec0001177983 */ /* 0x010ea20000300800 */
[----:B------:R-:W-:Y:S01]  /*683a0*/  STL.64 [R1+0x11f0], R16 ;  /* 0x0011f01001007387 */ /* 0x000fe20000100a00 */
[----:B------:R0:W-:Y:S03]  /*683b0*/  STL.64 [R1+0x11f8], R18 ;  /* 0x0011f81201007387 */ /* 0x0001e60000100a00 */
[----:B0-----:R-:W3:Y:S01]  /*683c0*/  LDL.LU.64 R18, [R1+0x29a0] ;  /* 0x0029a00001127983 */ /* 0x001ee20000300a00 */
[----:B------:R-:W3:Y:S02]  /*683d0*/  LDL.LU.64 R16, [R1+0x2998] ;  /* 0x0029980001107983 */ /* 0x000ee40000300a00 */
[----:B------:R0:W-:Y:S02]  /*683e0*/  STL.64 [R1+0x28a8], R10 ;  /* 0x0028a80a01007387 */ /* 0x0001e40000100a00 */
[----:B0-----:R-:W4:Y:S04]  /*683f0*/  LDL.64 R10, [R1+0xa8] ;  /* 0x0000a800010a7983 */ /* 0x001f280000100a00 */
[----:B----4-:R0:W-:Y:S04]  /*68400*/  STL.64 [R1+0x2940], R10 ;  /* 0x0029400a01007387 */ /* 0x0101e80000100a00 */
[----:B0-----:R-:W4:Y:S04]  /*68410*/  LDL.64 R10, [R1+0xd8] ;  /* 0x0000d800010a7983 */ /* 0x001f280000100a00 */
        /* <DEDUP_REMOVED lines=9> */
[----:B------:R-:W4:Y:S02]  /*684b0*/  LDL.LU R10, [R1+0xdc8] ;  /* 0x000dc800010a7983 */ /* 0x000f240000300800 */
[----:B------:R-:W4:Y:S01]  /*684c0*/  LDL.LU R11, [R1+0xdcc] ;  /* 0x000dcc00010b7983 */ /* 0x000f220000300800 */
[----:B------:R-:W-:Y:S01]  /*684d0*/  HMMA.16816.F32.BF16 R24, R24, R6, R20 ;  /* 0x000000061818723c */ /* 0x000fe20000041814 */
[----:B----4-:R-:W-:Y:S01]  /*684e0*/  STL.64 [R1+0x2990], R10 ;  /* 0x0029900a01007387 */ /* 0x010fe20000100a00 */
[----:B--2---:R0:W-:Y:S03]  /*684f0*/  STL.64 [R1+0x2988], R8 ;  /* 0x0029880801007387 */ /* 0x0041e60000100a00 */
[----:B0-----:R-:W3:Y:S01]  /*68500*/  LDL.LU R8, [R1+0xdd0] ;  /* 0x000dd00001087983 */ /* 0x001ee20000300800 */
[----:B------:R-:W3:Y:S02]  /*68510*/  LDL.LU R9, [R1+0xdd4] ;  /* 0x000dd40001097983 */ /* 0x000ee40000300800 */
[----:B------:R-:W3:Y:S02]  /*68520*/  LDL.LU R10, [R1+0xdd8] ;  /* 0x000dd800010a7983 */ /* 0x000ee40000300800 */
[----:B------:R-:W3:Y:S01]  /*68530*/  LDL.LU R11, [R1+0xddc] ;  /* 0x000ddc00010b7983 */ /* 0x000ee20000300800 */
[----:B------:R-:W2:Y:S11]  /*68540*/  LDL.LU R20, [R1+0xd80] ;  /* 0x000d800001147983 */ /* 0x000eb60000300800 */
[----:B------:R-:W-:Y:S01]  /*68550*/  @!UPT UIADD3 URZ, URZ, URZ, URZ ;  /* 0x0000003f3f3ff290 */ /* 0x000fe2000fffe03f */
[----:B------:R-:W-:Y:S02]  /*68560*/  STL.64 [R1+0xf90], R24 ;  /* 0x000f901801007387 */ /* 0x000fe40000100a00 */
[----:B------:R0:W-:Y:S02]  /*68570*/  STL.64 [R1+0xf98], R26 ;  /* 0x000f981a01007387 */ /* 0x0001e40000100a00 */
[----:B------:R-:W2:Y:S01]  /*68580*/  LDL.LU R21, [R1+0xd84] ;  /* 0x000d840001157983 */ /* 0x000ea20000300800 */
[----:B------:R-:W2:Y:S01]  /*68590*/  LDL.LU R22, [R1+0xd88] ;  /* 0x000d880001167983 */ /* 0x000ea20000300800 */
[----:B------:R-:W2:Y:S02]  /*685a0*/  LDL.LU R23, [R1+0xd8c] ;  /* 0x000d8c0001177983 */ /* 0x000ea40000300800 */
[----:B------:R-:W-:Y:S02]  /*685b0*/  IMAD.MOV.U32 R3, RZ, RZ, R14 ;  /* 0x000000ffff037224 */ /* 0x000fe400078e000e */
[----:B------:R-:W-:Y:S01]  /*685c0*/  IMAD.MOV.U32 R2, RZ, RZ, R15 ;  /* 0x000000ffff027224 */ /* 0x000fe200078e000f */
[----:B0-----:R-:W2:Y:S01]  /*685d0*/  LDL.64 R26, [R1+0x98] ;  /* 0x00009800011a7983 */ /* 0x001ea20000100a00 */
[C---:B---3--:R-:W-:Y:S11]  /*685e0*/  HMMA.16816.F32.BF16 R8, R16.reuse, R14, R8 ;  /* 0x0000000e1008723c */ /* 0x048ff60000041808 */
[----:B------:R-:W-:Y:S11]  /*685f0*/  @!UPT UIADD3 URZ, URZ, URZ, URZ ;  /* 0x0000003f3f3ff290 */ /* 0x000ff6000fffe03f */
[----:B------:R-:W-:Y:S01]  /*68600*/  @!UPT UIADD3 URZ, URZ, URZ, URZ ;  /* 0x0000003f3f3ff290 */ /* 0x000fe2000fffe03f */
[----:B------:R-:W-:Y:S01]  /*68610*/  STL.64 [R1+0x1670], R8 ;  /* 0x0016700801007387 */ /* 0x000fe20000100a00 */
[----:B------:R0:W-:Y:S03]  /*68620*/  STL.64 [R1+0x1678], R10 ;  /* 0x0016780a01007387 */ /* 0x0001e60000100a00 */
[----:B0-----:R-:W3:Y:S01]  /*68630*/  LDL.LU.64 R10, [R1+0x2990] ;  /* 0x00299000010a7983 */ /* 0x001ee20000300a00 */
[----:B------:R-:W3:Y:S02]  /*68640*/  LDL.LU.64 R8, [R1+0x2988] ;  /* 0x0029880001087983 */ /* 0x000ee40000300a00 */
[----:B------:R-:W3:Y:S02]  /*68650*/  LDL.LU.64 R14, [R1+0x2980] ;  /* 0x00298000010e7983 */ /* 0x000ee40000300a00 */
[----:B------:R-:W-:Y:S01]  /*68660*/  STL [R1+0x2880], R2 ;  /* 0x0028800201007387 */ /* 0x000fe20000100800 */
[----:B------:R-:W-:Y:S01]  /*68670*/  STL [R1+0x287c], R3 ;  /* 0x00287c0301007387 */ /* 0x000fe20000100800 */
        /* <DEDUP_REMOVED lines=9> */
[----:B------:R-:W-:Y:S01]  /*68710*/  STL [R1+0x2888], R5 ;  /* 0x0028880501007387 */ /* 0x000fe20000100800 */
[----:B------:R-:W-:Y:S01]  /*68720*/  STL [R1+0x2884], R28 ;  /* 0x0028841c01007387 */ /* 0x000fe20000100800 */
[C---:B---3--:R-:W-:Y:S03]  /*68730*/  HMMA.16816.F32.BF16 R12, R16.reuse, R14, R8 ;  /* 0x0000000e100c723c */ /* 0x048fe60000041808 */
[----:B------:R-:W3:Y:S11]  /*68740*/  LDL.LU.64 R10, [R1+0x2960] ;  /* 0x00296000010a7983 */ /* 0x000ef60000300a00 */
[----:B------:R-:W-:Y:S09]  /*68750*/  @!UPT UIADD3 URZ, URZ, URZ, URZ ;  /* 0x0000003f3f3ff290 */ /* 0x000ff2000fffe03f */
[----:B------:R-:W-:Y:S01]  /*68760*/  STL.64 [R1+0x1640], R12 ;  /* 0x0016400c01007387 */ /* 0x000fe20000100a00 */
[----:B------:R0:W-:Y:S03]  /*68770*/  STL.64 [R1+0x1648], R14 ;  /* 0x0016480e01007387 */ /* 0x0001e60000100a00 */
[----:B0-----:R-:W3:Y:S01]  /*68780*/  LDL.LU.64 R14, [R1+0x2958] ;  /* 0x00295800010e7983 */ /* 0x001ee20000300a00 */
[----:B------:R-:W3:Y:S02]  /*68790*/  LDL.LU.64 R12, [R1+0x2950] ;  /* 0x00295000010c7983 */ /* 0x000ee40000300a00 */
[----:B---3--:R-:W-:Y:S11]  /*687a0*/  HMMA.16816.F32.BF16 R12, R16, R10, R12 ;  /* 0x0000000a100c723c */ /* 0x008ff6000004180c */
[----:B------:R-:W-:Y:S11]  /*687b0*/  @!UPT UIADD3 URZ, URZ, URZ, URZ ;  /* 0x0000003f3f3ff290 */ /* 0x000ff6000fffe03f */
[----:B------:R-:W-:Y:S01]  /*687c0*/  @!UPT UIADD3 URZ, URZ, URZ, URZ ;  /* 0x0000003f3f3ff290 */ /* 0x000fe2000fffe03f */
[----:B------:R-:W-:Y:S01]  /*687d0*/  STL.64 [R1+0x1630], R12 ;  /* 0x0016300c01007387 */ /* 0x000fe20000100a00 */
[----:B------:R0:W-:Y:S03]  /*687e0*/  STL.64 [R1+0x1638], R14 ;  /* 0x0016380e01007387 */ /* 0x0001e60000100a00 */
[----:B0-----:R-:W3:Y:S01]  /*687f0*/  LDL.LU.64 R14, [R1+0x2948] ;  /* 0x00294800010e7983 */ /* 0x001ee20000300a00 */
[----:B------:R-:W-:Y:S02]  /*68800*/  IMAD.MOV.U32 R12, RZ, RZ, R11 ;  /* 0x000000ffff0c7224 */ /* 0x000fe400078e000b */
[----:B------:R-:W-:Y:S02]  /*68810*/  IMAD.MOV.U32 R13, RZ, RZ, R10 ;  /* 0x000000ffff0d7224 */ /* 0x000fe400078e000a */
[----:B------:R-:W4:Y:S01]  /*68820*/  LDL.LU.64 R10, [R1+0x2940] ;  /* 0x00294000010a7983 */ /* 0x000f220000300a00 */
[----:B------:R0:W-:Y:S02]  /*68830*/  STL [R1+0x2890], R12 ;  /* 0x0028900c01007387 */ /* 0x0001e40000100800 */
[----:B------:R1:W-:Y:S01]  /*68840*/  STL [R1+0x288c], R13 ;  /* 0x00288c0d01007387 */ /* 0x0003e20000100800 */
[----:B---3--:R3:W-:Y:S01]  /*68850*/  STL.64 [R1+0x28d8], R14 ;  /* 0x0028d80e01007387 */ /* 0x0087e20000100a00 */
[----:B0-----:R-:W2:Y:S02]  /*68860*/  LDL.LU R12, [R1+0xd90] ;  /* 0x000d9000010c7983 */ /* 0x001ea40000300800 */
[----:B-1----:R-:W2:Y:S01]  /*68870*/  LDL.LU R13, [R1+0xd94] ;  /* 0x000d9400010d7983 */ /* 0x002ea20000300800 */
[----:B---3--:R-:W2:Y:S01]  /*68880*/  LDL.LU R14, [R1+0xd98] ;  /* 0x000d9800010e7983 */ /* 0x008ea20000300800 */
[----:B------:R-:W2:Y:S02]  /*68890*/  LDL.LU R15, [R1+0xd9c] ;  /* 0x000d9c00010f7983 */ /* 0x000ea40000300800 */
[----:B----4-:R-:W-:-:S02]  /*688a0*/  IMAD.MOV.U32 R4, RZ, RZ, R10 ;  /* 0x000000ffff047224 */ /* 0x010fc400078e000a */
[----:B------:R-:W-:Y:S01]  /*688b0*/  IMAD.MOV.U32 R29, RZ, RZ, R11 ;  /* 0x000000ffff1d7224 */ /* 0x000fe200078e000b */
[C---:B--2---:R-:W-:Y:S11]  /*688c0*/  HMMA.16816.F32.BF16 R12, R16.reuse, R10, R12 ;  /* 0x0000000a100c723c */ /* 0x044ff6000004180c */
[----:B------:R-:W-:Y:S11]  /*688d0*/  @!UPT UIADD3 URZ, URZ, URZ, URZ ;  /* 0x0000003f3f3ff290 */ /* 0x000ff6000fffe03f */
[----:B------:R-:W-:Y:S01]  /*688e0*/  @!UPT UIADD3 URZ, URZ, URZ, URZ ;  /* 0x0000003f3f3ff290 */ /* 0x000fe2000fffe03f */
[----:B------:R-:W-:Y:S01]  /*688f0*/  STL.64 [R1+0x11e0], R12 ;  /* 0x0011e00c01007387 */ /* 0x000fe20000100a00 */
[----:B------:R-:W-:Y:S02]  /*68900*/  STL.64 [R1+0x11e8], R14 ;  /* 0x0011e80e01007387 */ /* 0x000fe40000100a00 */
[----:B------:R-:W-:Y:S02]  /*68910*/  STL.64 [R1+0x28f8], R6 ;  /* 0x0028f80601007387 */ /* 0x000fe40000100a00 */
[----:B------:R0:W-:Y:S01]  /*68920*/  STL [R1+0x28f0], R4 ;  /* 0x0028f00401007387 */ /* 0x0001e20000100800 */
[----:B------:R-:W2:Y:S01]  /*68930*/  LDL.LU R8, [R1+0xd00] ;  /* 0x000d000001087983 */ /* 0x000ea20000300800 */
[----:B------:R-:W2:Y:S02]  /*68940*/  LDL.LU R9, [R1+0xd04] ;  /* 0x000d040001097983 */ /* 0x000ea40000300800 */
[----:B------:R-:W3:Y:S02]  /*68950*/  LDL.LU R10, [R1+0xd08] ;  /* 0x000d0800010a7983 */ /* 0x000ee40000300800 */
[----:B------:R-:W3:Y:S01]  /*68960*/  LDL.LU R11, [R1+0xd0c] ;  /* 0x000d0c00010b7983 */ /* 0x000ee20000300800 */
[----:B0-----:R-:W-:Y:S01]  /*68970*/  HMMA.16816.F32.BF16 R4, R16, R26, R20 ;  /* 0x0000001a1004723c */ /* 0x001fe20000041814 */
[----:B---3--:R0:W-:Y:S01]  /*68980*/  STL.64 [R1+0x28b8], R10 ;  /* 0x0028b80a01007387 */ /* 0x0081e20000100a00 */
[----:B--2---:R-:W-:Y:S03]  /*68990*/  STL.64 [R1+0x28b0], R8 ;  /* 0x0028b00801007387 */ /* 0x004fe60000100a00 */
[----:B0-----:R-:W2:Y:S04]  /*689a0*/  LDL R10, [R1+0x8] ;  /* 0x00000800010a7983 */ /* 0x001ea80000100800 */
[----:B------:R-:W2:Y:S01]  /*689b0*/  LDL R11, [R1+0xc] ;  /* 0x00000c00010b7983 */ /* 0x000ea20000100800 */
[----:B------:R-:W-:-:S02]  /*689c0*/  IMAD.MOV.U32 R22, RZ, RZ, R26 ;  /* 0x000000ffff167224 */ /* 0x000fc400078e001a */
[----:B------:R-:W-:Y:S01]  /*689d0*/  IMAD.MOV.U32 R23, RZ, RZ, R27 ;  /* 0x000000ffff177224 */ /* 0x000fe200078e001b */
[----:B--2---:R-:W-:Y:S10]  /*689e0*/  STL.64 [R1+0x28d0], R10 ;  /* 0x0028d00a01007387 */ /* 0x004ff40000100a00 */
[----:B------:R-:W-:Y:S02]  /*689f0*/  STL.64 [R1+0x11d0], R4 ;  /* 0x0011d00401007387 */ /* 0x000fe40000100a00 */
[----:B------:R-:W-:Y:S02]  /*68a00*/  STL.64 [R1+0x11d8], R6 ;  /* 0x0011d80601007387 */ /* 0x000fe40000100a00 */
[----:B------:R0:W-:Y:S01]  /*68a10*/  STL.64 [R1+0x2938], R22 ;  /* 0x0029381601007387 */ /* 0x0001e20000100a00 */
[----:B------:R-:W2:Y:S01]  /*68a20*/  LDL.LU R20, [R1+0xd70] ;  /* 0x000d700001147983 */ /* 0x000ea20000300800 */
[----:B------:R-:W2:Y:S03]  /*68a30*/  LDL.LU R21, [R1+0xd74] ;  /* 0x000d740001157983 */ /* 0x000ea60000300800 */
[----:B0-----:R-:W2:Y:S01]  /*68a40*/  LDL.LU R22, [R1+0xd78] ;  /* 0x000d780001167983 */ /* 0x001ea20000300800 */
[----:B------:R-:W2:Y:S02]  /*68a50*/  LDL.LU R23, [R1+0xd7c] ;  /* 0x000d7c0001177983 */ /* 0x000ea40000300800 */
[----:B------:R-:W2:Y:S02]  /*68a60*/  LDL.64 R26, [R1+0x68] ;  /* 0x00006800011a7983 */ /* 0x000ea40000100a00 */
[----:B------:R-:W3:Y:S01]  /*68a70*/  LDL.LU R12, [R1+0xd20] ;  /* 0x000d2000010c7983 */ /* 0x000ee20000300800 */
[----:B------:R-:W3:Y:S01]  /*68a80*/  LDL.LU R13, [R1+0xd24] ;  /* 0x000d2400010d7983 */ /* 0x000ee20000300800 */
[----:B------:R-:W4:Y:S02]  /*68a90*/  LDL.LU R14, [R1+0xd28] ;  /* 0x000d2800010e7983 */ /* 0x000f240000300800 */
[----:B------:R-:W4:Y:S02]  /*68aa0*/  LDL.LU R15, [R1+0xd2c] ;  /* 0x000d2c00010f7983 */ /* 0x000f240000300800 */
[----:B------:R-:W2:Y:S01]  /*68ab0*/  LDL.LU R4, [R1+0xd30] ;  /* 0x000d300001047983 */ /* 0x000ea20000300800 */
[----:B------:R-:W2:Y:S01]  /*68ac0*/  LDL.LU R5, [R1+0xd34] ;  /* 0x000d340001057983 */ /* 0x000ea20000300800 */
[----:B------:R-:W2:Y:S02]  /*68ad0*/  LDL.LU R6, [R1+0xd38] ;  /* 0x000d380001067983 */ /* 0x000ea40000300800 */
[----:B------:R-:W2:Y:S02]  /*68ae0*/  LDL.LU R7, [R1+0xd3c] ;  /* 0x000d3c0001077983 */ /* 0x000ea40000300800 */
        /* <DEDUP_REMOVED lines=8> */
[----:B---3--:R1:W-:Y:S01]  /*68b70*/  STL.64 [R1+0x28e0], R12 ;  /* 0x0028e00c01007387 */ /* 0x0083e20000100a00 */
[----:B0-----:R-:W3:Y:S01]  /*68b80*/  LDL.64 R14, [R1+0x28] ;  /* 0x00002800010e7983 */ /* 0x001ee20000100a00 */
[----:B------:R-:W-:Y:S03]  /*68b90*/  HMMA.16816.F32.BF16 R20, R16, R26, R20 ;  /* 0x0000001a1014723c */ /* 0x000fe60000041814 */
[----:B---3--:R0:W-:Y:S01]  /*68ba0*/  STL.64 [R1+0x2910], R14 ;  /* 0x0029100e01007387 */ /* 0x0081e20000100a00 */
[----:B-1----:R-:W3:Y:S02]  /*68bb0*/  LDL.LU R12, [R1+0xd40] ;  /* 0x000d4000010c7983 */ /* 0x002ee40000300800 */
[----:B------:R-:W3:Y:S01]  /*68bc0*/  LDL.LU R13, [R1+0xd44] ;  /* 0x000d4400010d7983 */ /* 0x000ee20000300800 */
[----:B0-----:R-:W4:Y:S01]  /*68bd0*/  LDL.LU R14, [R1+0xd48] ;  /* 0x000d4800010e7983 */ /* 0x001f220000300800 */
[----:B------:R-:W4:Y:S03]  /*68be0*/  LDL.LU R15, [R1+0xd4c] ;  /* 0x000d4c00010f7983 */ /* 0x000f260000300800 */
[----:B----4-:R-:W-:Y:S01]  /*68bf0*/  STL.64 [R1+0x2928], R14 ;  /* 0x0029280e01007387 */ /* 0x010fe20000100a00 */
[----:B---3--:R0:W-:Y:S03]  /*68c00*/  STL.64 [R1+0x2920], R12 ;  /* 0x0029200c01007387 */ /* 0x0081e60000100a00 */
[----:B0-----:R-:W3:Y:S01]  /*68c10*/  LDL.LU R12, [R1+0xd50] ;  /* 0x000d5000010c7983 */ /* 0x001ee20000300800 */
[----:B------:R-:W3:Y:S02]  /*68c20*/  LDL.LU R13, [R1+0xd54] ;  /* 0x000d5400010d7983 */ /* 0x000ee40000300800 */
[----:B------:R-:W3:Y:S02]  /*68c30*/  LDL.LU R14, [R1+0xd58] ;  /* 0x000d5800010e7983 */ /* 0x000ee40000300800 */
[----:B------:R-:W3:Y:S01]  /*68c40*/  LDL.LU R15, [R1+0xd5c] ;  /* 0x000d5c00010f7983 */ /* 0x000ee20000300800 */
[----:B------:R-:W4:Y:S02]  /*68c50*/  LDL.64 R10, [R1+0x18] ;  /* 0x00001800010a7983 */ /* 0x000f240000100a00 */
[----:B------:R-:W-:Y:S02]  /*68c60*/  STL.64 [R1+0x11c0], R20 ;  /* 0x0011c01401007387 */ /* 0x000fe40000100a00 */
[----:B------:R0:W-:Y:S02]  /*68c70*/  STL.64 [R1+0x11c8], R22 ;  /* 0x0011c81601007387 */ /* 0x0001e40000100a00 */
[----:B0-----:R-:W2:Y:S01]  /*68c80*/  LDL.LU.64 R22, [R1+0x2938] ;  /* 0x0029380001167983 */ /* 0x001ea20000300a00 */
[----:B------:R-:W-:-:S02]  /*68c90*/  IMAD.MOV.U32 R20, RZ, RZ, R26 ;  /* 0x000000ffff147224 */ /* 0x000fc400078e001a */
[----:B------:R-:W-:Y:S02]  /*68ca0*/  IMAD.MOV.U32 R21, RZ, RZ, R27 ;  /* 0x000000ffff157224 */ /* 0x000fe400078e001b */
[----:B------:R-:W0:Y:S04]  /*68cb0*/  LDSM.16.MT88.4 R24, [R0+0x16100] ;  /* 0x016100000018783b */ /* 0x000e280000004200 */
[----:B--2---:R-:W-:Y:S01]  /*68cc0*/  STL.64 [R1+0x28a0], R22 ;  /* 0x0028a01601007387 */ /* 0x004fe20000100a00 */
[----:B------:R1:W-:Y:S03]  /*68cd0*/  STL.64 [R1+0x2898], R20 ;  /* 0x0028981401007387 */ /* 0x0003e60000100a00 */
[----:B-1----:R-:W2:Y:S01]  /*68ce0*/  LDL.LU R20, [R1+0xcf0] ;  /* 0x000cf00001147983 */ /* 0x002ea20000300800 */
[----:B------:R-:W2:Y:S02]  /*68cf0*/  LDL.LU R21, [R1+0xcf4] ;  /* 0x000cf40001157983 */ /* 0x000ea40000300800 */
[----:B------:R-:W2:Y:S02]  /*68d00*/  LDL.LU R22, [R1+0xcf8] ;  /* 0x000cf80001167983 */ /* 0x000ea40000300800 */
[----:B------:R-:W2:Y:S02]  /*68d10*/  LDL.LU R23, [R1+0xcfc] ;  /* 0x000cfc0001177983 */ /* 0x000ea40000300800 */
[----:B--2---:R-:W-:Y:S01]  /*68d20*/  STL.64 [R1+0x28c8], R22 ;  /* 0x0028c81601007387 */ /* 0x004fe20000100a00 */
[----:B------:R1:W-:Y:S03]  /*68d30*/  STL.64 [R1+0x28c0], R20 ;  /* 0x0028c01401007387 */ /* 0x0003e60000100a00 */
[----:B-1----:R-:W2:Y:S01]  /*68d40*/  LDL.LU R20, [R1+0xd10] ;  /* 0x000d100001147983 */ /* 0x002ea20000300800 */
[----:B------:R-:W2:Y:S02]  /*68d50*/  LDL.LU R21, [R1+0xd14] ;  /* 0x000d140001157983 */ /* 0x000ea40000300800 */
[----:B------:R-:W2:Y:S02]  /*68d60*/  LDL.LU R22, [R1+0xd18] ;  /* 0x000d180001167983 */ /* 0x000ea40000300800 */
[----:B------:R-:W2:Y:S01]  /*68d70*/  LDL.LU R23, [R1+0xd1c] ;  /* 0x000d1c0001177983 */ /* 0x000ea20000300800 */
[----:B0-----:R-:W-:Y:S01]  /*68d80*/  STL.64 [R1+0x2718], R26 ;  /* 0x0027181a01007387 */ /* 0x001fe20000100a00 */
        /* <DEDUP_REMOVED lines=32> */
[----:B------:R-:W-:Y:S11]  /*68f90*/  IMAD.MOV.U32 R28, RZ, RZ, R15 ;  /* 0x000000ffff1c7224 */ /* 0x000ff600078e000f */
[----:B------:R-:W-:Y:S11]  /*68fa0*/  @!UPT UIADD3 URZ, URZ, URZ, URZ ;  /* 0x0000003f3f3ff290 */ /* 0x000ff6000fffe03f */
[----:B------:R0:W-:Y:S01]  /*68fb0*/  STL.64 [R1+0x1180], R4 ;  /* 0x0011800401007387 */ /* 0x0001e20000100a00 */
[----:B------:R1:W-:Y:S02]  /*68fc0*/  STL.64 [R1+0x1188], R6 ;  /* 0x0011880601007387 */ /* 0x0003e40000100a00 */
[----:B0-----:R-:W-:Y:S01]  /*68fd0*/  IMAD.MOV.U32 R5, RZ, RZ, R14 ;  /* 0x000000ffff057224 */ /* 0x001fe200078e000e */
[----:B-1----:R-:W2:Y:S01]  /*68fe0*/  LDL.LU.64 R6, [R1+0x28f8] ;  /* 0x0028f80001067983 */ /* 0x002ea20000300a00 */
[----:B------:R-:W3:Y:S02]  /*68ff0*/  LDL.LU R4, [R1+0x28f0] ;  /* 0x0028f00001047983 */ /* 0x000ee40000300800 */
        /* <DEDUP_REMOVED lines=17> */
[----:B0-----:R-:W4:Y:S01]  /*69110*/  LDL.LU.64 R10, [R1+0x28b8] ;  /* 0x0028b800010a7983 */ /* 0x001f220000300a00 */
[----:B------:R-:W4:Y:S02]  /*69120*/  LDL.LU.64 R8, [R1+0x28b0] ;  /* 0x0028b00001087983 */ /* 0x000f240000300a00 */
        /* <DEDUP_REMOVED lines=12> */
[----:B0-----:R-:W2:Y:S01]  /*691f0*/  LDL.LU.64 R22, [R1+0x28a0] ;  /* 0x0028a00001167983 */ /* 0x001ea20000300a00 */
[----:B------:R-:W4:Y:S02]  /*69200*/  LDL.LU.64 R20, [R1+0x2898] ;  /* 0x0028980001147983 */ /* 0x000f240000300a00 */
[----:B------:R0:W-:Y:S02]  /*69210*/  STL.64 [R1+0x2730], R10 ;  /* 0x0027300a01007387 */ /* 0x0001e40000100a00 */
[----:B------:R-:W2:Y:S01]  /*69220*/  LDL.LU R8, [R1+0xce0] ;  /* 0x000ce00001087983 */ /* 0x000ea20000300800 */
[----:B------:R-:W2:Y:S04]  /*69230*/  LDL.LU R9, [R1+0xce4] ;  /* 0x000ce40001097983 */ /* 0x000ea80000300800 */
[----:B0-----:R-:W2:Y:S01]  /*69240*/  LDL.LU R10, [R1+0xce8] ;  /* 0x000ce800010a7983 */ /* 0x001ea20000300800 */
[----:B------:R-:W2:Y:S02]  /*69250*/  LDL.LU R11, [R1+0xcec] ;  /* 0x000cec00010b7983 */ /* 0x000ea40000300800 */
[----:B------:R-:W3:Y:S01]  /*69260*/  LDL.LU.64 R14, [R1+0x8] ;  /* 0x00000800010e7983 */ /* 0x000ee20000300a00 */
[----:B--2---:R-:W-:Y:S01]  /*69270*/  HMMA.16816.F32.BF16 R8, R16, R6, R8 ;  /* 0x000000061008723c */ /* 0x004fe20000041808 */
[----:B---3--:R-:W-:Y:S04]  /*69280*/  STL.64 [R1+0x2750], R14 ;  /* 0x0027500e01007387 */ /* 0x008fe80000100a00 */
[----:B------:R-:W0:Y:S11]  /*69290*/  LDSM.16.MT88.4 R16, [R0+0x16180] ;  /* 0x016180000010783b */ /* 0x000e360000004200 */
[----:B------:R-:W-:Y:S07]  /*692a0*/  @!UPT UIADD3 URZ, URZ, URZ, URZ ;  /* 0x0000003f3f3ff290 */ /* 0x000fee000fffe03f */
[----:B------:R1:W-:Y:S01]  /*692b0*/  STL.64 [R1+0x1130], R8 ;  /* 0x0011300801007387 */ /* 0x0003e20000100a00 */
[----:B------:R2:W-:Y:S03]  /*692c0*/  STL.64 [R1+0x1138], R10 ;  /* 0x0011380a01007387 */ /* 0x0005e60000100a00 */
[----:B-1----:R-:W3:Y:S01]  /*692d0*/  LDL.LU R8, [R1+0xc00] ;  /* 0x000c000001087983 */ /* 0x002ee20000300800 */
[----:B------:R-:W3:Y:S02]  /*692e0*/  LDL.LU R9, [R1+0xc04] ;  /* 0x000c040001097983 */ /* 0x000ee40000300800 */
[----:B--2---:R-:W2:Y:S02]  /*692f0*/  LDL.LU R10, [R1+0xc08] ;  /* 0x000c0800010a7983 */ /* 0x004ea40000300800 */
[----:B------:R-:W2:Y:S02]  /*69300*/  LDL.LU R11, [R1+0xc0c] ;  /* 0x000c0c00010b7983 */ /* 0x000ea40000300800 */
[----:B------:R-:W-:-:S02]  /*69310*/  IMAD.MOV.U32 R14, RZ, RZ, R12 ;  /* 0x000000ffff0e7224 */ /* 0x000fc400078e000c */
[----:B------:R-:W-:Y:S01]  /*69320*/  IMAD.MOV.U32 R15, RZ, RZ, R13 ;  /* 0x000000ffff0f7224 */ /* 0x000fe200078e000d */
[----:B------:R-:W4:Y:S01]  /*69330*/  LDL.LU R12, [R1+0x2890] ;  /* 0x00289000010c7983 */ /* 0x000f220000300800 */
[----:B------:R-:W4:Y:S03]  /*69340*/  LDL.LU R13, [R1+0x288c] ;  /* 0x00288c00010d7983 */ /* 0x000f260000300800 */
        /* <DEDUP_REMOVED lines=30> */
[----:B------:R-:W-:-:S05]  /*69530*/  IMAD.MOV.U32 R15, RZ, RZ, R26 ;  /* 0x000000ffff0f7224 */ /* 0x000fca00078e001a */
[----:B------:R1:W-:Y:S02]  /*69540*/  STL.64 [R1+0x27b0], R14 ;  /* 0x0027b00e01007387 */ /* 0x0003e40000100a00 */
[----:B-1----:R-:W-:Y:S02]  /*69550*/  IMAD.MOV.U32 R14, RZ, RZ, R25 ;  /* 0x000000ffff0e7224 */ /* 0x002fe400078e0019 */
[----:B------:R-:W-:-:S05]  /*69560*/  IMAD.MOV.U32 R15, RZ, RZ, R24 ;  /* 0x000000ffff0f7224 */ /* 0x000fca00078e0018 */
[----:B------:R-:W-:Y:S04]  /*69570*/  STL.64 [R1+0x27c8], R14 ;  /* 0x0027c80e01007387 */ /* 0x000fe80000100a00 */
[----:B---3--:R-:W-:Y:S01]  /*69580*/  STL.64 [R1+0x2790], R10 ;  /* 0x0027900a01007387 */ /* 0x008fe20000100a00 */
[----:B--2---:R1:W-:Y:S03]  /*69590*/  STL.64 [R1+0x2788], R8 ;  /* 0x0027880801007387 */ /* 0x0043e60000100a00 */
[----:B-1----:R-:W2:Y:S01]  /*695a0*/  LDL.LU R8, [R1+0xc40] ;  /* 0x000c400001087983 */ /* 0x002ea20000300800 */
[----:B------:R-:W2:Y:S02]  /*695b0*/  LDL.LU R9, [R1+0xc44] ;  /* 0x000c440001097983 */ /* 0x000ea40000300800 */
[----:B------:R-:W3:Y:S02]  /*695c0*/  LDL.LU R10, [R1+0xc48] ;  /* 0x000c4800010a7983 */ /* 0x000ee40000300800 */
[----:B------:R-:W3:Y:S02]  /*695d0*/  LDL.LU R11, [R1+0xc4c] ;  /* 0x000c4c00010b7983 */ /* 0x000ee40000300800 */
[----:B----4-:R-:W-:-:S02]  /*695e0*/  IMAD.MOV.U32 R14, RZ, RZ, R20 ;  /* 0x000000ffff0e7224 */ /* 0x010fc400078e0014 */
        /* <DEDUP_REMOVED lines=23> */
[----:B------:R-:W4:Y:S04]  /*69760*/  LDL.LU R4, [R1+0x2868] ;  /* 0x0028680001047983 */ /* 0x000f280000300800 */
[----:B------:R1:W-:Y:S02]  /*69770*/  STL.64 [R1+0x2810], R14 ;  /* 0x0028100e01007387 */ /* 0x0003e40000100a00 */
[----:B-1----:R-:W-:Y:S02]  /*69780*/  IMAD.MOV.U32 R14, RZ, RZ, R13 ;  /* 0x000000ffff0e7224 */ /* 0x002fe400078e000d */
        /* <DEDUP_REMOVED lines=9> */
[----:B------:R-:W2:Y:S01]  /*69820*/  LDL.LU R13, [R1+0xcb4] ;  /* 0x000cb400010d7983 */ /* 0x000ea20000300800 */
[----:B-1----:R-:W2:Y:S01]  /*69830*/  LDL.LU R14, [R1+0xcb8] ;  /* 0x000cb800010e7983 */ /* 0x002ea20000300800 */
[----:B------:R-:W2:Y:S03]  /*69840*/  LDL.LU R15, [R1+0xcbc] ;  /* 0x000cbc00010f7983 */ /* 0x000ea60000300800 */
[----:B--2---:R1:W-:Y:S01]  /*69850*/  STL.64 [R1+0x2838], R14 ;  /* 0x0028380e01007387 */ /* 0x0043e20000100a00 */
[----:B------:R-:W-:Y:S02]  /*69860*/  STL.64 [R1+0x2830], R12 ;  /* 0x0028300c01007387 */ /* 0x000fe40000100a00 */
[----:B-1----:R-:W-:-:S02]  /*69870*/  IMAD.MOV.U32 R14, RZ, RZ, R28 ;  /* 0x000000ffff0e7224 */ /* 0x002fc400078e001c */
[----:B------:R-:W-:-:S05]  /*69880*/  IMAD.MOV.U32 R15, RZ, RZ, R5 ;  /* 0x000000ffff0f7224 */ /* 0x000fca00078e0005 */
[----:B------:R-:W-:Y:S01]  /*69890*/  STL.64 [R1+0x2850], R14 ;  /* 0x0028500e01007387 */ /* 0x000fe20000100a00 */
[----:B---3--:R-:W-:Y:S02]  /*698a0*/  STL.64 [R1+0x27f0], R10 ;  /* 0x0027f00a01007387 */ /* 0x008fe40000100a00 */
[----:B------:R1:W-:Y:S02]  /*698b0*/  STL.64 [R1+0x27e8], R8 ;  /* 0x0027e80801007387 */ /* 0x0003e40000100a00 */
        /* <DEDUP_REMOVED lines=30> */
[----:B------:R-:W-:Y:S01]  /*69aa0*/  STL.64 [R1+0x2728], R6 ;  /* 0x0027280601007387 */ /* 0x000fe20000100a00 */
[----:B----4-:R1:W-:Y:S03]  /*69ab0*/  STL [R1+0x2720], R4 ;  /* 0x0027200401007387 */ /* 0x0103e60000100800 */
[----:B-1----:R-:W3:Y:S01]  /*69ac0*/  LDL.LU R4, [R1+0xbf0] ;  /* 0x000bf00001047983 */ /* 0x002ee20000300800 */
[----:B------:R-:W3:Y:S02]  /*69ad0*/  LDL.LU R5, [R1+0xbf4] ;  /* 0x000bf40001057983 */ /* 0x000ee40000300800 */
[----:B------:R-:W3:Y:S02]  /*69ae0*/  LDL.LU R6, [R1+0xbf8] ;  /* 0x000bf80001067983 */ /* 0x000ee40000300800 */
[----:B------:R-:W3:Y:S01]  /*69af0*/  LDL.LU R7, [R1+0xbfc] ;  /* 0x000bfc0001077983 */ /* 0x000ee20000300800 */
[----:B------:R-:W4:Y:S01]  /*69b00*/  LDL.LU R24, [R1+0xbe0] ;  /* 0x000be00001187983 */ /* 0x000f220000300800 */
[----:B------:R-:W4:Y:S02]  /*69b10*/  LDL.LU R25, [R1+0xbe4] ;  /* 0x000be40001197983 */ /* 0x000f240000300800 */
[----:B------:R-:W4:Y:S02]  /*69b20*/  LDL.LU R26, [R1+0xbe8] ;  /* 0x000be800011a7983 */ /* 0x000f240000300800 */
[----:B------:R-:W4:Y:S01]  /*69b30*/  LDL.LU R27, [R1+0xbec] ;  /* 0x000bec00011b7983 */ /* 0x000f220000300800 */
[----:B0-----:R0:W-:Y:S01]  /*69b40*/  STL.64 [R1+0x25f0], R18 ;  /* 0x0025f01201007387 */ /* 0x0011e20000100a00 */
[----:B------:R-:W-:Y:S03]  /*69b50*/  STL.64 [R1+0x25e8], R16 ;  /* 0x0025e81001007387 */ /* 0x000fe60000100a00 */
[----:B0-----:R-:W3:Y:S01]  /*69b60*/  LDL.LU.64 R18, [R1+0xe8] ;  /* 0x0000e80001127983 */ /* 0x001ee20000300a00 */
        /* <DEDUP_REMOVED lines=13> */
[----:B0-----:R-:W3:Y:S01]  /*69c40*/  LDL.LU.64 R14, [R1+0x2838] ;  /* 0x00283800010e7983 */ /* 0x001ee20000300a00 */
[----:B------:R-:W3:Y:S02]  /*69c50*/  LDL.LU.64 R12, [R1+0x2830] ;  /* 0x00283000010c7983 */ /* 0x000ee40000300a00 */
[C---:B---3--:R-:W-:Y:S11]  /*69c60*/  HMMA.16816.F32.BF16 R12, R20.reuse, R18, R12 ;  /* 0x00000012140c723c */ /* 0x048ff6000004180c */
[----:B------:R-:W-:Y:S11]  /*69c70*/  @!UPT UIADD3 URZ, URZ, URZ, URZ ;  /* 0x0000003f3f3ff290 */ /* 0x000ff6000fffe03f */
[----:B------:R-:W-:Y:S01]  /*69c80*/  @!UPT UIADD3 URZ, URZ, URZ, URZ ;  /* 0x0000003f3f3ff290 */ /* 0x000fe2000fffe03f */
[----:B------:R-:W-:Y:S01]  /*69c90*/  STL.64 [R1+0x1530], R12 ;  /* 0x0015300c01007387 */ /* 0x000fe20000100a00 */
[----:B------:R0:W-:Y:S03]  /*69ca0*/  STL.64 [R1+0x1538], R14 ;  /* 0x0015380e01007387 */ /* 0x0001e60000100a00 */
[----:B0-----:R-:W2:Y:S01]  /*69cb0*/  LDL.LU.64 R14, [R1+0x2828] ;  /* 0x00282800010e7983 */ /* 0x001ea20000300a00 */
[----:B------:R0:W-:Y:S03]  /*69cc0*/  STL.64 [R1+0x2708], R18 ;  /* 0x0027081201007387 */ /* 0x0001e60000100a00 */
        /* <DEDUP_REMOVED lines=79> */
[----:B------:R0:W-:Y:S02]  /*6a1c0*/  STL.64 [R1+0x2690], R14 ;  /* 0x0026900e01007387 */ /* 0x0001e40000100a00 */
[----:B------:R-:W3:Y:S02]  /*6a1d0*/  LDL.LU R12, [R1+0xbb0] ;  /* 0x000bb000010c7983 */ /* 0x000ee40000300800 */
[----:B------:R-:W3:Y:S01]  /*6a1e0*/  LDL.LU R13, [R1+0xbb4] ;  /* 0x000bb400010d7983 */ /* 0x000ee20000300800 */
[----:B0-----:R-:W3:Y:S01]  /*6a1f0*/  LDL.LU R14, [R1+0xbb8] ;  /* 0x000bb800010e7983 */ /* 0x001ee20000300800 */
[----:B------:R-:W3:Y:S01]  /*6a200*/  LDL.LU R15, [R1+0xbbc] ;  /* 0x000bbc00010f7983 */ /* 0x000ee20000300800 */
[C---:B--2---:R-:W-:Y:S11]  /*6a210*/  HMMA.16816.F32.BF16 R4, R20.reuse, R10, R4 ;  /* 0x0000000a1404723c */ /* 0x044ff60000041804 */
[----:B------:R-:W-:Y:S11]  /*6a220*/  @!UPT UIADD3 URZ, URZ, URZ, URZ ;  /* 0x0000003f3f3ff290 */ /* 0x000ff6000fffe03f */
[----:B------:R-:W-:Y:S01]  /*6a230*/  @!UPT UIADD3 URZ, URZ, URZ, URZ ;  /* 0x0000003f3f3ff290 */ /* 0x000fe2000fffe03f */
[----:B------:R-:W-:Y:S01]  /*6a240*/  STL.64 [R1+0x1370], R4 ;  /* 0x0013700401007387 */ /* 0x000fe20000100a00 */
[----:B------:R0:W-:Y:S03]  /*6a250*/  STL.64 [R1+0x1378], R6 ;  /* 0x0013780601007387 */ /* 0x0001e60000100a00 */
[----:B0-----:R-:W4:Y:S01]  /*6a260*/  LDL.LU.64 R6, [R1+0x2728] ;  /* 0x0027280001067983 */ /* 0x001f220000300a00 */
[----:B------:R-:W2:Y:S02]  /*6a270*/  LDL.LU R4, [R1+0x2720] ;  /* 0x0027200001047983 */ /* 0x000ea40000300800 */
[----:B------:R-:W-:Y:S02]  /*6a280*/  STL [R1+0x2630], R10 ;  /* 0x0026300a01007387 */ /* 0x000fe40000100800 */
[----:B------:R0:W-:Y:S02]  /*6a290*/  STL [R1+0x2618], R11 ;  /* 0x0026180b01007387 */ /* 0x0001e40000100800 */
[----:B0-----:R-:W2:Y:S01]  /*6a2a0*/  LDL.LU.64 R10, [R1+0xf8] ;  /* 0x0000f800010a7983 */ /* 0x001ea20000300a00 */
[----:B----4-:R-:W-:Y:S03]  /*6a2b0*/  HMMA.16816.F32.BF16 R20, R20, R6, R24 ;  /* 0x000000061414723c */ /* 0x010fe60000041818 */
[----:B------:R-:W3:Y:S01]  /*6a2c0*/  LDL.LU.64 R26, [R1+0x2718] ;  /* 0x00271800011a7983 */ /* 0x000ee20000300a00 */
[----:B------:R-:W3:Y:S11]  /*6a2d0*/  LDL.LU.64 R24, [R1+0x2710] ;  /* 0x0027100001187983 */ /* 0x000ef60000300a00 */
[----:B------:R-:W-:Y:S08]  /*6a2e0*/  @!UPT UIADD3 URZ, URZ, URZ, URZ ;  /* 0x0000003f3f3ff290 */ /* 0x000ff0000fffe03f */
[----:B------:R0:W-:Y:S01]  /*6a2f0*/  STL.64 [R1+0x1110], R20 ;  /* 0x0011101401007387 */ /* 0x0001e20000100a00 */
[----:B------:R1:W-:Y:S03]  /*6a300*/  STL.64 [R1+0x1118], R22 ;  /* 0x0011181601007387 */ /* 0x0003e60000100a00 */
[----:B0-----:R-:W4:Y:S01]  /*6a310*/  LDL.LU R20, [R1+0xbc0] ;  /* 0x000bc00001147983 */ /* 0x001f220000300800 */
[----:B------:R-:W4:Y:S02]  /*6a320*/  LDL.LU R21, [R1+0xbc4] ;  /* 0x000bc40001157983 */ /* 0x000f240000300800 */
[----:B-1----:R-:W4:Y:S02]  /*6a330*/  LDL.LU R22, [R1+0xbc8] ;  /* 0x000bc80001167983 */ /* 0x002f240000300800 */
[----:B------:R-:W4:Y:S01]  /*6a340*/  LDL.LU R23, [R1+0xbcc] ;  /* 0x000bcc0001177983 */ /* 0x000f220000300800 */
[----:B------:R-:W-:Y:S01]  /*6a350*/  STL.64 [R1+0x2600], R6 ;  /* 0x0026000601007387 */ /* 0x000fe20000100a00 */
[----:B--2---:R0:W-:Y:S03]  /*6a360*/  STL [R1+0x25f8], R4 ;  /* 0x0025f80401007387 */ /* 0x0041e60000100800 */
        /* <DEDUP_REMOVED lines=12> */
[C---:B----4-:R-:W-:Y:S01]  /*6a430*/  HMMA.16816.F32.BF16 R20, R24.reuse, R10, R20 ;  /* 0x0000000a1814723c */ /* 0x050fe20000041814 */
[----:B-1----:R-:W-:Y:S02]  /*6a440*/  IMAD.MOV.U32 R7, RZ, RZ, R10 ;  /* 0x000000ffff077224 */ /* 0x002fe400078e000a */
[----:B------:R-:W-:Y:S11]  /*6a450*/  IMAD.MOV.U32 R6, RZ, RZ, R11 ;  /* 0x000000ffff067224 */ /* 0x000ff600078e000b */
[----:B------:R-:W-:Y:S09]  /*6a460*/  @!UPT UIADD3 URZ, URZ, URZ, URZ ;  /* 0x0000003f3f3ff290 */ /* 0x000ff2000fffe03f */
[----:B------:R-:W-:Y:S01]  /*6a470*/  STL.64 [R1+0x1000], R20 ;  /* 0x0010001401007387 */ /* 0x000fe20000100a00 */
[----:B------:R-:W-:Y:S02]  /*6a480*/  STL.64 [R1+0x1008], R22 ;  /* 0x0010081601007387 */ /* 0x000fe40000100a00 */
[----:B------:R-:W-:Y:S02]  /*6a490*/  STL.64 [R1+0x2628], R6 ;  /* 0x0026280601007387 */ /* 0x000fe40000100a00 */
[----:B------:R2:W-:Y:S02]  /*6a4a0*/  STL.64 [R1+0x2620], R4 ;  /* 0x0026200401007387 */ /* 0x0005e40000100a00 */
[----:B--2---:R-:W-:Y:S01]  /*6a4b0*/  HMMA.16816.F32.BF16 R4, R24, R18, R12 ;  /* 0x000000121804723c */ /* 0x004fe2000004180c */
[----:B------:R-:W-:Y:S02]  /*6a4c0*/  IMAD.MOV.U32 R8, RZ, RZ, R19 ;  /* 0x000000ffff087224 */ /* 0x000fe400078e0013 */
[----:B------:R-:W-:Y:S11]  /*6a4d0*/  IMAD.MOV.U32 R9, RZ, RZ, R18 ;  /* 0x000000ffff097224 */ /* 0x000ff600078e0012 */
[----:B------:R-:W-:Y:S09]  /*6a4e0*/  @!UPT UIADD3 URZ, URZ, URZ, URZ ;  /* 0x0000003f3f3ff290 */ /* 0x000ff2000fffe03f */
[----:B------:R-:W-:Y:S01]  /*6a4f0*/  STL.64 [R1+0xff0], R4 ;  /* 0x000ff00401007387 */ /* 0x000fe20000100a00 */
[----:B------:R-:W-:Y:S02]  /*6a500*/  STL.64 [R1+0xff8], R6 ;  /* 0x000ff80601007387 */ /* 0x000fe40000100a00 */
[----:B------:R-:W-:Y:S02]  /*6a510*/  STL [R1+0x2638], R8 ;  /* 0x0026380801007387 */ /* 0x000fe40000100800 */
[----:B------:R-:W-:Y:S01]  /*6a520*/  STL [R1+0x2634], R9 ;  /* 0x0026340901007387 */ /* 0x000fe20000100800 */
[----:B------:R-:W2:Y:S01]  /*6a530*/  LDL.LU R20, [R1+0x9b0] ;  /* 0x0009b00001147983 */ /* 0x000ea20000300800 */
[----:B------:R-:W2:Y:S02]  /*6a540*/  LDL.LU R21, [R1+0x9b4] ;  /* 0x0009b40001157983 */ /* 0x000ea40000300800 */
[----:B------:R-:W3:Y:S02]  /*6a550*/  LDL.LU R22, [R1+0x9b8] ;  /* 0x0009b80001167983 */ /* 0x000ee40000300800 */
[----:B------:R-:W3:Y:S02]  /*6a560*/  LDL.LU R23, [R1+0x9bc] ;  /* 0x0009bc0001177983 */ /* 0x000ee40000300800 */
[----:B---3--:R0:W-:Y:S01]  /*6a570*/  STL.64 [R1+0x24b0], R22 ;  /* 0x0024b01601007387 */ /* 0x0081e20000100a00 */
[----:B--2---:R-:W-:Y:S02]  /*6a580*/  STL.64 [R1+0x24a8], R20 ;  /* 0x0024a81401007387 */ /* 0x004fe40000100a00 */
[----:B0-----:R-:W-:-:S02]  /*6a590*/  IMAD.MOV.U32 R22, RZ, RZ, R2 ;  /* 0x000000ffff167224 */ /* 0x001fc400078e0002 */
[----:B------:R-:W-:-:S05]  /*6a5a0*/  IMAD.MOV.U32 R23, RZ, RZ, R0 ;  /* 0x000000ffff177224 */ /* 0x000fca00078e0000 */
[----:B------:R-:W-:Y:S01]  /*6a5b0*/  STL.64 [R1+0x26e0], R22 ;  /* 0x0026e01601007387 */ /* 0x000fe20000100a00 */
[----:B------:R-:W2:Y:S02]  /*6a5c0*/  LDL.LU R4, [R1+0xb00] ;  /* 0x000b000001047983 */ /* 0x000ea40000300800 */
[----:B------:R-:W2:Y:S02]  /*6a5d0*/  LDL.LU R5, [R1+0xb04] ;  /* 0x000b040001057983 */ /* 0x000ea40000300800 */
[----:B------:R-:W3:Y:S01]  /*6a5e0*/  LDL.LU R6, [R1+0xb08] ;  /* 0x000b080001067983 */ /* 0x000ee20000300800 */
[----:B------:R-:W3:Y:S04]  /*6a5f0*/  LDL.LU R7, [R1+0xb0c] ;  /* 0x000b0c0001077983 */ /* 0x000ee80000300800 */
        /* <DEDUP_REMOVED lines=14> */
[----:B------:R-:W3:Y:S01]  /*6a6e0*/  LDL.LU R16, [R1+0xba0] ;  /* 0x000ba00001107983 */ /* 0x000ee20000300800 */
[----:B------:R-:W3:Y:S02]  /*6a6f0*/  LDL.LU R17, [R1+0xba4] ;  /* 0x000ba40001117983 */ /* 0x000ee40000300800 */
[----:B------:R-:W3:Y:S02]  /*6a700*/  LDL.LU R18, [R1+0xba8] ;  /* 0x000ba80001127983 */ /* 0x000ee40000300800 */
[----:B------:R-:W3:Y:S01]  /*6a710*/  LDL.LU R19, [R1+0xbac] ;  /* 0x000bac0001137983 */ /* 0x000ee20000300800 */
[----:B--2---:R0:W-:Y:S01]  /*6a720*/  STL.64 [R1+0x26b0], R10 ;  /* 0x0026b00a01007387 */ /* 0x0041e20000100a00 */
[----:B------:R-:W-:Y:S03]  /*6a730*/  STL.64 [R1+0x26a8], R8 ;  /* 0x0026a80801007387 */ /* 0x000fe60000100a00 */
[----:B0-----:R-:W2:Y:S04]  /*6a740*/  LDL.LU.64 R10, [R1+0x58] ;  /* 0x00005800010a7983 */ /* 0x001ea80000300a00 */
[----:B--2---:R0:W-:Y:S04]  /*6a750*/  STL.64 [R1+0x26c0], R10 ;  /* 0x0026c00a01007387 */ /* 0x0041e80000100a00 */
[----:B0-----:R-:W2:Y:S04]  /*6a760*/  LDL.LU.64 R10, [R1+0x68] ;  /* 0x00006800010a7983 */ /* 0x001ea80000300a00 */
[----:B--2---:R-:W-:Y:S01]  /*6a770*/  STL.64 [R1+0x26d8], R10 ;  /* 0x0026d80a01007387 */ /* 0x004fe20000100a00 */
[----:B------:R0:W-:Y:S02]  /*6a780*/  STL.64 [R1+0x26a0], R14 ;  /* 0x0026a00e01007387 */ /* 0x0001e40000100a00 */
[----:B----4-:R1:W-:Y:S01]  /*6a790*/  STL.64 [R1+0x2698], R12 ;  /* 0x0026980c01007387 */ /* 0x0103e20000100a00 */
[----:B0-----:R-:W2:Y:S04]  /*6a7a0*/  LDL.LU.64 R14, [R1+0x48] ;  /* 0x00004800010e7983 */ /* 0x001ea80000300a00 */
[----:B--2---:R0:W-:Y:S01]  /*6a7b0*/  STL.64 [R1+0x26b8], R14 ;  /* 0x0026b80e01007387 */ /* 0x0041e20000100a00 */
[----:B-1----:R-:W2:Y:S02]  /*6a7c0*/  LDL.LU R12, [R1+0xb60] ;  /* 0x000b6000010c7983 */ /* 0x002ea40000300800 */
[----:B------:R-:W2:Y:S01]  /*6a7d0*/  LDL.LU R13, [R1+0xb64] ;  /* 0x000b6400010d7983 */ /* 0x000ea20000300800 */
        /* <DEDUP_REMOVED lines=8> */
[----:B0-----:R-:W2:Y:S04]  /*6a860*/  LDL.LU.64 R22, [R1+0xa8] ;  /* 0x0000a80001167983 */ /* 0x001ea80000300a00 */
[----:B--2---:R0:W-:Y:S04]  /*6a870*/  STL.64 [R1+0x2700], R22 ;  /* 0x0027001601007387 */ /* 0x0041e80000100a00 */
[----:B0-----:R-:W2:Y:S01]  /*6a880*/  LDL.LU.64 R22, [R1+0xd8] ;  /* 0x0000d80001167983 */ /* 0x001ea20000300a00 */
[----:B------:R-:W2:Y:S03]  /*6a890*/  LDL.LU.64 R10, [R1+0x98] ;  /* 0x00009800010a7983 */ /* 0x000ea60000300a00 */
[----:B--2---:R0:W-:Y:S01]  /*6a8a0*/  STL.64 [R1+0x26f8], R10 ;  /* 0x0026f80a01007387 */ /* 0x0041e20000100a00 */
[----:B------:R-:W2:Y:S02]  /*6a8b0*/  LDL.LU R8, [R1+0xb90] ;  /* 0x000b900001087983 */ /* 0x000ea40000300800 */
[----:B------:R-:W2:Y:S01]  /*6a8c0*/  LDL.LU R9, [R1+0xb94] ;  /* 0x000b940001097983 */ /* 0x000ea20000300800 */
[----:B0-----:R-:W2:Y:S01]  /*6a8d0*/  LDL.LU R10, [R1+0xb98] ;  /* 0x000b9800010a7983 */ /* 0x001ea20000300800 */
[----:B------:R-:W2:Y:S02]  /*6a8e0*/  LDL.LU R11, [R1+0xb9c] ;  /* 0x000b9c00010b7983 */ /* 0x000ea40000300800 */
[----:B----4-:R-:W-:Y:S02]  /*6a8f0*/  STL.64 [R1+0x26d0], R14 ;  /* 0x0026d00e01007387 */ /* 0x010fe40000100a00 */
[----:B------:R0:W-:Y:S02]  /*6a900*/  STL.64 [R1+0x26c8], R12 ;  /* 0x0026c80c01007387 */ /* 0x0001e40000100a00 */
[----:B0-----:R-:W4:Y:S01]  /*6a910*/  LDL.LU R12, [R1+0xb70] ;  /* 0x000b7000010c7983 */ /* 0x001f220000300800 */
[----:B------:R-:W4:Y:S02]  /*6a920*/  LDL.LU R13, [R1+0xb74] ;  /* 0x000b7400010d7983 */ /* 0x000f240000300800 */
[----:B------:R-:W4:Y:S02]  /*6a930*/  LDL.LU R14, [R1+0xb78] ;  /* 0x000b7800010e7983 */ /* 0x000f240000300800 */
[----:B------:R-:W4:Y:S01]  /*6a940*/  LDL.LU R15, [R1+0xb7c] ;  /* 0x000b7c00010f7983 */ /* 0x000f220000300800 */
[----:B---3--:R0:W-:Y:S01]  /*6a950*/  STL.64 [R1+0x2658], R6 ;  /* 0x0026580601007387 */ /* 0x0081e20000100a00 */
[----:B------:R-:W-:Y:S03]  /*6a960*/  STL.64 [R1+0x2650], R4 ;  /* 0x0026500401007387 */ /* 0x000fe60000100a00 */
[----:B0-----:R-:W3:Y:S01]  /*6a970*/  LDL.LU.64 R6, [R1+0x18] ;  /* 0x0000180001067983 */ /* 0x001ee20000300a00 */
[----:B------:R-:W-:Y:S03]  /*6a980*/  HMMA.16816.F32.BF16 R16, R24, R22, R16 ;  /* 0x000000161810723c */ /* 0x000fe60000041810 */
[----:B---3--:R0:W-:Y:S04]  /*6a990*/  STL.64 [R1+0x2670], R6 ;  /* 0x0026700601007387 */ /* 0x0081e80000100a00 */
[----:B0-----:R-:W3:Y:S04]  /*6a9a0*/  LDL.LU.64 R6, [R1+0x28] ;  /* 0x0000280001067983 */ /* 0x001ee80000300a00 */
[----:B---3--:R0:W-:Y:S04]  /*6a9b0*/  STL.64 [R1+0x2688], R6 ;  /* 0x0026880601007387 */ /* 0x0081e80000100a00 */
[----:B0-----:R-:W3:Y:S08]  /*6a9c0*/  LDL.LU.64 R6, [R1+0x38] ;  /* 0x0000380001067983 */ /* 0x001ef00000300a00 */
[----:B------:R0:W-:Y:S02]  /*6a9d0*/  STL.64 [R1+0xfe0], R16 ;  /* 0x000fe01001007387 */ /* 0x0001e40000100a00 */
[----:B------:R1:W-:Y:S02]  /*6a9e0*/  STL.64 [R1+0xfe8], R18 ;  /* 0x000fe81201007387 */ /* 0x0003e40000100a00 */
[----:B0-----:R-:W-:-:S02]  /*6a9f0*/  IMAD.MOV.U32 R17, RZ, RZ, R22 ;  /* 0x000000ffff117224 */ /* 0x001fc400078e0016 */
[----:B------:R-:W-:Y:S02]  /*6aa00*/  IMAD.MOV.U32 R16, RZ, RZ, R23 ;  /* 0x000000ffff107224 */ /* 0x000fe400078e0017 */
[----:B------:R-:W2:Y:S01]  /*6aa10*/  LDL.LU.64 R22, [R1+0x2700] ;  /* 0x0027000001167983 */ /* 0x000ea20000300a00 */
[----:B------:R-:W-:Y:S01]  /*6aa20*/  STL [R1+0x263c], R17 ;  /* 0x00263c1101007387 */ /* 0x000fe20000100800 */
[C---:B--2---:R-:W-:Y:S01]  /*6aa30*/  HMMA.16816.F32.BF16 R8, R24.reuse, R22, R8 ;  /* 0x000000161808723c */ /* 0x044fe20000041808 */
[----:B-1----:R-:W-:Y:S02]  /*6aa40*/  IMAD.MOV.U32 R19, RZ, RZ, R22 ;  /* 0x000000ffff137224 */ /* 0x002fe400078e0016 */
        /* <DEDUP_REMOVED lines=13> */
[C---:B--2---:R-:W-:Y:S01]  /*6ab20*/  HMMA.16816.F32.BF16 R20, R24.reuse, R10, R20 ;  /* 0x0000000a1814723c */ /* 0x044fe20000041814 */
[----:B---3--:R-:W-:Y:S01]  /*6ab30*/  STL.64 [R1+0x2680], R18 ;  /* 0x0026801201007387 */ /* 0x008fe20000100a00 */
[----:B------:R0:W-:Y:S03]  /*6ab40*/  STL.64 [R1+0x2678], R16 ;  /* 0x0026781001007387 */ /* 0x0001e60000100a00 */
        /* <DEDUP_REMOVED lines=62> */
[----:B------:R-:W2:Y:S02]  /*6af30*/  LDL.LU R16, [R1+0x2660] ;  /* 0x0026600001107983 */ /* 0x000ea40000300800 */
[----:B------:R-:W3:Y:S02]  /*6af40*/  LDL.LU.64 R6, [R1+0x2658] ;  /* 0x0026580001067983 */ /* 0x000ee40000300a00 */
[----:B------:R-:W3:Y:S02]  /*6af50*/  LDL.LU.64 R4, [R1+0x2650] ;  /* 0x0026500001047983 */ /* 0x000ee40000300a00 */
[----:B---3--:R-:W-:Y:S11]  /*6af60*/  HMMA.16816.F32.BF16 R4, R24, R22, R4 ;  /* 0x000000161804723c */ /* 0x008ff60000041804 */
[----:B------:R-:W-:Y:S11]  /*6af70*/  @!UPT UIADD3 URZ, URZ, URZ, URZ ;  /* 0x0000003f3f3ff290 */ /* 0x000ff6000fffe03f */
[----:B------:R-:W-:Y:S01]  /*6af80*/  @!UPT UIADD3 URZ, URZ, URZ, URZ ;  /* 0x0000003f3f3ff290 */ /* 0x000fe2000fffe03f */
[----:B------:R-:W-:Y:S01]  /*6af90*/  STL.64 [R1+0x1300], R4 ;  /* 0x0013000401007387 */ /* 0x000fe20000100a00 */
[----:B------:R0:W-:Y:S03]  /*6afa0*/  STL.64 [R1+0x1308], R6 ;  /* 0x0013080601007387 */ /* 0x0001e60000100a00 */
[----:B0-----:R-:W4:Y:S01]  /*6afb0*/  LDL.LU.64 R6, [R1+0x2648] ;  /* 0x0026480001067983 */ /* 0x001f220000300a00 */
[----:B------:R-:W4:Y:S02]  /*6afc0*/  LDL.LU.64 R4, [R1+0x2640] ;  /* 0x0026400001047983 */ /* 0x000f240000300a00 */
[----:B------:R0:W-:Y:S02]  /*6afd0*/  STL.64 [R1+0x24c0], R22 ;  /* 0x0024c01601007387 */ /* 0x0001e40000100a00 */
[----:B0-----:R-:W-:Y:S02]  /*6afe0*/  IMAD.MOV.U32 R22, RZ, RZ, R17 ;  /* 0x000000ffff167224 */ /* 0x001fe400078e0011 */
[----:B------:R-:W-:Y:S01]  /*6aff0*/  IMAD.MOV.U32 R23, RZ, RZ, R8 ;  /* 0x000000ffff177224 */ /* 0x000fe200078e0008 */
[----:B------:R-:W3:Y:S01]  /*6b000*/  LDL.LU R17, [R1+0x263c] ;  /* 0x00263c0001117983 */ /* 0x000ee20000300800 */
        /* <DEDUP_REMOVED lines=98> */
[----:B------:R-:W-:-:S02]  /*6b630*/  IMAD.MOV.U32 R22, RZ, RZ, R5 ;  /* 0x000000ffff167224 */ /* 0x000fc400078e0005 */
[----:B------:R-:W4:Y:S02]  /*6b640*/  LDL.LU R4, [R1+0xaf0] ;  /* 0x000af00001047983 */ /* 0x000f240000300800 */
[----:B------:R-:W4:Y:S01]  /*6b650*/  LDL.LU R5, [R1+0xaf4] ;  /* 0x000af40001057983 */ /* 0x000f220000300800 */
        /* <DEDUP_REMOVED lines=41> */
[----:B------:R0:W-:Y:S01]  /*6b8f0*/  STL.64 [R1+0xfa0], R24 ;  /* 0x000fa01801007387 */ /* 0x0001e20000100a00 */
[----:B------:R1:W-:Y:S03]  /*6b900*/  STL.64 [R1+0xfa8], R26 ;  /* 0x000fa81a01007387 */ /* 0x0003e60000100a00 */
[----:B0-----:R-:W3:Y:S01]  /*6b910*/  LDL.LU R24, [R1+0x9c0] ;  /* 0x0009c00001187983 */ /* 0x001ee20000300800 */
[----:B------:R-:W3:Y:S02]  /*6b920*/  LDL.LU R25, [R1+0x9c4] ;  /* 0x0009c40001197983 */ /* 0x000ee40000300800 */
[----:B-1----:R-:W3:Y:S02]  /*6b930*/  LDL.LU R26, [R1+0x9c8] ;  /* 0x0009c800011a7983 */ /* 0x002ee40000300800 */
[----:B------:R-:W-:Y:S02]  /*6b940*/  IMAD.MOV.U32 R27, RZ, RZ, R0 ;  /* 0x000000ffff1b7224 */ /* 0x000fe400078e0000 */
[----:B------:R-:W3:Y:S01]  /*6b950*/  LDL.LU R0, [R1+0x25e0] ;  /* 0x0025e00001007983 */ /* 0x000ee20000300800 */
        /* <DEDUP_REMOVED lines=92> */
[----:B------:R-:W2:Y:S01]  /*6bf20*/  LDL.LU.64 R20, [R1+0x24a8] ;  /* 0x0024a80001147983 */ /* 0x000ea20000300a00 */
[C---:B---3--:R-:W-:Y:S08]  /*6bf30*/  HMMA.16816.F32.BF16 R24, R16.reuse, R14, R24 ;  /* 0x0000000e1018723c */ /* 0x048ff00000041818 */
[----:B--2---:R-:W-:Y:S11]  /*6bf40*/  HMMA.16816.F32.BF16 R12, R16, R10, R20 ;  /* 0x0000000a100c723c */ /* 0x004ff60000041814 */
[----:B------:R-:W-:Y:S04]  /*6bf50*/  @!UPT UIADD3 URZ, URZ, URZ, URZ ;  /* 0x0000003f3f3ff290 */ /* 0x000fe8000fffe03f */
[----:B------:R-:W-:Y:S01]  /*6bf60*/  STL.64 [R1+0xec0], R24 ;  /* 0x000ec01801007387 */ /* 0x000fe20000100a00 */
[----:B------:R-:W-:Y:S07]  /*6bf70*/  STL.64 [R1+0xec8], R26 ;  /* 0x000ec81a01007387 */ /* 0x000fee0000100a00 */
[----:B------:R-:W-:Y:S01]  /*6bf80*/  STL.64 [R1+0xeb0], R12 ;  /* 0x000eb00c01007387 */ /* 0x000fe20000100a00 */
[----:B------:R-:W-:Y:S02]  /*6bf90*/  STL.64 [R1+0xeb8], R14 ;  /* 0x000eb80e01007387 */ /* 0x000fe40000100a00 */
[----:B------:R0:W-:Y:S02]  /*6bfa0*/  STL.64 [R1+0x24a0], R18 ;  /* 0x0024a01201007387 */ /* 0x0001e40000100a00 */
[----:B0-----:R-:W2:Y:S01]  /*6bfb0*/  LDL.LU.64 R18, [R1+0x1738] ;  /* 0x0017380001127983 */ /* 0x001ea20000300a00 */
[----:B------:R-:W-:-:S02]  /*6bfc0*/  IMAD.MOV.U32 R8, RZ, RZ, c[0x0][0x188] ;  /* 0x00006200ff087624 */ /* 0x000fc400078e00ff */
[----:B------:R-:W3:Y:S02]  /*6bfd0*/  LDL.LU R10, [R1+0x1748] ;  /* 0x00174800010a7983 */ /* 0x000ee40000300800 */
[----:B------:R-:W-:-:S04]  /*6bfe0*/  IMAD.SHL.U32 R8, R8, 0x40, RZ ;  /* 0x0000004008087824 */ /* 0x000fc800078e00ff */
[----:B------:R-:W-:-:S05]  /*6bff0*/  IMAD.SHL.U32 R8, R8, 0x2, RZ ;  /* 0x0000000208087824 */ /* 0x000fca00078e00ff */
[----:B--2---:R-:W-:-:S05]  /*6c000*/  IADD3 R5, P0, R18, R8, RZ ;  /* 0x0000000812057210 */ /* 0x004fca0007f1e0ff */
[----:B------:R0:W-:Y:S04]  /*6c010*/  STL [R1+0x239c], R5 ;  /* 0x00239c0501007387 */ /* 0x0001e80000100800 */
[----:B0-----:R-:W2:Y:S01]  /*6c020*/  LDL R5, [R1+0x2348] ;  /* 0x0023480001057983 */ /* 0x001ea20000100800 */
[----:B------:R-:W2:Y:S02]  /*6c030*/  LDL.LU R11, [R1+0x1b3c] ;  /* 0x001b3c00010b7983 */ /* 0x000ea40000300800 */
[----:B------:R-:W2:Y:S02]  /*6c040*/  LDL.LU R14, [R1+0x1b34] ;  /* 0x001b3400010e7983 */ /* 0x000ea40000300800 */
[----:B------:R-:W2:Y:S01]  /*6c050*/  LDL.LU R15, [R1+0x1b2c] ;  /* 0x001b2c00010f7983 */ /* 0x000ea20000300800 */
[----:B------:R-:W2:Y:S01]  /*6c060*/  LDL.LU R24, [R1+0x1b24] ;  /* 0x001b240001187983 */ /* 0x000ea20000300800 */
[----:B------:R-:W2:Y:S02]  /*6c070*/  LDL.LU R25, [R1+0x1b1c] ;  /* 0x001b1c0001197983 */ /* 0x000ea40000300800 */
[----:B------:R-:W2:Y:S02]  /*6c080*/  LDL.LU R26, [R1+0x1b14] ;  /* 0x001b1400011a7983 */ /* 0x000ea40000300800 */
[----:B------:R-:W2:Y:S01]  /*6c090*/  LDL.LU R27, [R1+0x1b38] ;  /* 0x001b3800011b7983 */ /* 0x000ea20000300800 */
[----:B------:R-:W-:Y:S01]  /*6c0a0*/  IADD3 R8, P1, R6, R8, RZ ;  /* 0x0000000806087210 */ /* 0x000fe20007f3e0ff */
[----:B--2---:R0:W-:Y:S01]  /*6c0b0*/  STL.64 [R1+0x2490], R26 ;  /* 0x0024901a01007387 */ /* 0x0041e20000100a00 */
[----:B------:R1:W-:Y:S02]  /*6c0c0*/  STL.64 [R1+0x2488], R24 ;  /* 0x0024881801007387 */ /* 0x0003e40000100a00 */
        /* <DEDUP_REMOVED lines=8> */
[----:B0-----:R-:W-:-:S02]  /*6c150*/  IMAD.MOV.U32 R26, RZ, RZ, R3 ;  /* 0x000000ffff1a7224 */ /* 0x001fc400078e0003 */
[----:B-1----:R-:W-:Y:S02]  /*6c160*/  IMAD.MOV.U32 R24, RZ, RZ, R28 ;  /* 0x000000ffff187224 */ /* 0x002fe400078e001c */
[----:B------:R-:W-:Y:S02]  /*6c170*/  IMAD.X R3, R19, 0x1, R0, P0 ;  /* 0x0000000113037824 */ /* 0x000fe400000e0600 */
[----:B------:R-:W-:Y:S01]  /*6c180*/  IMAD.MOV.U32 R27, RZ, RZ, R2 ;  /* 0x000000ffff1b7224 */ /* 0x000fe200078e0002 */
[----:B------:R-:W2:Y:S01]  /*6c190*/  LDL.LU R28, [R1+0x1aec] ;  /* 0x001aec00011c7983 */ /* 0x000ea20000300800 */
[----:B------:R-:W2:Y:S02]  /*6c1a0*/  LDL.LU R2, [R1+0x1b10] ;  /* 0x001b100001027983 */ /* 0x000ea40000300800 */
[----:B------:R0:W-:Y:S02]  /*6c1b0*/  STL [R1+0x23a0], R8 ;  /* 0x0023a00801007387 */ /* 0x0001e40000100800 */
[----:B----4-:R-:W-:Y:S01]  /*6c1c0*/  IMAD.MOV.U32 R25, RZ, RZ, R4 ;  /* 0x000000ffff197224 */ /* 0x010fe200078e0004 */
[----:B------:R-:W4:Y:S01]  /*6c1d0*/  LDL.LU.64 R18, [R1+0x24a0] ;  /* 0x0024a00001127983 */ /* 0x000f220000300a00 */
[----:B------:R1:W-:Y:S02]  /*6c1e0*/  STL [R1+0x23a4], R3 ;  /* 0x0023a40301007387 */ /* 0x0003e40000100800 */
[----:B------:R-:W-:-:S02]  /*6c1f0*/  IMAD.X R4, R7, 0x1, R0, P1 ;  /* 0x0000000107047824 */ /* 0x000fc400008e0600 */
[----:B------:R-:W4:Y:S01]  /*6c200*/  LDL.LU.64 R6, [R1+0x2498] ;  /* 0x0024980001067983 */ /* 0x000f220000300a00 */
[----:B---3--:R-:W-:-:S05]  /*6c210*/  IADD3 R10, R10, 0x1, RZ ;  /* 0x000000010a0a7810 */ /* 0x008fca0007ffe0ff */
[----:B------:R-:W-:Y:S01]  /*6c220*/  STL [R1+0x1748], R10 ;  /* 0x0017480a01007387 */ /* 0x000fe20000100800 */
[----:B------:R-:W-:Y:S02]  /*6c230*/  STL [R1+0x23a8], R4 ;  /* 0x0023a80401007387 */ /* 0x000fe40000100800 */
[----:B0-----:R-:W-:Y:S01]  /*6c240*/  IMAD.MOV.U32 R8, RZ, RZ, c[0x0][0x188] ;  /* 0x00006200ff087624 */ /* 0x001fe200078e00ff */
[----:B----4-:R-:W-:Y:S01]  /*6c250*/  HMMA.16816.F32.BF16 R16, R16, R6, R24 ;  /* 0x000000061010723c */ /* 0x010fe20000041818 */
[----:B------:R-:W3:Y:S01]  /*6c260*/  LDL.LU.64 R26, [R1+0x2490] ;  /* 0x00249000011a7983 */ /* 0x000ee20000300a00 */
[----:B------:R-:W4:Y:S02]  /*6c270*/  LDL.LU.64 R24, [R1+0x2488] ;  /* 0x0024880001187983 */ /* 0x000f240000300a00 */
[----:B-1----:R-:W-:-:S04]  /*6c280*/  IMAD.SHL.U32 R3, R8, 0x40, RZ ;  /* 0x0000004008037824 */ /* 0x002fc800078e00ff */
[----:B------:R-:W-:-:S05]  /*6c290*/  IMAD.SHL.U32 R3, R3, 0x2, RZ ;  /* 0x0000000203037824 */ /* 0x000fca00078e00ff */
[-C--:B------:R-:W-:Y:S02]  /*6c2a0*/  IADD3 R11, P5, R11, R3.reuse, RZ ;  /* 0x000000030b0b7210 */ /* 0x080fe40007fbe0ff */
[-C--:B------:R-:W-:Y:S02]  /*6c2b0*/  IADD3 R14, P6, R14, R3.reuse, RZ ;  /* 0x000000030e0e7210 */ /* 0x080fe40007fde0ff */
[----:B------:R-:W-:-:S07]  /*6c2c0*/  IADD3 R15, P1, R15, R3, RZ ;  /* 0x000000030f0f7210 */ /* 0x000fce0007f3e0ff */
[----:B------:R-:W-:Y:S02]  /*6c2d0*/  IMAD.MOV.U32 R6, RZ, RZ, R19 ;  /* 0x000000ffff067224 */ /* 0x000fe400078e0013 */
[----:B------:R-:W-:Y:S01]  /*6c2e0*/  IMAD.MOV.U32 R7, RZ, RZ, R18 ;  /* 0x000000ffff077224 */ /* 0x000fe200078e0012 */
[----:B------:R-:W-:Y:S01]  /*6c2f0*/  STL.64 [R1+0xe90], R16 ;  /* 0x000e901001007387 */ /* 0x000fe20000100a00 */
[----:B------:R-:W-:Y:S02]  /*6c300*/  STL.64 [R1+0xe98], R18 ;  /* 0x000e981201007387 */ /* 0x000fe40000100a00 */
[----:B------:R-:W-:Y:S01]  /*6c310*/  STL [R1+0x23b0], R6 ;  /* 0x0023b00601007387 */ /* 0x000fe20000100800 */
[----:B------:R-:W-:Y:S01]  /*6c320*/  STL [R1+0x23ac], R7 ;  /* 0x0023ac0701007387 */ /* 0x000fe20000100800 */
[----:B------:R-:W-:Y:S02]  /*6c330*/  STL [R1+0x1b3c], R11 ;  /* 0x001b3c0b01007387 */ /* 0x000fe40000100800 */
[----:B------:R-:W-:Y:S02]  /*6c340*/  STL [R1+0x1b34], R14 ;  /* 0x001b340e01007387 */ /* 0x000fe40000100800 */
[----:B------:R-:W-:Y:S02]  /*6c350*/  STL [R1+0x1b2c], R15 ;  /* 0x001b2c0f01007387 */ /* 0x000fe40000100800 */
[--C-:B--2---:R-:W-:Y:S01]  /*6c360*/  IMAD.X R21, R21, 0x1, R0.reuse, P6 ;  /* 0x0000000115157824 */ /* 0x104fe200030e0600 */
[-C--:B------:R-:W-:Y:S01]  /*6c370*/  IADD3 R22, P6, R22, R3.reuse, RZ ;  /* 0x0000000316167210 */ /* 0x080fe20007fde0ff */
[----:B------:R-:W-:Y:S01]  /*6c380*/  IMAD.X R23, R23, 0x1, R0, P1 ;  /* 0x0000000117177824 */ /* 0x000fe200008e0600 */
[----:B------:R-:W-:-:S02]  /*6c390*/  IADD3 R9, P1, R9, R3, RZ ;  /* 0x0000000309097210 */ /* 0x000fc40007f3e0ff */
[-C--:B----4-:R-:W-:Y:S02]  /*6c3a0*/  IADD3 R24, P2, R24, R3.reuse, RZ ;  /* 0x0000000318187210 */ /* 0x090fe40007f5e0ff */
[-C--:B------:R-:W-:Y:S02]  /*6c3b0*/  IADD3 R25, P3, R25, R3.reuse, RZ ;  /* 0x0000000319197210 */ /* 0x080fe40007f7e0ff */
[-C--:B---3--:R-:W-:Y:S01]  /*6c3c0*/  IADD3 R26, P4, R26, R3.reuse, RZ ;  /* 0x000000031a1a7210 */ /* 0x088fe20007f9e0ff */
[--C-:B------:R-:W-:Y:S01]  /*6c3d0*/  IMAD.X R27, R27, 0x1, R0.reuse, P5 ;  /* 0x000000011b1b7824 */ /* 0x100fe200028e0600 */
[----:B------:R-:W-:Y:S01]  /*6c3e0*/  IADD3 R20, P5, R20, R3, RZ ;  /* 0x0000000314147210 */ /* 0x000fe20007fbe0ff */
[----:B------:R-:W-:Y:S01]  /*6c3f0*/  STL [R1+0x1b24], R24 ;  /* 0x001b241801007387 */ /* 0x000fe20000100800 */
[----:B------:R-:W-:Y:S02]  /*6c400*/  STL [R1+0x1b1c], R25 ;  /* 0x001b1c1901007387 */ /* 0x000fe40000100800 */
[----:B------:R-:W-:Y:S02]  /*6c410*/  STL [R1+0x1b14], R26 ;  /* 0x001b141a01007387 */ /* 0x000fe40000100800 */
[----:B------:R-:W-:Y:S01]  /*6c420*/  STL [R1+0x1b38], R27 ;  /* 0x001b381b01007387 */ /* 0x000fe20000100800 */
[----:B------:R-:W-:Y:S01]  /*6c430*/  STL [R1+0x1b0c], R20 ;  /* 0x001b0c1401007387 */ /* 0x000fe20000100800 */
[----:B------:R-:W-:-:S02]  /*6c440*/  IMAD.X R13, R13, 0x1, R0, P2 ;  /* 0x000000010d0d7824 */ /* 0x000fc400010e0600 */
[----:B------:R-:W-:Y:S01]  /*6c450*/  STL [R1+0x1b30], R21 ;  /* 0x001b301501007387 */ /* 0x000fe20000100800 */
[-C--:B------:R-:W-:Y:S01]  /*6c460*/  IADD3 R12, P2, R12, R3.reuse, RZ ;  /* 0x000000030c0c7210 */ /* 0x080fe20007f5e0ff */
[----:B------:R-:W-:Y:S01]  /*6c470*/  STL [R1+0x1b04], R22 ;  /* 0x001b041601007387 */ /* 0x000fe20000100800 */
[----:B------:R-:W-:Y:S02]  /*6c480*/  STL [R1+0x1b28], R23 ;  /* 0x001b281701007387 */ /* 0x000fe40000100800 */
[--C-:B------:R-:W-:Y:S02]  /*6c490*/  IMAD.X R29, R29, 0x1, R0.reuse, P3 ;  /* 0x000000011d1d7824 */ /* 0x100fe400018e0600 */
[----:B------:R-:W-:Y:S01]  /*6c4a0*/  STL [R1+0x1afc], R9 ;  /* 0x001afc0901007387 */ /* 0x000fe20000100800 */
[----:B------:R-:W-:Y:S01]  /*6c4b0*/  IADD3 R28, P3, R28, R3, RZ ;  /* 0x000000031c1c7210 */ /* 0x000fe20007f7e0ff */
[----:B------:R-:W-:Y:S01]  /*6c4c0*/  STL [R1+0x1b20], R13 ;  /* 0x001b200d01007387 */ /* 0x000fe20000100800 */
[----:B------:R-:W-:Y:S02]  /*6c4d0*/  STL [R1+0x1af4], R12 ;  /* 0x001af40c01007387 */ /* 0x000fe40000100800 */
[----:B------:R0:W-:Y:S02]  /*6c4e0*/  STL [R1+0x2484], R0 ;  /* 0x0024840001007387 */ /* 0x0001e40000100800 */
[----:B------:R-:W-:Y:S01]  /*6c4f0*/  IMAD.X R2, R2, 0x1, R0, P4 ;  /* 0x0000000102027824 */ /* 0x000fe200020e0600 */
[----:B------:R-:W-:Y:S04]  /*6c500*/  STL [R1+0x1b18], R29 ;  /* 0x001b181d01007387 */ /* 0x000fe80000100800 */
[----:B0-----:R-:W2:Y:S01]  /*6c510*/  LDL.LU R0, [R1+0x1ae4] ;  /* 0x001ae40001007983 */ /* 0x001ea20000300800 */
[----:B------:R-:W-:Y:S02]  /*6c520*/  STL [R1+0x1aec], R28 ;  /* 0x001aec1c01007387 */ /* 0x000fe40000100800 */
[----:B------:R-:W3:Y:S02]  /*6c530*/  LDL.LU R7, [R1+0x1ad4] ;  /* 0x001ad40001077983 */ /* 0x000ee40000300800 */
[----:B------:R-:W-:Y:S01]  /*6c540*/  STL [R1+0x1b10], R2 ;  /* 0x001b100201007387 */ /* 0x000fe20000100800 */
[----:B---3--:R0:W-:Y:S04]  /*6c550*/  STL [R1+0x2478], R7 ;  /* 0x0024780701007387 */ /* 0x0081e80000100800 */
[----:B0-----:R-:W3:Y:S04]  /*6c560*/  LDL.LU R7, [R1+0x1b00] ;  /* 0x001b000001077983 */ /* 0x001ee80000300800 */
[----:B---3--:R0:W-:Y:S04]  /*6c570*/  STL [R1+0x247c], R7 ;  /* 0x00247c0701007387 */ /* 0x0081e80000100800 */
[----:B0-----:R-:W3:Y:S01]  /*6c580*/  LDL.LU R7, [R1+0x1adc] ;  /* 0x001adc0001077983 */ /* 0x001ee20000300800 */
[----:B------:R-:W-:-:S02]  /*6c590*/  ISETP.NE.U32.AND P0, PT, R10, R5, PT ;  /* 0x000000050a00720c */ /* 0x000fc40003f05070 */
[----:B--2---:R-:W-:Y:S01]  /*6c5a0*/  IADD3 R0, P4, R0, R3, RZ ;  /* 0x0000000300007210 */ /* 0x004fe20007f9e0ff */
[----:B---3--:R0:W-:Y:S04]  /*6c5b0*/  STL [R1+0x2480], R7 ;  /* 0x0024800701007387 */ /* 0x0081e80000100800 */
        /* <DEDUP_REMOVED lines=27> */
[----:B------:R0:W-:Y:S02]  /*6c770*/  STL [R1+0x1ae4], R0 ;  /* 0x001ae40001007387 */ /* 0x0001e40000100800 */
[----:B0-----:R-:W2:Y:S02]  /*6c780*/  LDL.LU R0, [R1+0x2484] ;  /* 0x0024840001007983 */ /* 0x001ea40000300800 */
[----:B--2---:R-:W-:-:S05]  /*6c790*/  IMAD.X R7, R7, 0x1, R0, P5 ;  /* 0x0000000107077824 */ /* 0x004fca00028e0600 */
[----:B------:R0:W-:Y:S04]  /*6c7a0*/  STL [R1+0x1b08], R7 ;  /* 0x001b080701007387 */ /* 0x0001e80000100800 */
[----:B0-----:R-:W2:Y:S02]  /*6c7b0*/  LDL.LU R7, [R1+0x2480] ;  /* 0x0024800001077983 */ /* 0x001ea40000300800 */
[----:B--2---:R-:W-:-:S05]  /*6c7c0*/  IADD3 R7, P5, R7, R3, RZ ;  /* 0x0000000307077210 */ /* 0x004fca0007fbe0ff */
[----:B------:R0:W-:Y:S04]  /*6c7d0*/  STL [R1+0x1adc], R7 ;  /* 0x001adc0701007387 */ /* 0x0001e80000100800 */
[----:B0-----:R-:W2:Y:S02]  /*6c7e0*/  LDL.LU R7, [R1+0x247c] ;  /* 0x00247c0001077983 */ /* 0x001ea40000300800 */
[----:B--2---:R-:W-:-:S05]  /*6c7f0*/  IMAD.X R7, R7, 0x1, R0, P6 ;  /* 0x0000000107077824 */ /* 0x004fca00030e0600 */
[----:B------:R0:W-:Y:S04]  /*6c800*/  STL [R1+0x1b00], R7 ;  /* 0x001b000701007387 */ /* 0x0001e80000100800 */
[----:B0-----:R-:W2:Y:S01]  /*6c810*/  LDL.LU R7, [R1+0x2478] ;  /* 0x0024780001077983 */ /* 0x001ea20000300800 */
[--C-:B---3--:R-:W-:Y:S01]  /*6c820*/  IMAD.X R6, R6, 0x1, R0.reuse, P1 ;  /* 0x0000000106067824 */ /* 0x108fe200008e0600 */
[-C--:B----4-:R-:W-:Y:S01]  /*6c830*/  IADD3 R16, P1, R16, R3.reuse, RZ ;  /* 0x0000000310107210 */ /* 0x090fe20007f3e0ff */
[--C-:B------:R-:W-:Y:S01]  /*6c840*/  IMAD.X R17, R17, 0x1, R0.reuse, P2 ;  /* 0x0000000111117824 */ /* 0x100fe200010e0600 */
[-C--:B------:R-:W-:Y:S01]  /*6c850*/  IADD3 R18, P2, R18, R3.reuse, RZ ;  /* 0x0000000312127210 */ /* 0x080fe20007f5e0ff */
        /* <DEDUP_REMOVED lines=16> */
[----:B------:R-:W-:Y:S01]  /*6c960*/  IMAD.X R28, R28, 0x1, R0, P1 ;  /* 0x000000011c1c7824 */ /* 0x000fe200008e0600 */
[----:B------:R-:W-:-:S02]  /*6c970*/  IADD3 R2, P1, R2, R3, RZ ;  /* 0x0000000302027210 */ /* 0x000fc40007f3e0ff */
[----:B--2---:R-:W-:-:S05]  /*6c980*/  IADD3 R7, P6, R7, R3, RZ ;  /* 0x0000000307077210 */ /* 0x004fca0007fde0ff */
[----:B------:R-:W-:Y:S01]  /*6c990*/  STL [R1+0x1ad4], R7 ;  /* 0x001ad40701007387 */ /* 0x000fe20000100800 */
[----:B------:R-:W-:Y:S02]  /*6c9a0*/  STL [R1+0x1af8], R6 ;  /* 0x001af80601007387 */ /* 0x000fe40000100800 */
[----:B------:R-:W-:Y:S02]  /*6c9b0*/  STL [R1+0x1acc], R16 ;  /* 0x001acc1001007387 */ /* 0x000fe40000100800 */
[----:B------:R-:W-:Y:S01]  /*6c9c0*/  STL [R1+0x1af0], R17 ;  /* 0x001af01101007387 */ /* 0x000fe20000100800 */
[----:B------:R-:W-:Y:S01]  /*6c9d0*/  STL [R1+0x1ac4], R18 ;  /* 0x001ac41201007387 */ /* 0x000fe20000100800 */
[----:B------:R-:W-:Y:S02]  /*6c9e0*/  STL [R1+0x1ae8], R19 ;  /* 0x001ae81301007387 */ /* 0x000fe40000100800 */
[----:B------:R-:W-:Y:S02]  /*6c9f0*/  STL [R1+0x1abc], R4 ;  /* 0x001abc0401007387 */ /* 0x000fe40000100800 */
[--C-:B------:R-:W-:Y:S01]  /*6ca00*/  IMAD.X R14, R14, 0x1, R0.reuse, P6 ;  /* 0x000000010e0e7824 */ /* 0x100fe200030e0600 */
[----:B------:R-:W-:Y:S01]  /*6ca10*/  STL [R1+0x1ae0], R8 ;  /* 0x001ae00801007387 */ /* 0x000fe20000100800 */
[----:B------:R-:W-:Y:S01]  /*6ca20*/  IADD3 R15, P6, R15, R3, RZ ;  /* 0x000000030f0f7210 */ /* 0x000fe20007fde0ff */
[----:B------:R-:W-:Y:S02]  /*6ca30*/  STL [R1+0x1ab4], R5 ;  /* 0x001ab40501007387 */ /* 0x000fe40000100800 */
[----:B------:R-:W-:Y:S01]  /*6ca40*/  STL [R1+0x1ad8], R10 ;  /* 0x001ad80a01007387 */ /* 0x000fe20000100800 */
[----:B------:R-:W-:Y:S01]  /*6ca50*/  STL [R1+0x1aac], R11 ;  /* 0x001aac0b01007387 */ /* 0x000fe20000100800 */
[----:B------:R-:W-:Y:S02]  /*6ca60*/  STL [R1+0x1ad0], R14 ;  /* 0x001ad00e01007387 */ /* 0x000fe40000100800 */
[----:B------:R-:W-:Y:S02]  /*6ca70*/  STL [R1+0x1aa4], R15 ;  /* 0x001aa40f01007387 */ /* 0x000fe40000100800 */
[----:B------:R-:W-:Y:S01]  /*6ca80*/  STL [R1+0x1ac8], R24 ;  /* 0x001ac81801007387 */ /* 0x000fe20000100800 */
[----:B------:R-:W-:Y:S01]  /*6ca90*/  STL [R1+0x1a9c], R25 ;  /* 0x001a9c1901007387 */ /* 0x000fe20000100800 */
[----:B------:R-:W-:Y:S02]  /*6caa0*/  STL [R1+0x1ac0], R26 ;  /* 0x001ac01a01007387 */ /* 0x000fe40000100800 */
[----:B------:R-:W-:Y:S02]  /*6cab0*/  STL [R1+0x1a94], R27 ;  /* 0x001a941b01007387 */ /* 0x000fe40000100800 */
[----:B------:R-:W-:Y:S01]  /*6cac0*/  STL [R1+0x1ab8], R20 ;  /* 0x001ab81401007387 */ /* 0x000fe20000100800 */
[----:B------:R-:W-:Y:S01]  /*6cad0*/  STL [R1+0x1a8c], R21 ;  /* 0x001a8c1501007387 */ /* 0x000fe20000100800 */
[----:B------:R-:W-:-:S02]  /*6cae0*/  IMAD.X R12, R12, 0x1, R0, P6 ;  /* 0x000000010c0c7824 */ /* 0x000fc400030e0600 */
[----:B------:R-:W-:Y:S02]  /*6caf0*/  STL [R1+0x1ab0], R22 ;  /* 0x001ab01601007387 */ /* 0x000fe40000100800 */
[----:B------:R-:W-:Y:S01]  /*6cb00*/  STL [R1+0x1a84], R23 ;  /* 0x001a841701007387 */ /* 0x000fe20000100800 */
[----:B------:R-:W-:Y:S01]  /*6cb10*/  IADD3 R29, P6, R29, R3, RZ ;  /* 0x000000031d1d7210 */ /* 0x000fe20007fde0ff */
[----:B------:R-:W-:Y:S01]  /*6cb20*/  STL [R1+0x1aa8], R9 ;  /* 0x001aa80901007387 */ /* 0x000fe20000100800 */
[----:B------:R-:W-:Y:S02]  /*6cb30*/  STL [R1+0x1a7c], R13 ;  /* 0x001a7c0d01007387 */ /* 0x000fe40000100800 */
[----:B------:R-:W-:Y:S02]  /*6cb40*/  STL [R1+0x1aa0], R12 ;  /* 0x001aa00c01007387 */ /* 0x000fe40000100800 */
[----:B------:R0:W-:Y:S01]  /*6cb50*/  STL [R1+0x2474], R3 ;  /* 0x0024740301007387 */ /* 0x0001e20000100800 */
        /* <DEDUP_REMOVED lines=9> */
[----:B--2---:R-:W-:-:S03]  /*6cbf0*/  IMAD.X R3, R3, 0x1, R0, P2 ;  /* 0x0000000103037824 */ /* 0x004fc600010e0600 */
        /* <DEDUP_REMOVED lines=30> */
[----:B--2---:R-:W-:-:S05]  /*6cde0*/  IADD3 R7, P2, R7, R3, RZ ;  /* 0x0000000307077210 */ /* 0x004fca0007f5e0ff */
[----:B------:R0:W-:Y:S04]  /*6cdf0*/  STL [R1+0x1a64], R7 ;  /* 0x001a640701007387 */ /* 0x0001e80000100800 */
[----:B0-----:R-:W2:Y:S02]  /*6ce00*/  LDL.LU R7, [R1+0x2470] ;  /* 0x0024700001077983 */ /* 0x001ea40000300800 */
[----:B--2---:R-:W-:-:S05]  /*6ce10*/  IMAD.X R7, R7, 0x1, R0, P3 ;  /* 0x0000000107077824 */ /* 0x004fca00018e0600 */
[----:B------:R0:W-:Y:S04]  /*6ce20*/  STL [R1+0x1a88], R7 ;  /* 0x001a880701007387 */ /* 0x0001e80000100800 */
[----:B0-----:R-:W2:Y:S02]  /*6ce30*/  LDL.LU R7, [R1+0x246c] ;  /* 0x00246c0001077983 */ /* 0x001ea40000300800 */
[----:B--2---:R-:W-:-:S05]  /*6ce40*/  IADD3 R7, P3, R7, R3, RZ ;  /* 0x0000000307077210 */ /* 0x004fca0007f7e0ff */
[----:B------:R0:W-:Y:S04]  /*6ce50*/  STL [R1+0x1a5c], R7 ;  /* 0x001a5c0701007387 */ /* 0x0001e80000100800 */
[----:B0-----:R-:W2:Y:S01]  /*6ce60*/  LDL.LU R7, [R1+0x2468] ;  /* 0x0024680001077983 */ /* 0x001ea20000300800 */
[--C-:B----4-:R-:W-:Y:S01]  /*6ce70*/  IMAD.X R16, R16, 0x1, R0.reuse, P5 ;  /* 0x0000000110107824 */ /* 0x110fe200028e0600 */
        /* <DEDUP_REMOVED lines=18> */
[----:B------:R-:W-:Y:S01]  /*6cfa0*/  IADD3 R12, P3, R12, R3, RZ ;  /* 0x000000030c0c7210 */ /* 0x000fe20007f7e0ff */
[----:B------:R-:W-:-:S02]  /*6cfb0*/  IMAD.X R2, R2, 0x1, R0, P5 ;  /* 0x0000000102027824 */ /* 0x000fc400028e0600 */
[----:B--2---:R-:W-:Y:S01]  /*6cfc0*/  IMAD.X R7, R7, 0x1, R0, P4 ;  /* 0x0000000107077824 */ /* 0x004fe200020e0600 */
[----:B---3--:R-:W-:-:S04]  /*6cfd0*/  IADD3 R6, P4, R6, R3, RZ ;  /* 0x0000000306067210 */ /* 0x008fc80007f9e0ff */
[----:B------:R-:W-:Y:S01]  /*6cfe0*/  STL [R1+0x1a80], R7 ;  /* 0x001a800701007387 */ /* 0x000fe20000100800 */
[----:B------:R-:W-:Y:S02]  /*6cff0*/  STL [R1+0x1a54], R6 ;  /* 0x001a540601007387 */ /* 0x000fe40000100800 */
[----:B------:R-:W-:Y:S02]  /*6d000*/  STL [R1+0x1a78], R16 ;  /* 0x001a781001007387 */ /* 0x000fe40000100800 */
[----:B------:R-:W-:Y:S01]  /*6d010*/  STL [R1+0x1a4c], R17 ;  /* 0x001a4c1101007387 */ /* 0x000fe20000100800 */
[----:B------:R-:W-:Y:S01]  /*6d020*/  STL [R1+0x1a70], R18 ;  /* 0x001a701201007387 */ /* 0x000fe20000100800 */
[----:B------:R-:W-:Y:S02]  /*6d030*/  STL [R1+0x1a44], R19 ;  /* 0x001a441301007387 */ /* 0x000fe40000100800 */
        /* <DEDUP_REMOVED lines=17> */
[----:B------:R-:W-:-:S02]  /*6d150*/  IMAD.X R29, R29, 0x1, R0, P4 ;  /* 0x000000011d1d7824 */ /* 0x000fc400020e0600 */
[----:B------:R-:W-:Y:S01]  /*6d160*/  STL [R1+0x1a04], R9 ;  /* 0x001a040901007387 */ /* 0x000fe20000100800 */
[-C--:B------:R-:W-:Y:S01]  /*6d170*/  IADD3 R28, P4, R28, R3.reuse, RZ ;  /* 0x000000031c1c7210 */ /* 0x080fe20007f9e0ff */
[----:B------:R-:W-:Y:S01]  /*6d180*/  STL [R1+0x1a28], R13 ;  /* 0x001a280d01007387 */ /* 0x000fe20000100800 */
[----:B------:R-:W-:Y:S02]  /*6d190*/  STL [R1+0x19fc], R12 ;  /* 0x0019fc0c01007387 */ /* 0x000fe40000100800 */
[----:B------:R0:W-:Y:S02]  /*6d1a0*/  STL [R1+0x2464], R0 ;  /* 0x0024640001007387 */ /* 0x0001e40000100800 */
[----:B------:R-:W-:Y:S01]  /*6d1b0*/  STL [R1+0x1a20], R29 ;  /* 0x001a201d01007387 */ /* 0x000fe20000100800 */
        /* <DEDUP_REMOVED lines=8> */
[----:B--2---:R-:W-:-:S03]  /*6d240*/  IADD3 R0, P5, R0, R3, RZ ;  /* 0x0000000300007210 */ /* 0x004fc60007fbe0ff */
        /* <DEDUP_REMOVED lines=329> */
[----:B------:R0:W-:Y:S02]  /*6e6e0*/  STL [R1+0x18a0], R2 ;  /* 0x0018a00201007387 */ /* 0x0001e40000100800 */
[----:B0-----:R-:W3:Y:S01]  /*6e6f0*/  LDL.LU R2, [R1+0x1828] ;  /* 0x0018280001027983 */ /* 0x001ee20000300800 */
        /* <DEDUP_REMOVED lines=10> */
[-C--:B---3--:R-:W-:Y:S01]  /*6e7a0*/  IADD3 R17, P1, R17, R3.reuse, RZ ;  /* 0x0000000311117210 */ /* 0x088fe20007f3e0ff */
        /* <DEDUP_REMOVED lines=18> */
[----:B--2---:R-:W-:Y:S01]  /*6e8d0*/  IMAD.X R7, R7, 0x1, R0, P6 ;  /* 0x0000000107077824 */ /* 0x004fe200030e0600 */
[----:B------:R-:W-:-:S04]  /*6e8e0*/  IADD3 R6, P6, R6, R3, RZ ;  /* 0x0000000306067210 */ /* 0x000fc80007fde0ff */
        /* <DEDUP_REMOVED lines=10> */
[-C--:B------:R-:W-:Y:S01]  /*6e990*/  IADD3 R24, P6, R24, R3.reuse, RZ ;  /* 0x0000000318187210 */ /* 0x080fe20007fde0ff */
        /* <DEDUP_REMOVED lines=11> */
[----:B------:R-:W-:Y:S02]  /*6ea50*/  STL [R1+0x181c], R22 ;  /* 0x00181c1601007387 */ /* 0x000fe40000100800 */
[----:B------:R-:W-:Y:S02]  /*6ea60*/  STL [R1+0x1840], R23 ;  /* 0x0018401701007387 */ /* 0x000fe40000100800 */
[----:B------:R-:W-:Y:S01]  /*6ea70*/  STL [R1+0x1814], R9 ;  /* 0x0018140901007387 */ /* 0x000fe20000100800 */
[----:B------:R0:W-:Y:S01]  /*6ea80*/  STL [R1+0x1830], R28 ;  /* 0x0018301c01007387 */ /* 0x0001e20000100800 */
[----:B------:R-:W-:Y:S03]  /*6ea90*/  STL [R1+0x1838], R13 ;  /* 0x0018380d01007387 */ /* 0x000fe60000100800 */
[----:B0-----:R-:W2:Y:S01]  /*6eaa0*/  LDL.LU R28, [R1+0x17fc] ;  /* 0x0017fc00011c7983 */ /* 0x001ea20000300800 */
[----:B------:R-:W-:Y:S02]  /*6eab0*/  STL [R1+0x180c], R12 ;  /* 0x00180c0c01007387 */ /* 0x000fe40000100800 */
[----:B------:R-:W3:Y:S01]  /*6eac0*/  LDL.LU R7, [R1+0x17ec] ;  /* 0x0017ec0001077983 */ /* 0x000ee20000300800 */
[-C--:B------:R-:W-:Y:S01]  /*6ead0*/  IADD3 R29, P6, R29, R3.reuse, RZ ;  /* 0x000000031d1d7210 */ /* 0x080fe20007fde0ff */
[----:B------:R-:W-:Y:S01]  /*6eae0*/  IMAD.X R2, R2, 0x1, R0, P1 ;  /* 0x0000000102027824 */ /* 0x000fe200008e0600 */
[----:B---3--:R0:W-:Y:S03]  /*6eaf0*/  STL [R1+0x2420], R7 ;  /* 0x0024200701007387 */ /* 0x0081e60000100800 */
[----:B------:R-:W-:Y:S01]  /*6eb00*/  STL [R1+0x1804], R29 ;  /* 0x0018041d01007387 */ /* 0x000fe20000100800 */
[----:B0-----:R-:W3:Y:S01]  /*6eb10*/  LDL.LU R7, [R1+0x1818] ;  /* 0x0018180001077983 */ /* 0x001ee20000300800 */
[----:B------:R-:W-:Y:S03]  /*6eb20*/  STL [R1+0x1828], R2 ;  /* 0x0018280201007387 */ /* 0x000fe60000100800 */
[----:B---3--:R0:W-:Y:S04]  /*6eb30*/  STL [R1+0x2424], R7 ;  /* 0x0024240701007387 */ /* 0x0081e80000100800 */
[----:B0-----:R-:W3:Y:S01]  /*6eb40*/  LDL.LU R7, [R1+0x17f4] ;  /* 0x0017f40001077983 */ /* 0x001ee20000300800 */
[----:B--2---:R-:W-:-:S03]  /*6eb50*/  IADD3 R28, P1, R28, R3, RZ ;  /* 0x000000031c1c7210 */ /* 0x004fc60007f3e0ff */
        /* <DEDUP_REMOVED lines=26> */
[----:B------:R0:W-:Y:S02]  /*6ed00*/  STL [R1+0x17fc], R28 ;  /* 0x0017fc1c01007387 */ /* 0x0001e40000100800 */
[----:B------:R-:W3:Y:S01]  /*6ed10*/  LDL.LU R29, [R1+0x17b0] ;  /* 0x0017b000011d7983 */ /* 0x000ee20000300800 */
[----:B0-----:R-:W3:Y:S01]  /*6ed20*/  LDL.LU R28, [R1+0x1784] ;  /* 0x00178400011c7983 */ /* 0x001ee20000300800 */
        /* <DEDUP_REMOVED lines=26> */
[----:B------:R-:W-:Y:S01]  /*6eed0*/  IMAD.X R22, R22, 0x1, R0, P1 ;  /* 0x0000000116167824 */ /* 0x000fe200008e0600 */
[-C--:B------:R-:W-:Y:S02]  /*6eee0*/  IADD3 R23, P1, R23, R3.reuse, RZ ;  /* 0x0000000317177210 */ /* 0x080fe40007f3e0ff */
[-C--:B------:R-:W-:Y:S02]  /*6eef0*/  IADD3 R9, P2, R9, R3.reuse, RZ ;  /* 0x0000000309097210 */ /* 0x080fe40007f5e0ff */
        /* <DEDUP_REMOVED lines=22> */
[----:B------:R0:W-:Y:S02]  /*6f060*/  STL [R1+0x17c0], R2 ;  /* 0x0017c00201007387 */ /* 0x0001e40000100800 */
[----:B------:R-:W-:-:S02]  /*6f070*/  IMAD.X R13, R13, 0x1, R0, P3 ;  /* 0x000000010d0d7824 */ /* 0x000fc400018e0600 */
[----:B------:R-:W-:Y:S01]  /*6f080*/  STL [R1+0x17c8], R22 ;  /* 0x0017c81601007387 */ /* 0x000fe20000100800 */
[----:B0-----:R-:W2:Y:S01]  /*6f090*/  LDL.LU R2, [R1+0x17a8] ;  /* 0x0017a80001027983 */ /* 0x001ea20000300800 */
[----:B------:R-:W-:Y:S02]  /*6f0a0*/  STL [R1+0x179c], R23 ;  /* 0x00179c1701007387 */ /* 0x000fe40000100800 */
[----:B------:R-:W-:Y:S02]  /*6f0b0*/  STL [R1+0x1794], R9 ;  /* 0x0017940901007387 */ /* 0x000fe40000100800 */
[----:B------:R-:W-:Y:S01]  /*6f0c0*/  STL [R1+0x17b8], R13 ;  /* 0x0017b80d01007387 */ /* 0x000fe20000100800 */
[----:B------:R-:W3:Y:S01]  /*6f0d0*/  LDL.LU R7, [R1+0x1798] ;  /* 0x0017980001077983 */ /* 0x000ee20000300800 */
[----:B------:R-:W-:Y:S01]  /*6f0e0*/  IADD3 R12, P3, R12, R3, RZ ;  /* 0x000000030c0c7210 */ /* 0x000fe20007f7e0ff */
[----:B------:R-:W-:-:S04]  /*6f0f0*/  IMAD.X R29, R29, 0x1, R0, P4 ;  /* 0x000000011d1d7824 */ /* 0x000fc800020e0600 */
[----:B------:R-:W-:Y:S04]  /*6f100*/  STL [R1+0x178c], R12 ;  /* 0x00178c0c01007387 */ /* 0x000fe80000100800 */
[----:B---3--:R0:W-:Y:S01]  /*6f110*/  STL [R1+0x2414], R7 ;  /* 0x0024140701007387 */ /* 0x0081e20000100800 */
[----:B------:R-:W-:Y:S03]  /*6f120*/  STL [R1+0x17b0], R29 ;  /* 0x0017b01d01007387 */ /* 0x000fe60000100800 */
[----:B0-----:R-:W3:Y:S01]  /*6f130*/  LDL.LU R7, [R1+0x1774] ;  /* 0x0017740001077983 */ /* 0x001ee20000300800 */
[----:B------:R-:W-:-:S05]  /*6f140*/  IADD3 R28, P4, R28, R3, RZ ;  /* 0x000000031c1c7210 */ /* 0x000fca0007f9e0ff */
[----:B------:R-:W-:Y:S04]  /*6f150*/  STL [R1+0x1784], R28 ;  /* 0x0017841c01007387 */ /* 0x000fe80000100800 */
        /* <DEDUP_REMOVED lines=27> */
[----:B------:R-:W3:Y:S01]  /*6f310*/  LDL.LU R13, [R1+0x174c] ;  /* 0x00174c00010d7983 */ /* 0x000ee20000300800 */
[----:B------:R-:W3:Y:S01]  /*6f320*/  LDL.LU R12, [R1+0x231c] ;  /* 0x00231c00010c7983 */ /* 0x000ee20000300800 */
[----:B------:R-:W3:Y:S02]  /*6f330*/  LDL.LU R29, [R1+0x1b54] ;  /* 0x001b5400011d7983 */ /* 0x000ee40000300800 */
[----:B------:R-:W3:Y:S01]  /*6f340*/  LDL.LU R28, [R1+0x2318] ;  /* 0x00231800011c7983 */ /* 0x000ee20000300800 */
        /* <DEDUP_REMOVED lines=15> */
[----:B------:R-:W-:Y:S01]  /*6f440*/  IADD3 R8, P4, R8, R3, RZ ;  /* 0x0000000308087210 */ /* 0x000fe20007f9e0ff */
[--C-:B------:R-:W-:Y:S01]  /*6f450*/  IMAD.X R5, R5, 0x1, R0.reuse, P5 ;  /* 0x0000000105057824 */ /* 0x100fe200028e0600 */
[----:B------:R-:W-:Y:S01]  /*6f460*/  IADD3 R10, P5, R10, UR8, RZ ;  /* 0x000000080a0a7c10 */ /* 0x000fe2000ffbe0ff */
[--C-:B------:R-:W-:Y:S01]  /*6f470*/  IMAD.X R11, R11, 0x1, R0.reuse, P6 ;  /* 0x000000010b0b7824 */ /* 0x100fe200030e0600 */
[----:B------:R-:W-:Y:S01]  /*6f480*/  IADD3 R14, P6, R14, UR8, RZ ;  /* 0x000000080e0e7c10 */ /* 0x000fe2000ffde0ff */
[--C-:B------:R-:W-:Y:S01]  /*6f490*/  IMAD.X R25, R25, 0x1, R0.reuse, P2 ;  /* 0x0000000119197824 */ /* 0x100fe200010e0600 */
[----:B------:R-:W-:Y:S01]  /*6f4a0*/  IADD3 R26, P2, R26, UR8, RZ ;  /* 0x000000081a1a7c10 */ /* 0x000fe2000ff5e0ff */
[--C-:B------:R-:W-:Y:S01]  /*6f4b0*/  IMAD.X R27, R27, 0x1, R0.reuse, P3 ;  /* 0x000000011b1b7824 */ /* 0x100fe200018e0600 */
[----:B------:R-:W-:Y:S01]  /*6f4c0*/  IADD3 R20, P3, R20, UR8, RZ ;  /* 0x0000000814147c10 */ /* 0x000fe2000ff7e0ff */
[----:B------:R-:W-:Y:S01]  /*6f4d0*/  IMAD.X R21, R21, 0x1, R0, P4 ;  /* 0x0000000115157824 */ /* 0x000fe200020e0600 */
[----:B------:R-:W-:-:S02]  /*6f4e0*/  IADD3 R22, P4, R22, UR8, RZ ;  /* 0x0000000816167c10 */ /* 0x000fc4000ff9e0ff */
[----:B------:R-:W-:Y:S01]  /*6f4f0*/  IADD3.X R23, R23, UR5, RZ, P5, !PT ;  /* 0x0000000517177c10 */ /* 0x000fe2000affe4ff */
[----:B------:R-:W-:Y:S01]  /*6f500*/  IADD3 R9, P5, R9, UR8, RZ ;  /* 0x0000000809097c10 */ /* 0x000fe2000ffbe0ff */
[----:B------:R-:W-:Y:S01]  /*6f510*/  IADD3.X R13, R13, UR5, RZ, P6, !PT ;  /* 0x000000050d0d7c10 */ /* 0x000fe2000b7fe4ff */
[----:B------:R-:W-:Y:S02]  /*6f520*/  IADD3 R12, P6, R12, UR8, RZ ;  /* 0x000000080c0c7c10 */ /* 0x000fe4000ffde0ff */
        /* <DEDUP_REMOVED lines=10> */
[----:B------:R-:W-:Y:S01]  /*6f5d0*/  IMAD.X R15, R15, 0x1, R0, P1 ;  /* 0x000000010f0f7824 */ /* 0x000fe200008e0600 */
[----:B------:R-:W-:Y:S01]  /*6f5e0*/  STL [R1+0x1778], R5 ;  /* 0x0017780501007387 */ /* 0x000fe20000100800 */
[----:B------:R-:W-:Y:S01]  /*6f5f0*/  IADD3 R24, P1, R24, UR8, RZ ;  /* 0x0000000818187c10 */ /* 0x000fe2000ff3e0ff */
        /* <DEDUP_REMOVED lines=16> */
[----:B0-----:R-:W2:Y:S01]  /*6f700*/  LDL.LU R0, [R1+0x2308] ;  /* 0x0023080001007983 */ /* 0x001ea20000300800 */
[----:B------:R-:W-:Y:S01]  /*6f710*/  IADD3.X R29, R29, UR5, RZ, P1, !PT ;  /* 0x000000051d1d7c10 */ /* 0x000fe20008ffe4ff */
[----:B------:R-:W-:-:S04]  /*6f720*/  IADD3 R28, P1, R28, UR8, RZ ;  /* 0x000000081c1c7c10 */ /* 0x000fc8000ff3e0ff */
[----:B------:R-:W-:Y:S04]  /*6f730*/  STL [R1+0x1b54], R29 ;  /* 0x001b541d01007387 */ /* 0x000fe80000100800 */
[----:B--2---:R0:W-:Y:S01]  /*6f740*/  STL [R1+0x240c], R0 ;  /* 0x00240c0001007387 */ /* 0x0041e20000100800 */
[----:B------:R-:W-:Y:S03]  /*6f750*/  STL [R1+0x2318], R28 ;  /* 0x0023181c01007387 */ /* 0x000fe60000100800 */
[----:B0-----:R-:W2:Y:S01]  /*6f760*/  LDL.LU R0, [R1+0x1b4c] ;  /* 0x001b4c0001007983 */ /* 0x001ea20000300800 */
[----:B------:R-:W-:-:S05]  /*6f770*/  IADD3.X R2, R2, UR5, RZ, P2, !PT ;  /* 0x0000000502027c10 */ /* 0x000fca00097fe4ff */
[----:B------:R-:W-:Y:S04]  /*6f780*/  STL [R1+0x1b50], R2 ;  /* 0x001b500201007387 */ /* 0x000fe80000100800 */
        /* <DEDUP_REMOVED lines=30> */
[----:B--2---:R-:W-:-:S05]  /*6f970*/  IADD3 R0, P2, R0, UR8, RZ ;  /* 0x0000000800007c10 */ /* 0x004fca000ff5e0ff */
[----:B------:R0:W-:Y:S04]  /*6f980*/  STL [R1+0x2310], R0 ;  /* 0x0023100001007387 */ /* 0x0001e80000100800 */
[----:B0-----:R-:W2:Y:S02]  /*6f990*/  LDL.LU R0, [R1+0x2410] ;  /* 0x0024100001007983 */ /* 0x001ea40000300800 */
[----:B--2---:R-:W-:-:S05]  /*6f9a0*/  IADD3.X R0, R0, UR5, RZ, P3, !PT ;  /* 0x0000000500007c10 */ /* 0x004fca0009ffe4ff */
[----:B------:R0:W-:Y:S04]  /*6f9b0*/  STL [R1+0x1b4c], R0 ;  /* 0x001b4c0001007387 */ /* 0x0001e80000100800 */
[----:B0-----:R-:W2:Y:S01]  /*6f9c0*/  LDL.LU R0, [R1+0x240c] ;  /* 0x00240c0001007983 */ /* 0x001ea20000300800 */
[----:B---3--:R-:W-:Y:S01]  /*6f9d0*/  IADD3.X R7, R7, UR5, RZ, P4, !PT ;  /* 0x0000000507077c10 */ /* 0x008fe2000a7fe4ff */
[----:B----4-:R-:W-:Y:S01]  /*6f9e0*/  IADD3 R6, P4, R6, UR8, RZ ;  /* 0x0000000806067c10 */ /* 0x010fe2000ff9e0ff */
[----:B------:R-:W-:Y:S01]  /*6f9f0*/  IADD3.X R16, R16, UR5, RZ, P5, !PT ;  /* 0x0000000510107c10 */ /* 0x000fe2000affe4ff */
[----:B------:R-:W-:Y:S01]  /*6fa00*/  IADD3 R17, P5, R17, UR8, RZ ;  /* 0x0000000811117c10 */ /* 0x000fe2000ffbe0ff */
        /* <DEDUP_REMOVED lines=16> */
[----:B------:R-:W-:-:S02]  /*6fb10*/  IADD3.X R12, R12, UR5, RZ, P4, !PT ;  /* 0x000000050c0c7c10 */ /* 0x000fc4000a7fe4ff */
[----:B--2---:R-:W-:-:S05]  /*6fb20*/  IADD3 R0, P3, R0, UR8, RZ ;  /* 0x0000000800007c10 */ /* 0x004fca000ff7e0ff */
[----:B------:R0:W-:Y:S01]  /*6fb30*/  STL [R1+0x2308], R0 ;  /* 0x0023080001007387 */ /* 0x0001e20000100800 */
[----:B------:R-:W-:Y:S02]  /*6fb40*/  STL [R1+0x1b48], R7 ;  /* 0x001b480701007387 */ /* 0x000fe40000100800 */
[----:B------:R-:W-:Y:S02]  /*6fb50*/  STL [R1+0x2300], R6 ;  /* 0x0023000601007387 */ /* 0x000fe40000100800 */
[----:B------:R-:W-:Y:S01]  /*6fb60*/  STL [R1+0x1b44], R16 ;  /* 0x001b441001007387 */ /* 0x000fe20000100800 */
[----:B------:R-:W-:Y:S01]  /*6fb70*/  STL [R1+0x22f8], R17 ;  /* 0x0022f81101007387 */ /* 0x000fe20000100800 */
[----:B------:R-:W-:Y:S02]  /*6fb80*/  STL [R1+0x1b40], R18 ;  /* 0x001b401201007387 */ /* 0x000fe40000100800 */
[----:B------:R-:W-:Y:S01]  /*6fb90*/  STL [R1+0x22f0], R19 ;  /* 0x0022f01301007387 */ /* 0x000fe20000100800 */
[----:B------:R-:W-:Y:S01]  /*6fba0*/  IADD3.X R10, R10, UR5, RZ, P3, !PT ;  /* 0x000000050a0a7c10 */ /* 0x000fe20009ffe4ff */
        /* <DEDUP_REMOVED lines=13> */
[----:B------:R-:W-:Y:S01]  /*6fc80*/  IADD3.X R9, R9, UR5, RZ, P3, !PT ;  /* 0x0000000509097c10 */ /* 0x000fe20009ffe4ff */
[----:B------:R-:W-:Y:S01]  /*6fc90*/  STL [R1+0x22e4], R20 ;  /* 0x0022e41401007387 */ /* 0x000fe20000100800 */
[----:B------:R-:W-:Y:S01]  /*6fca0*/  IADD3 R13, P3, R13, UR8, RZ ;  /* 0x000000080d0d7c10 */ /* 0x000fe2000ff7e0ff */
[----:B------:R-:W-:Y:S01]  /*6fcb0*/  STL [R1+0x22b8], R21 ;  /* 0x0022b81501007387 */ /* 0x000fe20000100800 */
[----:B------:R-:W-:Y:S02]  /*6fcc0*/  STL [R1+0x22dc], R22 ;  /* 0x0022dc1601007387 */ /* 0x000fe40000100800 */
[----:B------:R-:W-:Y:S02]  /*6fcd0*/  STL [R1+0x22b0], R23 ;  /* 0x0022b01701007387 */ /* 0x000fe40000100800 */
[----:B------:R-:W-:Y:S01]  /*6fce0*/  STL [R1+0x22d4], R9 ;  /* 0x0022d40901007387 */ /* 0x000fe20000100800 */
[----:B------:R-:W-:Y:S01]  /*6fcf0*/  STL [R1+0x22a8], R13 ;  /* 0x0022a80d01007387 */ /* 0x000fe20000100800 */
[----:B------:R-:W-:Y:S02]  /*6fd00*/  STL [R1+0x22cc], R12 ;  /* 0x0022cc0c01007387 */ /* 0x000fe40000100800 */
[----:B0-----:R-:W2:Y:S01]  /*6fd10*/  LDL.LU R0, [R1+0x22b4] ;  /* 0x0022b40001007983 */ /* 0x001ea20000300800 */
[----:B------:R-:W-:-:S02]  /*6fd20*/  IADD3 R29, P4, R29, UR8, RZ ;  /* 0x000000081d1d7c10 */ /* 0x000fc4000ff9e0ff */
[----:B------:R-:W-:-:S03]  /*6fd30*/  IADD3.X R28, R28, UR5, RZ, P5, !PT ;  /* 0x000000051c1c7c10 */ /* 0x000fc6000affe4ff */
[----:B------:R-:W-:Y:S04]  /*6fd40*/  STL [R1+0x22a0], R29 ;  /* 0x0022a01d01007387 */ /* 0x000fe80000100800 */
[----:B--2---:R0:W-:Y:S01]  /*6fd50*/  STL [R1+0x2404], R0 ;  /* 0x0024040001007387 */ /* 0x0041e20000100800 */
[----:B------:R-:W-:Y:S03]  /*6fd60*/  STL [R1+0x22c4], R28 ;  /* 0x0022c41c01007387 */ /* 0x000fe60000100800 */
[----:B0-----:R-:W2:Y:S01]  /*6fd70*/  LDL.LU R0, [R1+0x2290] ;  /* 0x0022900001007983 */ /* 0x001ea20000300800 */
[----:B------:R-:W-:-:S05]  /*6fd80*/  IADD3 R2, P5, R2, UR8, RZ ;  /* 0x0000000802027c10 */ /* 0x000fca000ffbe0ff */
        /* <DEDUP_REMOVED lines=31> */
[----:B--2---:R-:W-:-:S05]  /*6ff80*/  IADD3.X R0, R0, UR5, RZ, P6, !PT ;  /* 0x0000000500007c10 */ /* 0x004fca000b7fe4ff */
[----:B------:R0:W-:Y:S04]  /*6ff90*/  STL [R1+0x22bc], R0 ;  /* 0x0022bc0001007387 */ /* 0x0001e80000100800 */
[----:B0-----:R-:W2:Y:S02]  /*6ffa0*/  LDL.LU R0, [R1+0x2408] ;  /* 0x0024080001007983 */ /* 0x001ea40000300800 */
[----:B--2---:R-:W-:-:S05]  /*6ffb0*/  IADD3 R0, P6, R0, UR8, RZ ;  /* 0x0000000800007c10 */ /* 0x004fca000ffde0ff */
[----:B------:R0:W-:Y:S04]  /*6ffc0*/  STL [R1+0x2290], R0 ;  /* 0x0022900001007387 */ /* 0x0001e80000100800 */
[----:B0-----:R-:W2:Y:S01]  /*6ffd0*/  LDL.LU R0, [R1+0x2404] ;  /* 0x0024040001007983 */ /* 0x001ea20000300800 */
[----:B----4-:R-:W-:Y:S01]  /*6ffe0*/  IADD3.X R6, R6, UR5, RZ, P2, !PT ;  /* 0x0000000506067c10 */ /* 0x010fe200097fe4ff */
[----:B---3--:R-:W-:Y:S01]  /*6fff0*/  IADD3 R16, P2, R16, UR8, RZ ;  /* 0x0000000810107c10 */ /* 0x008fe2000ff5e0ff */
        /* <DEDUP_REMOVED lines=18> */
[----:B--2---:R-:W-:Y:S01]  /*70120*/  IADD3.X R0, R0, UR5, RZ, P1, !PT ;  /* 0x0000000500007c10 */ /* 0x004fe20008ffe4ff */
[----:B------:R-:W-:-:S04]  /*70130*/  IADD3 R7, P1, R7, UR8, RZ ;  /* 0x0000000807077c10 */ /* 0x000fc8000ff3e0ff */
[----:B------:R0:W-:Y:S01]  /*70140*/  STL [R1+0x22b4], R0 ;  /* 0x0022b40001007387 */ /* 0x0001e20000100800 */
[----:B------:R-:W-:Y:S02]  /*70150*/  STL [R1+0x2288], R7 ;  /* 0x0022880701007387 */ /* 0x000fe40000100800 */
[----:B------:R-:W-:Y:S02]  /*70160*/  STL [R1+0x22ac], R6 ;  /* 0x0022ac0601007387 */ /* 0x000fe40000100800 */
[----:B------:R-:W-:Y:S01]  /*70170*/  STL [R1+0x2280], R16 ;  /* 0x0022801001007387 */ /* 0x000fe20000100800 */
[----:B------:R-:W-:Y:S01]  /*70180*/  STL [R1+0x22a4], R17 ;  /* 0x0022a41101007387 */ /* 0x000fe20000100800 */
[----:B------:R-:W-:Y:S02]  /*70190*/  STL [R1+0x2278], R18 ;  /* 0x0022781201007387 */ /* 0x000fe40000100800 */
        /* <DEDUP_REMOVED lines=478> */
[----:B------:R-:W-:Y:S01]  /*71f80*/  IADD3.X R28, R28, UR5, RZ, P2, !PT ;  /* 0x000000051c1c7c10 */ /* 0x000fe200097fe4ff */
[----:B------:R-:W-:Y:S01]  /*71f90*/  IADD3 R29, P1, R29, UR8, RZ ;  /* 0x000000081d1d7c10 */ /* 0x000fe2000ff3e0ff */
[----:B--2---:R-:W-:-:S05]  /*71fa0*/  IADD3 R0, P6, R0, UR8, RZ ;  /* 0x0000000800007c10 */ /* 0x004fca000ffde0ff */
[----:B------:R-:W-:Y:S01]  /*71fb0*/  STL [R1+0x2020], R0 ;  /* 0x0020200001007387 */ /* 0x000fe20000100800 */
        /* <DEDUP_REMOVED lines=29> */
[----:B------:R0:W-:Y:S02]  /*72190*/  STL [R1+0x1fdc], R28 ;  /* 0x001fdc1c01007387 */ /* 0x0001e40000100800 */
[----:B------:R-:W-:Y:S01]  /*721a0*/  STL [R1+0x1fb8], R29 ;  /* 0x001fb81d01007387 */ /* 0x000fe20000100800 */
[----:B0-----:R-:W2:Y:S01]  /*721b0*/  LDL.LU R28, [R1+0x1fd4] ;  /* 0x001fd400011c7983 */ /* 0x001ea20000300800 */
[----:B------:R-:W3:Y:S01]  /*721c0*/  LDL.LU R0, [R1+0x1fcc] ;  /* 0x001fcc0001007983 */ /* 0x000ee20000300800 */
[----:B------:R-:W-:-:S02]  /*721d0*/  IADD3 R2, P2, R2, UR8, RZ ;  /* 0x0000000802027c10 */ /* 0x000fc4000ff5e0ff */
[----:B---3--:R0:W-:Y:S03]  /*721e0*/  STL [R1+0x23d8], R0 ;  /* 0x0023d80001007387 */ /* 0x0081e60000100800 */
[----:B------:R1:W-:Y:S01]  /*721f0*/  STL [R1+0x1fb0], R2 ;  /* 0x001fb00201007387 */ /* 0x0003e20000100800 */
        /* <DEDUP_REMOVED lines=24> */
[----:B--2---:R-:W-:Y:S01]  /*72380*/  IADD3.X R28, R28, UR5, RZ, P3, !PT ;  /* 0x000000051c1c7c10 */ /* 0x004fe20009ffe4ff */
[----:B------:R-:W2:Y:S01]  /*72390*/  LDL.LU R13, [R1+0x1f6c] ;  /* 0x001f6c00010d7983 */ /* 0x000ea20000300800 */
[----:B------:R-:W2:Y:S02]  /*723a0*/  LDL.LU R12, [R1+0x1f40] ;  /* 0x001f4000010c7983 */ /* 0x000ea40000300800 */
[----:B------:R-:W2:Y:S02]  /*723b0*/  LDL.LU R29, [R1+0x1f64] ;  /* 0x001f6400011d7983 */ /* 0x000ea40000300800 */
[----:B-1----:R-:W2:Y:S01]  /*723c0*/  LDL.LU R2, [R1+0x1f38] ;  /* 0x001f380001027983 */ /* 0x002ea20000300800 */
[----:B------:R0:W-:Y:S04]  /*723d0*/  STL [R1+0x1fd4], R28 ;  /* 0x001fd41c01007387 */ /* 0x0001e80000100800 */
[----:B0-----:R-:W2:Y:S01]  /*723e0*/  LDL.LU R28, [R1+0x1f5c] ;  /* 0x001f5c00011c7983 */ /* 0x001ea20000300800 */
[----:B---3--:R-:W-:-:S05]  /*723f0*/  IADD3 R0, P3, R0, UR8, RZ ;  /* 0x0000000800007c10 */ /* 0x008fca000ff7e0ff */
[----:B------:R0:W-:Y:S04]  /*72400*/  STL [R1+0x1fa8], R0 ;  /* 0x001fa80001007387 */ /* 0x0001e80000100800 */
[----:B0-----:R-:W3:Y:S01]  /*72410*/  LDL.LU R0, [R1+0x23d8] ;  /* 0x0023d80001007983 */ /* 0x001ee20000300800 */
[----:B----4-:R-:W-:Y:S01]  /*72420*/  IADD3.X R6, R6, UR5, RZ, P5, !PT ;  /* 0x0000000506067c10 */ /* 0x010fe2000affe4ff */
        /* <DEDUP_REMOVED lines=20> */
[----:B------:R-:W-:Y:S01]  /*72570*/  IADD3 R2, P5, R2, UR8, RZ ;  /* 0x0000000802027c10 */ /* 0x000fe2000ffbe0ff */
[----:B---3--:R-:W-:Y:S01]  /*72580*/  IADD3.X R0, R0, UR5, RZ, P4, !PT ;  /* 0x0000000500007c10 */ /* 0x008fe2000a7fe4ff */
[----:B------:R-:W-:-:S04]  /*72590*/  IADD3 R7, P4, R7, UR8, RZ ;  /* 0x0000000807077c10 */ /* 0x000fc8000ff9e0ff */
        /* <DEDUP_REMOVED lines=23> */
[----:B------:R-:W-:Y:S02]  /*72710*/  STL [R1+0x1f7c], R21 ;  /* 0x001f7c1501007387 */ /* 0x000fe40000100800 */
[----:B------:R-:W-:Y:S01]  /*72720*/  STL [R1+0x1f50], R22 ;  /* 0x001f501601007387 */ /* 0x000fe20000100800 */
[----:B------:R-:W-:Y:S01]  /*72730*/  IADD3 R12, P4, R12, UR8, RZ ;  /* 0x000000080c0c7c10 */ /* 0x000fe2000ff9e0ff */
[----:B------:R-:W-:Y:S01]  /*72740*/  STL [R1+0x1f74], R23 ;  /* 0x001f741701007387 */ /* 0x000fe20000100800 */
[----:B------:R-:W-:Y:S02]  /*72750*/  STL [R1+0x1f48], R9 ;  /* 0x001f480901007387 */ /* 0x000fe40000100800 */
[----:B------:R-:W-:Y:S02]  /*72760*/  STL [R1+0x1f6c], R13 ;  /* 0x001f6c0d01007387 */ /* 0x000fe40000100800 */
[----:B------:R0:W-:Y:S01]  /*72770*/  STL [R1+0x1f38], R2 ;  /* 0x001f380201007387 */ /* 0x0001e20000100800 */
[----:B------:R-:W-:Y:S04]  /*72780*/  STL [R1+0x1f40], R12 ;  /* 0x001f400c01007387 */ /* 0x000fe80000100800 */
[----:B0-----:R-:W2:Y:S01]  /*72790*/  LDL.LU R2, [R1+0x1f30] ;  /* 0x001f300001027983 */ /* 0x001ea20000300800 */
[----:B------:R-:W-:Y:S02]  /*727a0*/  STL [R1+0x1f64], R29 ;  /* 0x001f641d01007387 */ /* 0x000fe40000100800 */
[----:B------:R-:W3:Y:S01]  /*727b0*/  LDL.LU R0, [R1+0x1f28] ;  /* 0x001f280001007983 */ /* 0x000ee20000300800 */
[----:B------:R-:W-:Y:S01]  /*727c0*/  IADD3.X R28, R28, UR5, RZ, P6, !PT ;  /* 0x000000051c1c7c10 */ /* 0x000fe2000b7fe4ff */
[----:B---3--:R0:W-:Y:S04]  /*727d0*/  STL [R1+0x23d4], R0 ;  /* 0x0023d40001007387 */ /* 0x0081e80000100800 */
[----:B0-----:R-:W3:Y:S01]  /*727e0*/  LDL.LU R0, [R1+0x1f54] ;  /* 0x001f540001007983 */ /* 0x001ee20000300800 */
[----:B------:R0:W-:Y:S02]  /*727f0*/  STL [R1+0x1f5c], R28 ;  /* 0x001f5c1c01007387 */ /* 0x0001e40000100800 */
        /* <DEDUP_REMOVED lines=23> */
[----:B--2---:R-:W-:Y:S01]  /*72970*/  IADD3 R2, P6, R2, UR8, RZ ;  /* 0x0000000802027c10 */ /* 0x004fe2000ffde0ff */
[----:B------:R-:W2:Y:S02]  /*72980*/  LDL.LU R13, [R1+0x1ec8] ;  /* 0x001ec800010d7983 */ /* 0x000ea40000300800 */
[----:B------:R-:W2:Y:S01]  /*72990*/  LDL.LU R12, [R1+0x1eec] ;  /* 0x001eec00010c7983 */ /* 0x000ea20000300800 */
[----:B0-----:R-:W2:Y:S01]  /*729a0*/  LDL.LU R28, [R1+0x1ec0] ;  /* 0x001ec000011c7983 */ /* 0x001ea20000300800 */
[----:B------:R-:W2:Y:S02]  /*729b0*/  LDL.LU R29, [R1+0x1ee4] ;  /* 0x001ee400011d7983 */ /* 0x000ea40000300800 */
[----:B------:R0:W-:Y:S02]  /*729c0*/  STL [R1+0x1f30], R2 ;  /* 0x001f300201007387 */ /* 0x0001e40000100800 */
[----:B0-----:R-:W2:Y:S01]  /*729d0*/  LDL.LU R2, [R1+0x1eb8] ;  /* 0x001eb80001027983 */ /* 0x001ea20000300800 */
[----:B---3--:R-:W-:-:S05]  /*729e0*/  IADD3.X R0, R0, UR5, RZ, P1, !PT ;  /* 0x0000000500007c10 */ /* 0x008fca0008ffe4ff */
        /* <DEDUP_REMOVED lines=24> */
[----:B---3--:R-:W-:-:S05]  /*72b70*/  IADD3 R0, P1, R0, UR8, RZ ;  /* 0x0000000800007c10 */ /* 0x008fca000ff3e0ff */
        /* <DEDUP_REMOVED lines=34> */
[----:B------:R-:W-:Y:S01]  /*72da0*/  IADD3 R2, P3, R2, UR8, RZ ;  /* 0x0000000802027c10 */ /* 0x000fe2000ff7e0ff */
[----:B---3--:R0:W-:Y:S03]  /*72db0*/  STL [R1+0x23d0], R0 ;  /* 0x0023d00001007387 */ /* 0x0081e60000100800 */
[----:B------:R-:W-:Y:S01]  /*72dc0*/  STL [R1+0x1ee4], R29 ;  /* 0x001ee41d01007387 */ /* 0x000fe20000100800 */
        /* <DEDUP_REMOVED lines=25> */
[----:B--2---:R-:W-:Y:S01]  /*72f60*/  IADD3.X R28, R28, UR5, RZ, P4, !PT ;  /* 0x000000051c1c7c10 */ /* 0x004fe2000a7fe4ff */
[----:B------:R-:W2:Y:S02]  /*72f70*/  LDL.LU R13, [R1+0x1e74] ;  /* 0x001e7400010d7983 */ /* 0x000ea40000300800 */
[----:B0-----:R-:W2:Y:S01]  /*72f80*/  LDL.LU R2, [R1+0x1e48] ;  /* 0x001e480001027983 */ /* 0x001ea20000300800 */
[----:B------:R-:W2:Y:S01]  /*72f90*/  LDL.LU R12, [R1+0x1e6c] ;  /* 0x001e6c00010c7983 */ /* 0x000ea20000300800 */
[----:B------:R-:W2:Y:S02]  /*72fa0*/  LDL.LU R29, [R1+0x1e40] ;  /* 0x001e4000011d7983 */ /* 0x000ea40000300800 */
[----:B------:R0:W-:Y:S02]  /*72fb0*/  STL [R1+0x1edc], R28 ;  /* 0x001edc1c01007387 */ /* 0x0001e40000100800 */
        /* <DEDUP_REMOVED lines=45> */
[----:B------:R-:W-:Y:S01]  /*73290*/  STL [R1+0x1e68], R26 ;  /* 0x001e681a01007387 */ /* 0x000fe20000100800 */
[----:B--2---:R-:W-:Y:S01]  /*732a0*/  IADD3.X R13, R13, UR5, RZ, P5, !PT ;  /* 0x000000050d0d7c10 */ /* 0x004fe2000affe4ff */
[----:B------:R-:W-:Y:S01]  /*732b0*/  STL [R1+0x1e8c], R27 ;  /* 0x001e8c1b01007387 */ /* 0x000fe20000100800 */
[----:B------:R-:W-:Y:S01]  /*732c0*/  IADD3 R2, P5, R2, UR8, RZ ;  /* 0x0000000802027c10 */ /* 0x000fe2000ffbe0ff */
[----:B------:R-:W-:Y:S02]  /*732d0*/  STL [R1+0x1e60], R20 ;  /* 0x001e601401007387 */ /* 0x000fe40000100800 */
[----:B------:R-:W-:Y:S01]  /*732e0*/  STL [R1+0x1e84], R21 ;  /* 0x001e841501007387 */ /* 0x000fe20000100800 */
[----:B------:R-:W-:Y:S01]  /*732f0*/  STL [R1+0x1e58], R22 ;  /* 0x001e581601007387 */ /* 0x000fe20000100800 */
[----:B------:R-:W-:Y:S02]  /*73300*/  STL [R1+0x1e7c], R23 ;  /* 0x001e7c1701007387 */ /* 0x000fe40000100800 */
[----:B------:R0:W-:Y:S02]  /*73310*/  STL [R1+0x1e48], R2 ;  /* 0x001e480201007387 */ /* 0x0001e40000100800 */
[----:B------:R-:W-:Y:S01]  /*73320*/  STL [R1+0x1e50], R9 ;  /* 0x001e500901007387 */ /* 0x000fe20000100800 */
[----:B0-----:R-:W2:Y:S01]  /*73330*/  LDL.LU R2, [R1+0x1e38] ;  /* 0x001e380001027983 */ /* 0x001ea20000300800 */
[----:B------:R-:W-:Y:S02]  /*73340*/  STL [R1+0x1e74], R13 ;  /* 0x001e740d01007387 */ /* 0x000fe40000100800 */
[----:B------:R-:W3:Y:S01]  /*73350*/  LDL.LU R0, [R1+0x1e30] ;  /* 0x001e300001007983 */ /* 0x000ee20000300800 */
[----:B------:R-:W-:Y:S01]  /*73360*/  IADD3.X R12, R12, UR5, RZ, P6, !PT ;  /* 0x000000050c0c7c10 */ /* 0x000fe2000b7fe4ff */
[----:B------:R-:W-:-:S04]  /*73370*/  IADD3 R29, P6, R29, UR8, RZ ;  /* 0x000000081d1d7c10 */ /* 0x000fc8000ffde0ff */
[----:B------:R-:W-:Y:S01]  /*73380*/  STL [R1+0x1e6c], R12 ;  /* 0x001e6c0c01007387 */ /* 0x000fe20000100800 */
[----:B------:R-:W-:-:S03]  /*73390*/  IADD3.X R28, R28, UR5, RZ, P1, !PT ;  /* 0x000000051c1c7c10 */ /* 0x000fc60008ffe4ff */
[----:B---3--:R0:W-:Y:S01]  /*733a0*/  STL [R1+0x23cc], R0 ;  /* 0x0023cc0001007387 */ /* 0x0081e20000100800 */
[----:B------:R-:W-:Y:S03]  /*733b0*/  STL [R1+0x1e40], R29 ;  /* 0x001e401d01007387 */ /* 0x000fe60000100800 */
        /* <DEDUP_REMOVED lines=26> */
[----:B0-----:R-:W2:Y:S02]  /*73560*/  LDL.LU R28, [R1+0x1dd0] ;  /* 0x001dd000011c7983 */ /* 0x001ea40000300800 */
[----:B------:R-:W2:Y:S01]  /*73570*/  LDL.LU R13, [R1+0x1df4] ;  /* 0x001df400010d7983 */ /* 0x000ea20000300800 */
[----:B------:R-:W2:Y:S01]  /*73580*/  LDL.LU R12, [R1+0x1dc8] ;  /* 0x001dc800010c7983 */ /* 0x000ea20000300800 */
        /* <DEDUP_REMOVED lines=26> */
[----:B--2---:R-:W-:-:S02]  /*73730*/  IADD3.X R13, R13, UR5, RZ, P3, !PT ;  /* 0x000000050d0d7c10 */ /* 0x004fc40009ffe4ff */
        /* <DEDUP_REMOVED lines=31> */
[----:B------:R-:W-:Y:S02]  /*73930*/  STL [R1+0x1df4], R13 ;  /* 0x001df40d01007387 */ /* 0x000fe40000100800 */
[----:B------:R-:W3:Y:S01]  /*73940*/  LDL.LU R0, [R1+0x1ddc] ;  /* 0x001ddc0001007983 */ /* 0x000ee20000300800 */
[----:B------:R-:W-:-:S02]  /*73950*/  IADD3 R12, P3, R12, UR8, RZ ;  /* 0x000000080c0c7c10 */ /* 0x000fc4000ff7e0ff */
[----:B------:R-:W-:-:S03]  /*73960*/  IADD3.X R29, R29, UR5, RZ, P4, !PT ;  /* 0x000000051d1d7c10 */ /* 0x000fc6000a7fe4ff */
[----:B------:R-:W-:Y:S01]  /*73970*/  STL [R1+0x1dc8], R12 ;  /* 0x001dc80c01007387 */ /* 0x000fe20000100800 */
[----:B------:R-:W-:-:S03]  /*73980*/  IADD3 R2, P4, R2, UR8, RZ ;  /* 0x0000000802027c10 */ /* 0x000fc6000ff9e0ff */
        /* <DEDUP_REMOVED lines=27> */
[----:B0-----:R-:W2:Y:S01]  /*73b40*/  LDL.LU R2, [R1+0x1d58] ;  /* 0x001d580001027983 */ /* 0x001ea20000300800 */
[----:B------:R-:W2:Y:S02]  /*73b50*/  LDL.LU R9, [R1+0x1d7c] ;  /* 0x001d7c0001097983 */ /* 0x000ea40000300800 */
[----:B------:R-:W2:Y:S02]  /*73b60*/  LDL.LU R13, [R1+0x1d50] ;  /* 0x001d5000010d7983 */ /* 0x000ea40000300800 */
[----:B------:R-:W2:Y:S01]  /*73b70*/  LDL.LU R12, [R1+0x1d74] ;  /* 0x001d7400010c7983 */ /* 0x000ea20000300800 */
[----:B------:R0:W-:Y:S01]  /*73b80*/  STL [R1+0x1de4], R28 ;  /* 0x001de41c01007387 */ /* 0x0001e20000100800 */
[----:B------:R-:W2:Y:S03]  /*73b90*/  LDL.LU R29, [R1+0x1d48] ;  /* 0x001d4800011d7983 */ /* 0x000ea60000300800 */
        /* <DEDUP_REMOVED lines=22> */
[----:B--2---:R-:W-:Y:S01]  /*73d00*/  IADD3 R2, P5, R2, UR8, RZ ;  /* 0x0000000802027c10 */ /* 0x004fe2000ffbe0ff */
[----:B------:R-:W-:Y:S02]  /*73d10*/  IADD3 R22, P4, R22, UR8, RZ ;  /* 0x0000000816167c10 */ /* 0x000fe4000ff9e0ff */
        /* <DEDUP_REMOVED lines=24> */
[----:B------:R-:W-:Y:S01]  /*73ea0*/  STL [R1+0x1d8c], R21 ;  /* 0x001d8c1501007387 */ /* 0x000fe20000100800 */
[----:B------:R-:W-:Y:S01]  /*73eb0*/  IADD3.X R9, R9, UR5, RZ, P6, !PT ;  /* 0x0000000509097c10 */ /* 0x000fe2000b7fe4ff */
[----:B------:R0:W-:Y:S01]  /*73ec0*/  STL [R1+0x1d58], R2 ;  /* 0x001d580201007387 */ /* 0x0001e20000100800 */
[----:B------:R-:W-:Y:S01]  /*73ed0*/  IADD3 R13, P6, R13, UR8, RZ ;  /* 0x000000080d0d7c10 */ /* 0x000fe2000ffde0ff */
[----:B------:R-:W-:Y:S04]  /*73ee0*/  STL [R1+0x1d60], R22 ;  /* 0x001d601601007387 */ /* 0x000fe80000100800 */
[----:B0-----:R-:W2:Y:S01]  /*73ef0*/  LDL.LU R2, [R1+0x1d40] ;  /* 0x001d400001027983 */ /* 0x001ea20000300800 */
[----:B------:R-:W-:Y:S02]  /*73f00*/  STL [R1+0x1d84], R23 ;  /* 0x001d841701007387 */ /* 0x000fe40000100800 */
[----:B------:R-:W-:Y:S02]  /*73f10*/  STL [R1+0x1d7c], R9 ;  /* 0x001d7c0901007387 */ /* 0x000fe40000100800 */
[----:B------:R-:W-:Y:S01]  /*73f20*/  STL [R1+0x1d50], R13 ;  /* 0x001d500d01007387 */ /* 0x000fe20000100800 */
        /* <DEDUP_REMOVED lines=30> */
[----:B--2---:R-:W-:Y:S01]  /*74110*/  IADD3 R2, P2, R2, UR8, RZ ;  /* 0x0000000802027c10 */ /* 0x004fe2000ff5e0ff */
[----:B0-----:R-:W2:Y:S01]  /*74120*/  LDL.LU R28, [R1+0x1ce0] ;  /* 0x001ce000011c7983 */ /* 0x001ea20000300800 */
[----:B------:R-:W2:Y:S02]  /*74130*/  LDL.LU R23, [R1+0x1d04] ;  /* 0x001d040001177983 */ /* 0x000ea40000300800 */
[----:B------:R-:W2:Y:S02]  /*74140*/  LDL.LU R9, [R1+0x1cd8] ;  /* 0x001cd80001097983 */ /* 0x000ea40000300800 */
[----:B------:R-:W2:Y:S01]  /*74150*/  LDL.LU R13, [R1+0x1cfc] ;  /* 0x001cfc00010d7983 */ /* 0x000ea20000300800 */
[----:B------:R0:W-:Y:S01]  /*74160*/  STL [R1+0x1d40], R2 ;  /* 0x001d400201007387 */ /* 0x0001e20000100800 */
[----:B------:R-:W2:Y:S02]  /*74170*/  LDL.LU R12, [R1+0x1cd0] ;  /* 0x001cd000010c7983 */ /* 0x000ea40000300800 */
[----:B------:R-:W2:Y:S01]  /*74180*/  LDL.LU R29, [R1+0x1cf4] ;  /* 0x001cf400011d7983 */ /* 0x000ea20000300800 */
        /* <DEDUP_REMOVED lines=24> */
[----:B------:R-:W-:Y:S02]  /*74310*/  IADD3.X R13, R13, UR5, RZ, P4, !PT ;  /* 0x000000050d0d7c10 */ /* 0x000fe4000a7fe4ff */
        /* <DEDUP_REMOVED lines=31> */
[----:B------:R-:W-:Y:S01]  /*74510*/  STL [R1+0x1cfc], R13 ;  /* 0x001cfc0d01007387 */ /* 0x000fe20000100800 */
        /* <DEDUP_REMOVED lines=28> */
[----:B------:R-:W4:Y:S01]  /*746e0*/  LDL.LU R21, [R1+0x1c94] ;  /* 0x001c940001157983 */ /* 0x000f220000300800 */
[----:B--2---:R-:W-:Y:S01]  /*746f0*/  IADD3.X R28, R28, UR5, RZ, P6, !PT ;  /* 0x000000051c1c7c10 */ /* 0x004fe2000b7fe4ff */
[----:B0-----:R-:W2:Y:S01]  /*74700*/  LDL.LU R2, [R1+0x1c68] ;  /* 0x001c680001027983 */ /* 0x001ea20000300800 */
[----:B------:R-:W2:Y:S01]  /*74710*/  LDL.LU R22, [R1+0x1c8c] ;  /* 0x001c8c0001167983 */ /* 0x000ea20000300800 */
[----:B------:R-:W2:Y:S02]  /*74720*/  LDL.LU R23, [R1+0x1c60] ;  /* 0x001c600001177983 */ /* 0x000ea40000300800 */
[----:B------:R-:W2:Y:S02]  /*74730*/  LDL.LU R9, [R1+0x1c84] ;  /* 0x001c840001097983 */ /* 0x000ea40000300800 */
[----:B------:R0:W-:Y:S01]  /*74740*/  STL [R1+0x1cec], R28 ;  /* 0x001cec1c01007387 */ /* 0x0001e20000100800 */
[----:B------:R-:W2:Y:S01]  /*74750*/  LDL.LU R13, [R1+0x1c58] ;  /* 0x001c5800010d7983 */ /* 0x000ea20000300800 */
[----:B------:R-:W2:Y:S02]  /*74760*/  LDL.LU R12, [R1+0x1c7c] ;  /* 0x001c7c00010c7983 */ /* 0x000ea40000300800 */
[----:B------:R-:W2:Y:S01]  /*74770*/  LDL.LU R29, [R1+0x1c50] ;  /* 0x001c5000011d7983 */ /* 0x000ea20000300800 */
        /* <DEDUP_REMOVED lines=47> */
[----:B------:R0:W-:Y:S01]  /*74a70*/  STL [R1+0x1c68], R2 ;  /* 0x001c680201007387 */ /* 0x0001e20000100800 */
[----:B------:R-:W-:Y:S01]  /*74a80*/  STL [R1+0x1c70], R20 ;  /* 0x001c701401007387 */ /* 0x000fe20000100800 */
[----:B------:R-:W-:Y:S01]  /*74a90*/  IADD3.X R9, R9, UR5, RZ, P1, !PT ;  /* 0x0000000509097c10 */ /* 0x000fe20008ffe4ff */
[----:B------:R-:W-:Y:S01]  /*74aa0*/  IADD3 R13, P1, R13, UR8, RZ ;  /* 0x000000080d0d7c10 */ /* 0x000fe2000ff3e0ff */
[----:B0-----:R-:W2:Y:S01]  /*74ab0*/  LDL.LU R2, [R1+0x1c48] ;  /* 0x001c480001027983 */ /* 0x001ea20000300800 */
[----:B------:R-:W-:Y:S02]  /*74ac0*/  STL [R1+0x1c94], R21 ;  /* 0x001c941501007387 */ /* 0x000fe40000100800 */
[----:B------:R-:W-:Y:S02]  /*74ad0*/  STL [R1+0x1c8c], R22 ;  /* 0x001c8c1601007387 */ /* 0x000fe40000100800 */
[----:B------:R-:W-:Y:S01]  /*74ae0*/  STL [R1+0x1c60], R23 ;  /* 0x001c601701007387 */ /* 0x000fe20000100800 */
[----:B------:R-:W-:Y:S01]  /*74af0*/  STL [R1+0x1c84], R9 ;  /* 0x001c840901007387 */ /* 0x000fe20000100800 */
[----:B------:R-:W-:Y:S02]  /*74b00*/  STL [R1+0x1c58], R13 ;  /* 0x001c580d01007387 */ /* 0x000fe40000100800 */
[----:B------:R-:W3:Y:S01]  /*74b10*/  LDL.LU R0, [R1+0x1c40] ;  /* 0x001c400001007983 */ /* 0x000ee20000300800 */
[----:B------:R-:W-:Y:S01]  /*74b20*/  IADD3.X R12, R12, UR5, RZ, P2, !PT ;  /* 0x000000050c0c7c10 */ /* 0x000fe200097fe4ff */
[----:B------:R-:W-:-:S04]  /*74b30*/  IADD3 R29, P2, R29, UR8, RZ ;  /* 0x000000081d1d7c10 */ /* 0x000fc8000ff5e0ff */
[----:B------:R-:W-:Y:S01]  /*74b40*/  STL [R1+0x1c7c], R12 ;  /* 0x001c7c0c01007387 */ /* 0x000fe20000100800 */
[----:B------:R-:W-:-:S03]  /*74b50*/  IADD3.X R28, R28, UR5, RZ, P3, !PT ;  /* 0x000000051c1c7c10 */ /* 0x000fc60009ffe4ff */
[----:B---3--:R0:W-:Y:S01]  /*74b60*/  STL [R1+0x23bc], R0 ;  /* 0x0023bc0001007387 */ /* 0x0081e20000100800 */
[----:B------:R1:W-:Y:S03]  /*74b70*/  STL [R1+0x1c50], R29 ;  /* 0x001c501d01007387 */ /* 0x0003e60000100800 */
        /* <DEDUP_REMOVED lines=24> */
[----:B------:R-:W2:Y:S01]  /*74d00*/  LDL.LU R22, [R1+0x1be8] ;  /* 0x001be80001167983 */ /* 0x000ea20000300800 */
[----:B------:R-:W2:Y:S02]  /*74d10*/  LDL.LU R9, [R1+0x1c0c] ;  /* 0x001c0c0001097983 */ /* 0x000ea40000300800 */
[----:B------:R0:W-:Y:S02]  /*74d20*/  STL [R1+0x1c48], R2 ;  /* 0x001c480201007387 */ /* 0x0001e40000100800 */
[----:B------:R-:W2:Y:S01]  /*74d30*/  LDL.LU R13, [R1+0x1be0] ;  /* 0x001be000010d7983 */ /* 0x000ea20000300800 */
[----:B------:R-:W2:Y:S01]  /*74d40*/  LDL.LU R12, [R1+0x1c04] ;  /* 0x001c0400010c7983 */ /* 0x000ea20000300800 */
[----:B-1----:R-:W2:Y:S02]  /*74d50*/  LDL.LU R29, [R1+0x1bd8] ;  /* 0x001bd800011d7983 */ /* 0x002ea40000300800 */
[----:B0-----:R-:W2:Y:S01]  /*74d60*/  LDL.LU R28, [R1+0x1bfc] ;  /* 0x001bfc00011c7983 */ /* 0x001ea20000300800 */
[----:B------:R-:W2:Y:S01]  /*74d70*/  LDL.LU R2, [R1+0x1bd0] ;  /* 0x001bd00001027983 */ /* 0x000ea20000300800 */
        /* <DEDUP_REMOVED lines=75> */
[----:B-1----:R-:W4:Y:S01]  /*75230*/  LDL.LU R28, [R1+0x1b98] ;  /* 0x001b9800011c7983 */ /* 0x002f220000300800 */
[----:B0-----:R-:W4:Y:S02]  /*75240*/  LDL.LU R2, [R1+0x1bbc] ;  /* 0x001bbc0001027983 */ /* 0x001f240000300800 */
        /* <DEDUP_REMOVED lines=10> */
[----:B------:R-:W2:Y:S01]  /*752f0*/  LDL.LU R25, [R1+0x1b68] ;  /* 0x001b680001197983 */ /* 0x000ea20000300800 */
[----:B------:R0:W-:Y:S01]  /*75300*/  STL [R1+0x1bf4], R23 ;  /* 0x001bf41701007387 */ /* 0x0001e20000100800 */
[----:B------:R-:W2:Y:S02]  /*75310*/  LDL.LU R26, [R1+0x1b8c] ;  /* 0x001b8c00011a7983 */ /* 0x000ea40000300800 */
[----:B------:R-:W2:Y:S02]  /*75320*/  LDL.LU R27, [R1+0x1b60] ;  /* 0x001b6000011b7983 */ /* 0x000ea40000300800 */
[----:B------:R-:W2:Y:S01]  /*75330*/  LDL.LU R20, [R1+0x1b84] ;  /* 0x001b840001147983 */ /* 0x000ea20000300800 */
[----:B------:R-:W2:Y:S01]  /*75340*/  LDL.LU R21, [R1+0x1b7c] ;  /* 0x001b7c0001157983 */ /* 0x000ea20000300800 */
        /* <DEDUP_REMOVED lines=17> */
[----:B------:R0:W-:Y:S04]  /*75460*/  STL [R1+0x1bec], R0 ;  /* 0x001bec0001007387 */ /* 0x0001e80000100800 */
[----:B0-----:R0:W5:Y:S01]  /*75470*/  LDL.LU R0, [R1+0x23b4] ;  /* 0x0023b40001007983 */ /* 0x0011620000300800 */
[----:B------:R1:W-:Y:S03]  /*75480*/  STL [R1+0x1bc0], R6 ;  /* 0x001bc00601007387 */ /* 0x0003e60000100800 */
[----:B-1----:R0:W5:Y:S01]  /*75490*/  LDL.LU R6, [R1+0x23b0] ;  /* 0x0023b00001067983 */ /* 0x0021620000300800 */
[----:B------:R1:W-:Y:S03]  /*754a0*/  STL [R1+0x1be4], R7 ;  /* 0x001be40701007387 */ /* 0x0003e60000100800 */
[----:B-1----:R0:W5:Y:S01]  /*754b0*/  LDL.LU R7, [R1+0x23ac] ;  /* 0x0023ac0001077983 */ /* 0x0021620000300800 */
[----:B------:R1:W-:Y:S03]  /*754c0*/  STL [R1+0x1bb8], R4 ;  /* 0x001bb80401007387 */ /* 0x0003e60000100800 */
[----:B-1----:R-:W3:Y:S01]  /*754d0*/  LDL.LU R4, [R1+0x23a8] ;  /* 0x0023a80001047983 */ /* 0x002ee20000300800 */
[----:B------:R1:W-:Y:S03]  /*754e0*/  STL [R1+0x1bdc], R3 ;  /* 0x001bdc0301007387 */ /* 0x0003e60000100800 */
[----:B-1----:R-:W4:Y:S01]  /*754f0*/  LDL.LU R3, [R1+0x23a4] ;  /* 0x0023a40001037983 */ /* 0x002f220000300800 */
[----:B------:R1:W-:Y:S01]  /*75500*/  STL [R1+0x1bb0], R8 ;  /* 0x001bb00801007387 */ /* 0x0003e20000100800 */
[----:B------:R-:W-:-:S02]  /*75510*/  IADD3.X R2, R2, UR5, RZ, P2, !PT ;  /* 0x0000000502027c10 */ /* 0x000fc400097fe4ff */
[----:B-1----:R-:W2:Y:S01]  /*75520*/  LDL.LU R8, [R1+0x23a0] ;  /* 0x0023a00001087983 */ /* 0x002ea20000300800 */
[----:B------:R1:W-:Y:S03]  /*75530*/  STL [R1+0x1bd4], R5 ;  /* 0x001bd40501007387 */ /* 0x0003e60000100800 */
[----:B-1----:R-:W2:Y:S01]  /*75540*/  LDL.LU R5, [R1+0x239c] ;  /* 0x00239c0001057983 */ /* 0x002ea20000300800 */
[----:B------:R1:W-:Y:S03]  /*75550*/  STL [R1+0x1ba8], R9 ;  /* 0x001ba80901007387 */ /* 0x0003e60000100800 */
[----:B-1----:R0:W5:Y:S01]  /*75560*/  LDL.LU R9, [R1+0x2398] ;  /* 0x0023980001097983 */ /* 0x0021620000300800 */
[----:B------:R1:W-:Y:S03]  /*75570*/  STL [R1+0x1bcc], R13 ;  /* 0x001bcc0d01007387 */ /* 0x0003e60000100800 */
[----:B-1----:R0:W5:Y:S01]  /*75580*/  LDL.LU R13, [R1+0x2394] ;  /* 0x00239400010d7983 */ /* 0x0021620000300800 */
[----:B------:R1:W-:Y:S03]  /*75590*/  STL [R1+0x1ba0], R12 ;  /* 0x001ba00c01007387 */ /* 0x0003e60000100800 */
[----:B-1----:R0:W5:Y:S01]  /*755a0*/  LDL.LU R12, [R1+0x2390] ;  /* 0x00239000010c7983 */ /* 0x0021620000300800 */
[----:B------:R1:W-:Y:S03]  /*755b0*/  STL [R1+0x1bc4], R29 ;  /* 0x001bc41d01007387 */ /* 0x0003e60000100800 */
[----:B-1----:R0:W5:Y:S01]  /*755c0*/  LDL.LU R29, [R1+0x238c] ;  /* 0x00238c00011d7983 */ /* 0x0021620000300800 */
[----:B------:R1:W-:Y:S03]  /*755d0*/  STL [R1+0x1b98], R28 ;  /* 0x001b981c01007387 */ /* 0x0003e60000100800 */
[----:B-1----:R-:W2:Y:S01]  /*755e0*/  LDL.LU R28, [R1+0x2388] ;  /* 0x00238800011c7983 */ /* 0x002ea20000300800 */
[----:B------:R1:W-:Y:S03]  /*755f0*/  STL [R1+0x1bbc], R2 ;  /* 0x001bbc0201007387 */ /* 0x0003e60000100800 */
[----:B-1----:R-:W2:Y:S01]  /*75600*/  LDL.LU R2, [R1+0x2384] ;  /* 0x0023840001027983 */ /* 0x002ea20000300800 */
[----:B------:R-:W-:-:S02]  /*75610*/  IADD3 R16, P2, R16, UR8, RZ ;  /* 0x0000000810107c10 */ /* 0x000fc4000ff5e0ff */
[----:B------:R-:W-:Y:S01]  /*75620*/  IADD3.X R17, R17, UR5, RZ, P3, !PT ;  /* 0x0000000511117c10 */ /* 0x000fe20009ffe4ff */
[----:B------:R-:W-:Y:S01]  /*75630*/  IADD3 R18, P3, R18, UR8, RZ ;  /* 0x0000000812127c10 */ /* 0x000fe2000ff7e0ff */
[----:B------:R-:W-:Y:S01]  /*75640*/  IADD3.X R19, R19, UR5, RZ, P4, !PT ;  /* 0x0000000513137c10 */ /* 0x000fe2000a7fe4ff */
[----:B------:R-:W-:Y:S01]  /*75650*/  IADD3 R10, P4, R10, UR8, RZ ;  /* 0x000000080a0a7c10 */ /* 0x000fe2000ff9e0ff */
[----:B------:R-:W-:Y:S01]  /*75660*/  STL [R1+0x1b90], R16 ;  /* 0x001b901001007387 */ /* 0x000fe20000100800 */
[----:B------:R-:W-:Y:S01]  /*75670*/  STL [R1+0x1bb4], R17 ;  /* 0x001bb41101007387 */ /* 0x000fe20000100800 */
[----:B------:R-:W-:Y:S01]  /*75680*/  IADD3.X R11, R11, UR5, RZ, P5, !PT ;  /* 0x000000050b0b7c10 */ /* 0x000fe2000affe4ff */
[----:B------:R-:W-:Y:S01]  /*75690*/  STL [R1+0x1b88], R18 ;  /* 0x001b881201007387 */ /* 0x000fe20000100800 */
[----:B------:R-:W-:Y:S01]  /*756a0*/  STL [R1+0x1bac], R19 ;  /* 0x001bac1301007387 */ /* 0x000fe20000100800 */
[----:B------:R-:W-:Y:S01]  /*756b0*/  STL [R1+0x1b80], R10 ;  /* 0x001b800a01007387 */ /* 0x000fe20000100800 */
[----:B--2---:R-:W-:-:S05]  /*756c0*/  IADD3.X R2, R2, UR5, RZ, P6, !PT ;  /* 0x0000000502027c10 */ /* 0x004fca000b7fe4ff */
[----:B------:R1:W-:Y:S01]  /*756d0*/  STL [R1+0x1b9c], R2 ;  /* 0x001b9c0201007387 */ /* 0x0003e20000100800 */
[----:B------:R4:W-:Y:S03]  /*756e0*/  STL [R1+0x1ba4], R11 ;  /* 0x001ba40b01007387 */ /* 0x0009e60000100800 */
[----:B-1----:R-:W2:Y:S01]  /*756f0*/  LDL.LU R2, [R1+0x2380] ;  /* 0x0023800001027983 */ /* 0x002ea20000300800 */
[----:B------:R-:W-:Y:S02]  /*75700*/  IADD3 R14, P5, R14, UR8, RZ ;  /* 0x000000080e0e7c10 */ /* 0x000fe4000ffbe0ff */
[----:B------:R-:W-:Y:S02]  /*75710*/  IADD3 R15, P6, R15, UR8, RZ ;  /* 0x000000080f0f7c10 */ /* 0x000fe4000ffde0ff */
[----:B------:R-:W-:Y:S01]  /*75720*/  IADD3.X R24, R24, UR5, RZ, P1, !PT ;  /* 0x0000000518187c10 */ /* 0x000fe20008ffe4ff */
[----:B------:R-:W-:Y:S01]  /*75730*/  IADD3 R25, P1, R25, UR8, RZ ;  /* 0x0000000819197c10 */ /* 0x000fe2000ff3e0ff */
[----:B------:R-:W-:Y:S01]  /*75740*/  IADD3.X R26, R26, UR5, RZ, P2, !PT ;  /* 0x000000051a1a7c10 */ /* 0x000fe200097fe4ff */
[----:B------:R-:W-:Y:S01]  /*75750*/  STL [R1+0x1b78], R14 ;  /* 0x001b780e01007387 */ /* 0x000fe20000100800 */
[----:B------:R-:W-:Y:S01]  /*75760*/  IADD3 R27, P2, R27, UR8, RZ ;  /* 0x000000081b1b7c10 */ /* 0x000fe2000ff5e0ff */
[----:B------:R-:W-:Y:S01]  /*75770*/  STL [R1+0x1b70], R15 ;  /* 0x001b700f01007387 */ /* 0x000fe20000100800 */
[----:B------:R-:W-:Y:S01]  /*75780*/  IADD3.X R20, R20, UR5, RZ, P3, !PT ;  /* 0x0000000514147c10 */ /* 0x000fe20009ffe4ff */
[----:B------:R-:W-:Y:S01]  /*75790*/  STL [R1+0x1b94], R24 ;  /* 0x001b941801007387 */ /* 0x000fe20000100800 */
[----:B------:R-:W-:Y:S01]  /*757a0*/  IADD3.X R21, R21, UR5, RZ, P4, !PT ;  /* 0x0000000515157c10 */ /* 0x000fe2000a7fe4ff */
[----:B------:R-:W-:Y:S02]  /*757b0*/  STL [R1+0x1b68], R25 ;  /* 0x001b681901007387 */ /* 0x000fe40000100800 */
[----:B------:R-:W-:Y:S01]  /*757c0*/  STL [R1+0x1b8c], R26 ;  /* 0x001b8c1a01007387 */ /* 0x000fe20000100800 */
[----:B------:R-:W-:Y:S01]  /*757d0*/  IADD3.X R22, R22, UR5, RZ, P5, !PT ;  /* 0x0000000516167c10 */ /* 0x000fe2000affe4ff */
[----:B------:R-:W-:Y:S01]  /*757e0*/  STL [R1+0x1b60], R27 ;  /* 0x001b601b01007387 */ /* 0x000fe20000100800 */
[----:B------:R-:W-:Y:S01]  /*757f0*/  IADD3.X R23, R23, UR5, RZ, P6, !PT ;  /* 0x0000000517177c10 */ /* 0x000fe2000b7fe4ff */
[----:B------:R-:W-:Y:S02]  /*75800*/  STL [R1+0x1b84], R20 ;  /* 0x001b841401007387 */ /* 0x000fe40000100800 */
[----:B------:R-:W-:Y:S01]  /*75810*/  STL [R1+0x1b7c], R21 ;  /* 0x001b7c1501007387 */ /* 0x000fe20000100800 */
[----:B------:R-:W-:Y:S01]  /*75820*/  IADD3.X R28, R28, UR5, RZ, P2, !PT ;  /* 0x000000051c1c7c10 */ /* 0x000fe200097fe4ff */
[----:B------:R-:W-:-:S02]  /*75830*/  IMAD.MOV.U32 R10, RZ, RZ, R5 ;  /* 0x000000ffff0a7224 */ /* 0x000fc400078e0005 */
[----:B---3--:R-:W-:Y:S02]  /*75840*/  IMAD.MOV.U32 R5, RZ, RZ, R4 ;  /* 0x000000ffff057224 */ /* 0x008fe400078e0004 */
[----:B------:R-:W-:Y:S02]  /*75850*/  IMAD.MOV.U32 R4, RZ, RZ, R8 ;  /* 0x000000ffff047224 */ /* 0x000fe400078e0008 */
[----:B----4-:R-:W-:Y:S01]  /*75860*/  IMAD.MOV.U32 R11, RZ, RZ, R3 ;  /* 0x000000ffff0b7224 */ /* 0x010fe200078e0003 */
[----:B--2---:R-:W-:-:S05]  /*75870*/  IADD3.X R2, R2, UR5, RZ, P1, !PT ;  /* 0x0000000502027c10 */ /* 0x004fca0008ffe4ff */
[----:B------:R1:W-:Y:S01]  /*75880*/  STL [R1+0x1b64], R2 ;  /* 0x001b640201007387 */ /* 0x0003e20000100800 */
[----:B------:R-:W-:Y:S03]  /*75890*/  STL [R1+0x1b74], R22 ;  /* 0x001b741601007387 */ /* 0x000fe60000100800 */
[----:B-1----:R0:W5:Y:S01]  /*758a0*/  LDL.LU R2, [R1+0x237c] ;  /* 0x00237c0001027983 */ /* 0x0021620000300800 */
[----:B------:R-:W-:Y:S02]  /*758b0*/  STL [R1+0x1b6c], R23 ;  /* 0x001b6c1701007387 */ /* 0x000fe40000100800 */
[----:B------:R1:W-:Y:S02]  /*758c0*/  STL [R1+0x1b5c], R28 ;  /* 0x001b5c1c01007387 */ /* 0x0003e40000100800 */
[----:B-1----:R0:W5:Y:S01]  /*758d0*/  LDL.LU R28, [R1+0x2378] ;  /* 0x00237800011c7983 */ /* 0x0021620000300800 */
[----:B------:R0:W-:Y:S02]  /*758e0*/  STL.64 [R1+0x1730], R4 ;  /* 0x0017300401007387 */ /* 0x0001e40000100a00 */
[----:B------:R0:W-:Y:S01]  /*758f0*/  STL.64 [R1+0x1738], R10 ;  /* 0x0017380a01007387 */ /* 0x0001e20000100a00 */
[----:B------:R-:W-:Y:S01]  /*75900*/  @!P0 CALL.REL.NOINC `(.L_x_2) ;  /* 0x0000001000008944 */ /* 0x000fe20003c00000 */
[----:B------:R-:W-:Y:S05]  /*75910*/  BRA `(.L_x_3) ;  /* 0xfffab15000007947 */ /* 0x000fea000383ffff */
.L_x_2:
[----:B-----5:R-:W2:Y:S04]  /*75920*/  LDL.LU R2, [R1+0x3d8] ;  /* 0x0003d80001027983 */ /* 0x020ea80000300800 */
[----:B--2---:R1:W-:Y:S04]  /*75930*/  STL [R1+0x2bb0], R2 ;  /* 0x002bb00201007387 */ /* 0x0043e80000100800 */
[----:B-1----:R-:W2:Y:S04]  /*75940*/  LDL.LU R2, [R1+0x3bc] ;  /* 0x0003bc0001027983 */ /* 0x002ea80000300800 */
        /* <DEDUP_REMOVED lines=33> */
[----:B------:R-:W2:Y:S01]  /*75b60*/  LDL.LU R29, [R1+0x114] ;  /* 0x00011400011d7983 */ /* 0x000ea20000300800 */
[----:B-1----:R-:W-:-:S03]  /*75b70*/  IMAD.MOV.U32 R2, RZ, RZ, R7 ;  /* 0x000000ffff027224 */ /* 0x002fc600078e0007 */
        /* <DEDUP_REMOVED lines=33> */
[----:B------:R-:W2:Y:S04]  /*75d90*/  LDL.LU R0, [R1+0x110] ;  /* 0x0001100001007983 */ /* 0x000ea80000300800 */
[----:B------:R-:W3:Y:S04]  /*75da0*/  LDL.LU R8, [R1+0x3b4] ;  /* 0x0003b40001087983 */ /* 0x000ee80000300800 */
[----:B0-----:R-:W3:Y:S04]  /*75db0*/  LDL.LU R4, [R1+0x3b0] ;  /* 0x0003b00001047983 */ /* 0x001ee80000300800 */
[----:B------:R-:W4:Y:S04]  /*75dc0*/  LDL.LU R5, [R1+0x3c4] ;  /* 0x0003c40001057983 */ /* 0x000f280000300800 */
[----:B------:R-:W4:Y:S01]  /*75dd0*/  LDL.LU R3, [R1+0x3c0] ;  /* 0x0003c00001037983 */ /* 0x000f220000300800 */
[----:B-1----:R-:W-:-:S03]  /*75de0*/  IMAD.MOV.U32 R29, RZ, RZ, R6 ;  /* 0x000000ffff1d7224 */ /* 0x002fc600078e0006 */
[----:B------:R-:W2:Y:S04]  /*75df0*/  LDL.LU R16, [R1+0x3d4] ;  /* 0x0003d40001107983 */ /* 0x000ea80000300800 */
        /* <DEDUP_REMOVED lines=17> */
[----:B------:R0:W-:Y:S01]  /*75f10*/  STL [R1+0x23b0], R9 ;  /* 0x0023b00901007387 */ /* 0x0001e20000100800 */
[----:B------:R-:W-:-:S03]  /*75f20*/  F2FP.BF16.PACK_AB R2, R29, R2 ;  /* 0x000000021d02723e */ /* 0x000fc600000010ff */
[----:B0-----:R-:W2:Y:S04]  /*75f30*/  LDL.LU R9, [R1+0x3dc] ;  /* 0x0003dc0001097983 */ /* 0x001ea80000300800 */
[----:B------:R0:W-:Y:S04]  /*75f40*/  STL [R1+0x23a0], R13 ;  /* 0x0023a00d01007387 */ /* 0x0001e80000100800 */
[----:B0-----:R-:W2:Y:S04]  /*75f50*/  LDL.LU R13, [R1+0x3c8] ;  /* 0x0003c800010d7983 */ /* 0x001ea80000300800 */
[----:B------:R0:W-:Y:S04]  /*75f60*/  STL [R1+0x239c], R12 ;  /* 0x00239c0c01007387 */ /* 0x0001e80000100800 */
[----:B0-----:R-:W2:Y:S04]  /*75f70*/  LDL.LU R12, [R1+0x3cc] ;  /* 0x0003cc00010c7983 */ /* 0x001ea80000300800 */
[----:B------:R0:W-:Y:S04]  /*75f80*/  STL [R1+0x2378], R28 ;  /* 0x0023781c01007387 */ /* 0x0001e80000100800 */
[----:B0-----:R-:W2:Y:S04]  /*75f90*/  LDL.LU R28, [R1+0x3b8] ;  /* 0x0003b800011c7983 */ /* 0x001ea80000300800 */
[----:B------:R-:W2:Y:S04]  /*75fa0*/  LDL.LU R29, [R1+0x2c38] ;  /* 0x002c3800011d7983 */ /* 0x000ea80000300800 */
[----:B------:R0:W-:Y:S04]  /*75fb0*/  STL [R1+0xc3c], R2 ;  /* 0x000c3c0201007387 */ /* 0x0001e80000100800 */
[----:B0-----:R-:W2:Y:S02]  /*75fc0*/  LDL.LU R2, [R1+0x2c34] ;  /* 0x002c340001027983 */ /* 0x001ea40000300800 */
[----:B--2---:R-:W-:-:S02]  /*75fd0*/  F2FP.BF16.PACK_AB R2, R29, R2 ;  /* 0x000000021d02723e */ /* 0x004fc400000010ff */
        /* <DEDUP_REMOVED lines=64> */
[----:B------:R-:W2:Y:S01]  /*763e0*/  LDL.LU R2, [R1+0x2bb0] ;  /* 0x002bb00001027983 */ /* 0x000ea20000300800 */
[----:B------:R-:W-:-:S03]  /*763f0*/  F2FP.BF16.PACK_AB R13, R12, R13 ;  /* 0x0000000d0c0d723e */ /* 0x000fc600000010ff */
[----:B------:R-:W-:Y:S04]  /*76400*/  STL [R1+0xbf8], R28 ;  /* 0x000bf81c01007387 */ /* 0x000fe80000100800 */
[----:B------:R-:W-:Y:S01]  /*76410*/  STL [R1+0xbf4], R13 ;  /* 0x000bf40d01007387 */ /* 0x000fe20000100800 */
[----:B--2---:R-:W-:Y:S02]  /*76420*/  F2FP.BF16.PACK_AB R12, R9, R2 ;  /* 0x00000002090c723e */ /* 0x004fe400000010ff */
[----:B------:R-:W-:Y:S02]  /*76430*/  F2FP.BF16.PACK_AB R9, R29, R0 ;  /* 0x000000001d09723e */ /* 0x000fe400000010ff */
[----:B---3--:R-:W-:Y:S02]  /*76440*/  F2FP.BF16.PACK_AB R2, R8, R4 ;  /* 0x000000040802723e */ /* 0x008fe400000010ff */
[----:B----4-:R-:W-:Y:S01]  /*76450*/  F2FP.BF16.PACK_AB R0, R5, R3 ;  /* 0x000000030500723e */ /* 0x010fe200000010ff */
[----:B------:R-:W-:Y:S01]  /*76460*/  STL [R1+0xbf0], R12 ;  /* 0x000bf00c01007387 */ /* 0x000fe20000100800 */
[----:B------:R-:W-:-:S03]  /*76470*/  F2FP.BF16.PACK_AB R3, R16, R17 ;  /* 0x000000111003723e */ /* 0x000fc600000010ff */
[----:B------:R-:W-:Y:S04]  /*76480*/  STL [R1+0xbec], R9 ;  /* 0x000bec0901007387 */ /* 0x000fe80000100800 */
[----:B------:R0:W-:Y:S04]  /*76490*/  STL [R1+0xbe8], R2 ;  /* 0x000be80201007387 */ /* 0x0001e80000100800 */
[----:B------:R1:W-:Y:S04]  /*764a0*/  STL [R1+0xbe4], R0 ;  /* 0x000be40001007387 */ /* 0x0003e80000100800 */
[----:B------:R2:W-:Y:S01]  /*764b0*/  STL [R1+0xbe0], R3 ;  /* 0x000be00301007387 */ /* 0x0005e20000100800 */
[----:B0-----:R-:W-:-:S02]  /*764c0*/  F2FP.BF16.PACK_AB R2, R18, R19 ;  /* 0x000000131202723e */ /* 0x001fc400000010ff */
[----:B-1----:R-:W-:-:S03]  /*764d0*/  F2FP.BF16.PACK_AB R0, R6, R7 ;  /* 0x000000070600723e */ /* 0x002fc600000010ff */
[----:B------:R0:W-:Y:S01]  /*764e0*/  STL [R1+0xbdc], R2 ;  /* 0x000bdc0201007387 */ /* 0x0001e20000100800 */
[----:B--2---:R-:W-:-:S03]  /*764f0*/  F2FP.BF16.PACK_AB R3, R10, R11 ;  /* 0x0000000b0a03723e */ /* 0x004fc600000010ff */
[----:B------:R1:W-:Y:S04]  /*76500*/  STL [R1+0xbd8], R0 ;  /* 0x000bd80001007387 */ /* 0x0003e80000100800 */
[----:B------:R2:W-:Y:S01]  /*76510*/  STL [R1+0xbd4], R3 ;  /* 0x000bd40301007387 */ /* 0x0005e20000100800 */
[----:B0-----:R-:W-:Y:S02]  /*76520*/  F2FP.BF16.PACK_AB R2, R14, R15 ;  /* 0x0000000f0e02723e */ /* 0x001fe400000010ff */
[----:B-1----:R-:W-:-:S03]  /*76530*/  F2FP.BF16.PACK_AB R0, R24, R25 ;  /* 0x000000191800723e */ /* 0x002fc600000010ff */
[----:B------:R0:W-:Y:S01]  /*76540*/  STL [R1+0xbd0], R2 ;  /* 0x000bd00201007387 */ /* 0x0001e20000100800 */
[----:B--2---:R-:W-:-:S03]  /*76550*/  F2FP.BF16.PACK_AB R3, R26, R27 ;  /* 0x0000001b1a03723e */ /* 0x004fc600000010ff */
[----:B------:R1:W-:Y:S04]  /*76560*/  STL [R1+0xbcc], R0 ;  /* 0x000bcc0001007387 */ /* 0x0003e80000100800 */
[----:B------:R-:W-:Y:S04]  /*76570*/  STL [R1+0xbc8], R3 ;  /* 0x000bc80301007387 */ /* 0x000fe80000100800 */
[----:B------:R-:W2:Y:S01]  /*76580*/  LDL.LU R28, [R1+0x138] ;  /* 0x00013800011c7983 */ /* 0x000ea20000300800 */
[----:B0-----:R-:W-:Y:S02]  /*76590*/  F2FP.BF16.PACK_AB R2, R20, R21 ;  /* 0x000000151402723e */ /* 0x001fe400000010ff */
[----:B-1----:R-:W-:-:S03]  /*765a0*/  F2FP.BF16.PACK_AB R0, R22, R23 ;  /* 0x000000171600723e */ /* 0x002fc600000010ff */
[----:B------:R-:W-:Y:S04]  /*765b0*/  STL [R1+0xbc4], R2 ;  /* 0x000bc40201007387 */ /* 0x000fe80000100800 */
[----:B--2---:R0:W-:Y:S04]  /*765c0*/  STL [R1+0x2b28], R28 ;  /* 0x002b281c01007387 */ /* 0x0041e80000100800 */
[----:B------:R-:W-:Y:S04]  /*765d0*/  STL [R1+0xbc0], R0 ;  /* 0x000bc00001007387 */ /* 0x000fe80000100800 */
[----:B0-----:R-:W2:Y:S04]  /*765e0*/  LDL.LU R28, [R1+0x128] ;  /* 0x00012800011c7983 */ /* 0x001ea80000300800 */
[----:B--2---:R0:W-:Y:S04]  /*765f0*/  STL [R1+0x2b30], R28 ;  /* 0x002b301c01007387 */ /* 0x0041e80000100800 */
        /* <DEDUP_REMOVED lines=31> */
[----:B------:R-:W3:Y:S04]  /*767f0*/  LDL.LU R12, [R1+0x14c] ;  /* 0x00014c00010c7983 */ /* 0x000ee80000300800 */
[----:B---3--:R0:W-:Y:S04]  /*76800*/  STL [R1+0x2b24], R12 ;  /* 0x002b240c01007387 */ /* 0x0081e80000100800 */
[----:B0-----:R-:W3:Y:S04]  /*76810*/  LDL.LU R12, [R1+0x13c] ;  /* 0x00013c00010c7983 */ /* 0x001ee80000300800 */
        /* <DEDUP_REMOVED lines=33> */
[----:B0-----:R-:W2:Y:S04]  /*76a30*/  LDL.LU R12, [R1+0xfac] ;  /* 0x000fac00010c7983 */ /* 0x001ea80000300800 */
[----:B------:R-:W3:Y:S04]  /*76a40*/  LDL.LU R13, [R1+0x148] ;  /* 0x00014800010d7983 */ /* 0x000ee80000300800 */
[----:B------:R-:W4:Y:S04]  /*76a50*/  LDL.LU R9, [R1+0x15c] ;  /* 0x00015c0001097983 */ /* 0x000f280000300800 */
[----:B------:R-:W4:Y:S04]  /*76a60*/  LDL.LU R2, [R1+0x158] ;  /* 0x0001580001027983 */ /* 0x000f280000300800 */
        /* <DEDUP_REMOVED lines=24> */
[----:B--2---:R-:W-:-:S03]  /*76bf0*/  F2FP.BF16.PACK_AB R28, R12, R28 ;  /* 0x0000001c0c1c723e */ /* 0x004fc600000010ff */
        /* <DEDUP_REMOVED lines=68> */
[----:B------:R-:W3:Y:S04]  /*77040*/  LDL.LU R12, [R1+0x2b24] ;  /* 0x002b2400010c7983 */ /* 0x000ee80000300800 */
[----:B------:R-:W-:Y:S01]  /*77050*/  STL [R1+0xb78], R28 ;  /* 0x000b781c01007387 */ /* 0x000fe20000100800 */
[----:B---3--:R-:W-:Y:S02]  /*77060*/  F2FP.BF16.PACK_AB R13, R12, R13 ;  /* 0x0000000d0c0d723e */ /* 0x008fe400000010ff */
[----:B----4-:R-:W-:Y:S02]  /*77070*/  F2FP.BF16.PACK_AB R12, R9, R2 ;  /* 0x00000002090c723e */ /* 0x010fe400000010ff */
[----:B------:R-:W-:Y:S02]  /*77080*/  F2FP.BF16.PACK_AB R9, R29, R0 ;  /* 0x000000001d09723e */ /* 0x000fe400000010ff */
[----:B------:R-:W-:Y:S01]  /*77090*/  F2FP.BF16.PACK_AB R2, R8, R4 ;  /* 0x000000040802723e */ /* 0x000fe200000010ff */
[----:B------:R-:W-:Y:S01]  /*770a0*/  STL [R1+0xb74], R13 ;  /* 0x000b740d01007387 */ /* 0x000fe20000100800 */
[----:B------:R-:W-:-:S02]  /*770b0*/  F2FP.BF16.PACK_AB R0, R5, R3 ;  /* 0x000000030500723e */ /* 0x000fc400000010ff */
[----:B------:R-:W-:Y:S01]  /*770c0*/  F2FP.BF16.PACK_AB R3, R16, R17 ;  /* 0x000000111003723e */ /* 0x000fe200000010ff */
[----:B------:R-:W-:Y:S04]  /*770d0*/  STL [R1+0xb70], R12 ;  /* 0x000b700c01007387 */ /* 0x000fe80000100800 */
        /* <DEDUP_REMOVED lines=774> */
[----:B------:R-:W2:Y:S03]  /*7a140*/  LDL.LU R12, [R1+0x2904] ;  /* 0x00290400010c7983 */ /* 0x000ea60000300800 */
[----:B------:R0:W-:Y:S02]  /*7a150*/  STL [R1+0x800], R28 ;  /* 0x0008001c01007387 */ /* 0x0001e40000100800 */
[----:B0-----:R-:W2:Y:S02]  /*7a160*/  LDL.LU R28, [R1+0x2900] ;  /* 0x00290000011c7983 */ /* 0x001ea40000300800 */
[----:B--2---:R-:W-:Y:S02]  /*7a170*/  F2FP.BF16.PACK_AB R28, R12, R28 ;  /* 0x0000001c0c1c723e */ /* 0x004fe400000010ff */
[----:B------:R-:W2:Y:S03]  /*7a180*/  LDL.LU R12, [R1+0x28fc] ;  /* 0x0028fc00010c7983 */ /* 0x000ea60000300800 */
[----:B------:R0:W-:Y:S02]  /*7a190*/  STL [R1+0x7fc], R28 ;  /* 0x0007fc1c01007387 */ /* 0x0001e40000100800 */
[----:B0-----:R-:W2:Y:S02]  /*7a1a0*/  LDL.LU R28, [R1+0x28f8] ;  /* 0x0028f800011c7983 */ /* 0x001ea40000300800 */
[----:B--2---:R-:W-:-:S02]  /*7a1b0*/  F2FP.BF16.PACK_AB R28, R12, R28 ;  /* 0x0000001c0c1c723e */ /* 0x004fc400000010ff */
[----:B------:R-:W3:Y:S03]  /*7a1c0*/  LDL.LU R12, [R1+0x28f4] ;  /* 0x0028f400010c7983 */ /* 0x000ee60000300800 */
[----:B------:R-:W-:Y:S01]  /*7a1d0*/  STL [R1+0x7f8], R28 ;  /* 0x0007f81c01007387 */ /* 0x000fe20000100800 */
[----:B---3--:R-:W-:Y:S01]  /*7a1e0*/  F2FP.BF16.PACK_AB R13, R12, R13 ;  /* 0x0000000d0c0d723e */ /* 0x008fe200000010ff */
[----:B----4-:R-:W-:Y:S01]  /*7a1f0*/  F2FP.BF16.PACK_AB R12, R9, R2 ;  /* 0x00000002090c723e */ /* 0x010fe200000010ff */
[----:B------:R-:W-:Y:S02]  /*7a200*/  F2FP.BF16.PACK_AB R9, R29, R0 ;  /* 0x000000001d09723e */ /* 0x000fe400000010ff */
[----:B------:R-:W-:Y:S01]  /*7a210*/  F2FP.BF16.PACK_AB R2, R8, R4 ;  /* 0x000000040802723e */ /* 0x000fe200000010ff */
[----:B------:R-:W-:Y:S01]  /*7a220*/  F2FP.BF16.PACK_AB R0, R5, R3 ;  /* 0x000000030500723e */ /* 0x000fe200000010ff */
[----:B------:R-:W-:Y:S01]  /*7a230*/  STL [R1+0x7f4], R13 ;  /* 0x0007f40d01007387 */ /* 0x000fe20000100800 */
[----:B------:R-:W-:Y:S01]  /*7a240*/  F2FP.BF16.PACK_AB R3, R16, R17 ;  /* 0x000000111003723e */ /* 0x000fe200000010ff */
[----:B------:R-:W-:Y:S02]  /*7a250*/  STL [R1+0x7f0], R12 ;  /* 0x0007f00c01007387 */ /* 0x000fe40000100800 */
[----:B------:R-:W-:Y:S01]  /*7a260*/  STL [R1+0x7ec], R9 ;  /* 0x0007ec0901007387 */ /* 0x000fe20000100800 */
[----:B------:R0:W-:Y:S01]  /*7a270*/  STL [R1+0x7e8], R2 ;  /* 0x0007e80201007387 */ /* 0x0001e20000100800 */
[----:B------:R1:W-:Y:S02]  /*7a280*/  STL [R1+0x7e4], R0 ;  /* 0x0007e40001007387 */ /* 0x0003e40000100800 */
[----:B------:R2:W-:Y:S01]  /*7a290*/  STL [R1+0x7e0], R3 ;  /* 0x0007e00301007387 */ /* 0x0005e20000100800 */
[----:B0-----:R-:W-:-:S02]  /*7a2a0*/  F2FP.BF16.PACK_AB R2, R18, R19 ;  /* 0x000000131202723e */ /* 0x001fc400000010ff */
[----:B-1----:R-:W-:Y:S02]  /*7a2b0*/  F2FP.BF16.PACK_AB R0, R6, R7 ;  /* 0x000000070600723e */ /* 0x002fe400000010ff */
[----:B--2---:R-:W-:Y:S01]  /*7a2c0*/  F2FP.BF16.PACK_AB R3, R10, R11 ;  /* 0x0000000b0a03723e */ /* 0x004fe200000010ff */
[----:B------:R0:W-:Y:S02]  /*7a2d0*/  STL [R1+0x7dc], R2 ;  /* 0x0007dc0201007387 */ /* 0x0001e40000100800 */
[----:B------:R1:W-:Y:S02]  /*7a2e0*/  STL [R1+0x7d8], R0 ;  /* 0x0007d80001007387 */ /* 0x0003e40000100800 */
[----:B------:R2:W-:Y:S01]  /*7a2f0*/  STL [R1+0x7d4], R3 ;  /* 0x0007d40301007387 */ /* 0x0005e20000100800 */
[----:B0-----:R-:W-:Y:S02]  /*7a300*/  F2FP.BF16.PACK_AB R2, R14, R15 ;  /* 0x0000000f0e02723e */ /* 0x001fe400000010ff */
[----:B-1----:R-:W-:-:S02]  /*7a310*/  F2FP.BF16.PACK_AB R0, R24, R25 ;  /* 0x000000191800723e */ /* 0x002fc400000010ff */
[----:B--2---:R-:W-:Y:S01]  /*7a320*/  F2FP.BF16.PACK_AB R3, R26, R27 ;  /* 0x0000001b1a03723e */ /* 0x004fe200000010ff */
[----:B------:R0:W-:Y:S02]  /*7a330*/  STL [R1+0x7d0], R2 ;  /* 0x0007d00201007387 */ /* 0x0001e40000100800 */
[----:B------:R1:W-:Y:S02]  /*7a340*/  STL [R1+0x72c], R0 ;  /* 0x00072c0001007387 */ /* 0x0003e40000100800 */
[----:B------:R-:W-:Y:S02]  /*7a350*/  STL [R1+0x728], R3 ;  /* 0x0007280301007387 */ /* 0x000fe40000100800 */
[----:B------:R-:W2:Y:S01]  /*7a360*/  LDL.LU R28, [R1+0x4e8] ;  /* 0x0004e800011c7983 */ /* 0x000ea20000300800 */
[----:B0-----:R-:W-:Y:S02]  /*7a370*/  F2FP.BF16.PACK_AB R2, R20, R21 ;  /* 0x000000151402723e */ /* 0x001fe400000010ff */
[----:B-1----:R-:W-:-:S03]  /*7a380*/  F2FP.BF16.PACK_AB R0, R22, R23 ;  /* 0x000000171600723e */ /* 0x002fc600000010ff */
[----:B------:R-:W-:Y:S04]  /*7a390*/  STL [R1+0x724], R2 ;  /* 0x0007240201007387 */ /* 0x000fe80000100800 */
[----:B--2---:R0:W-:Y:S01]  /*7a3a0*/  STL [R1+0x286c], R28 ;  /* 0x00286c1c01007387 */ /* 0x0041e20000100800 */
[----:B------:R-:W-:Y:S03]  /*7a3b0*/  STL [R1+0x720], R0 ;  /* 0x0007200001007387 */ /* 0x000fe60000100800 */
        /* <DEDUP_REMOVED lines=32> */
[----:B0-----:R-:W2:Y:S01]  /*7a5c0*/  LDL.LU R28, [R1+0x13a8] ;  /* 0x0013a800011c7983 */ /* 0x001ea20000300800 */
[----:B------:R-:W3:Y:S03]  /*7a5d0*/  LDL.LU R12, [R1+0x4fc] ;  /* 0x0004fc00010c7983 */ /* 0x000ee60000300800 */
        /* <DEDUP_REMOVED lines=35> */
[----:B0-----:R-:W2:Y:S01]  /*7a810*/  LDL.LU R12, [R1+0x13ac] ;  /* 0x0013ac00010c7983 */ /* 0x001ea20000300800 */
[----:B------:R-:W3:Y:S02]  /*7a820*/  LDL.LU R13, [R1+0x4f8] ;  /* 0x0004f800010d7983 */ /* 0x000ee40000300800 */
[----:B------:R-:W4:Y:S02]  /*7a830*/  LDL.LU R9, [R1+0x50c] ;  /* 0x00050c0001097983 */ /* 0x000f240000300800 */
[----:B------:R-:W4:Y:S01]  /*7a840*/  LDL.LU R2, [R1+0x508] ;  /* 0x0005080001027983 */ /* 0x000f220000300800 */
        /* <DEDUP_REMOVED lines=93> */
[----:B------:R-:W3:Y:S03]  /*7ae20*/  LDL.LU R12, [R1+0x2868] ;  /* 0x00286800010c7983 */ /* 0x000ee60000300800 */
[----:B------:R-:W-:Y:S01]  /*7ae30*/  STL [R1+0x6d8], R28 ;  /* 0x0006d81c01007387 */ /* 0x000fe20000100800 */
[----:B---3--:R-:W-:Y:S01]  /*7ae40*/  F2FP.BF16.PACK_AB R13, R12, R13 ;  /* 0x0000000d0c0d723e */ /* 0x008fe200000010ff */
[----:B----4-:R-:W-:Y:S01]  /*7ae50*/  F2FP.BF16.PACK_AB R12, R9, R2 ;  /* 0x00000002090c723e */ /* 0x010fe200000010ff */
[----:B------:R-:W-:-:S02]  /*7ae60*/  F2FP.BF16.PACK_AB R9, R29, R0 ;  /* 0x000000001d09723e */ /* 0x000fc400000010ff */
        /* <DEDUP_REMOVED lines=1645> */
[----:B------:R-:W3:Y:S03]  /*81540*/  LDL.LU R5, [R1+0x1578] ;  /* 0x0015780001057983 */ /* 0x000ee60000300800 */
[----:B---3--:R0:W-:Y:S04]  /*81550*/  STL [R1+0x23c0], R5 ;  /* 0x0023c00501007387 */ /* 0x0081e80000100800 */
[----:B0-----:R-:W3:Y:S01]  /*81560*/  LDL.LU R5, [R1+0x156c] ;  /* 0x00156c0001057983 */ /* 0x001ee20000300800 */
[----:B------:R-:W4:Y:S03]  /*81570*/  LDL.LU R4, [R1+0x15a8] ;  /* 0x0015a80001047983 */ /* 0x000f260000300800 */
[----:B----4-:R0:W-:Y:S04]  /*81580*/  STL [R1+0x23bc], R4 ;  /* 0x0023bc0401007387 */ /* 0x0101e80000100800 */
[----:B0-----:R-:W4:Y:S01]  /*81590*/  LDL.LU R4, [R1+0x157c] ;  /* 0x00157c0001047983 */ /* 0x001f220000300800 */
[----:B------:R-:W2:Y:S03]  /*815a0*/  LDL.LU R11, [R1+0x1550] ;  /* 0x00155000010b7983 */ /* 0x000ea60000300800 */
[----:B--2---:R0:W-:Y:S04]  /*815b0*/  STL [R1+0x23b8], R11 ;  /* 0x0023b80b01007387 */ /* 0x0041e80000100800 */
[----:B0-----:R-:W2:Y:S01]  /*815c0*/  LDL.LU R11, [R1+0x15ac] ;  /* 0x0015ac00010b7983 */ /* 0x001ea20000300800 */
[----:B------:R-:W2:Y:S03]  /*815d0*/  LDL.LU R9, [R1+0x1564] ;  /* 0x0015640001097983 */ /* 0x000ea60000300800 */
[----:B--2---:R0:W-:Y:S04]  /*815e0*/  STL [R1+0x23b4], R9 ;  /* 0x0023b40901007387 */ /* 0x0041e80000100800 */
[----:B0-----:R-:W2:Y:S01]  /*815f0*/  LDL.LU R9, [R1+0x1554] ;  /* 0x0015540001097983 */ /* 0x001ea20000300800 */
[----:B------:R-:W2:Y:S02]  /*81600*/  LDL.LU R10, [R1+0x1560] ;  /* 0x00156000010a7983 */ /* 0x000ea40000300800 */
[----:B------:R-:W2:Y:S02]  /*81610*/  LDL.LU R8, [R1+0x15a0] ;  /* 0x0015a00001087983 */ /* 0x000ea40000300800 */
[----:B--2---:R0:W-:Y:S04]  /*81620*/  STL [R1+0x23ac], R8 ;  /* 0x0023ac0801007387 */ /* 0x0041e80000100800 */
[----:B0-----:R-:W2:Y:S01]  /*81630*/  LDL.LU R8, [R1+0x1574] ;  /* 0x0015740001087983 */ /* 0x001ea20000300800 */
        /* <DEDUP_REMOVED lines=29> */
[----:B------:R-:W2:Y:S01]  /*81810*/  LDL.LU R28, [R1+0xa1c] ;  /* 0x000a1c00011c7983 */ /* 0x000ea20000300800 */
[----:B------:R-:W-:-:S02]  /*81820*/  F2FP.BF16.PACK_AB R7, R6, R7 ;  /* 0x000000070607723e */ /* 0x000fc400000010ff */
        /* <DEDUP_REMOVED lines=40> */
[----:B------:R0:W-:Y:S02]  /*81ab0*/  STL [R1], R7 ;  /* 0x0000000701007387 */ /* 0x0001e40000100800 */
[----:B0-----:R-:W2:Y:S02]  /*81ac0*/  LDL.LU R7, [R1+0x23c8] ;  /* 0x0023c80001077983 */ /* 0x001ea40000300800 */
[----:B--2---:R-:W-:Y:S02]  /*81ad0*/  F2FP.BF16.PACK_AB R7, R6, R7 ;  /* 0x000000070607723e */ /* 0x004fe400000010ff */
[----:B------:R-:W3:Y:S02]  /*81ae0*/  LDL.LU R6, [R1+0x23c4] ;  /* 0x0023c40001067983 */ /* 0x000ee40000300800 */
[----:B---3--:R-:W-:-:S02]  /*81af0*/  F2FP.BF16.PACK_AB R6, R5, R6 ;  /* 0x000000060506723e */ /* 0x008fc400000010ff */
[----:B------:R-:W4:Y:S02]  /*81b00*/  LDL.LU R5, [R1+0x23c0] ;  /* 0x0023c00001057983 */ /* 0x000f240000300800 */
[----:B----4-:R-:W-:Y:S02]  /*81b10*/  F2FP.BF16.PACK_AB R5, R4, R5 ;  /* 0x000000050405723e */ /* 0x010fe400000010ff */
[----:B------:R-:W2:Y:S02]  /*81b20*/  LDL.LU R4, [R1+0x23bc] ;  /* 0x0023bc0001047983 */ /* 0x000ea40000300800 */
[----:B--2---:R-:W-:Y:S02]  /*81b30*/  F2FP.BF16.PACK_AB R4, R11, R4 ;  /* 0x000000040b04723e */ /* 0x004fe400000010ff */
[----:B------:R-:W2:Y:S02]  /*81b40*/  LDL.LU R11, [R1+0x23b8] ;  /* 0x0023b800010b7983 */ /* 0x000ea40000300800 */
[----:B--2---:R-:W-:-:S02]  /*81b50*/  F2FP.BF16.PACK_AB R11, R9, R11 ;  /* 0x0000000b090b723e */ /* 0x004fc400000010ff */
[----:B------:R-:W2:Y:S02]  /*81b60*/  LDL.LU R9, [R1+0x23b4] ;  /* 0x0023b40001097983 */ /* 0x000ea40000300800 */
[----:B--2---:R-:W-:Y:S02]  /*81b70*/  F2FP.BF16.PACK_AB R10, R9, R10 ;  /* 0x0000000a090a723e */ /* 0x004fe400000010ff */
        /* <DEDUP_REMOVED lines=26> */
[----:B------:R-:W2:Y:S01]  /*81d20*/  LDL.LU R28, [R1+0x237c] ;  /* 0x00237c00011c7983 */ /* 0x000ea20000300800 */
[----:B------:R-:W-:Y:S02]  /*81d30*/  F2FP.BF16.PACK_AB R27, R2, R27 ;  /* 0x0000001b021b723e */ /* 0x000fe400000010ff */
[----:B------:R-:W-:-:S02]  /*81d40*/  F2FP.BF16.PACK_AB R26, R29, R26 ;  /* 0x0000001a1d1a723e */ /* 0x000fc400000010ff */
[----:B------:R-:W-:Y:S02]  /*81d50*/  F2FP.BF16.PACK_AB R25, R0, R25 ;  /* 0x000000190019723e */ /* 0x000fe400000010ff */
[----:B--2---:R-:W-:Y:S02]  /*81d60*/  F2FP.BF16.PACK_AB R20, R28, R20 ;  /* 0x000000141c14723e */ /* 0x004fe400000010ff */
[----:B------:R0:W5:Y:S01]  /*81d70*/  LDL.LU R28, [R1+0x2378] ;  /* 0x00237800011c7983 */ /* 0x0001620000300800 */
[----:B------:R-:W-:-:S03]  /*81d80*/  F2FP.BF16.PACK_AB R24, R3, R24 ;  /* 0x000000180318723e */ /* 0x000fc600000010ff */
.L_x_1:
[----:B0-----:R-:W2:Y:S01]  /*81d90*/  LDL.LU R0, [R1+0x2374] ;  /* 0x0023740001007983 */ /* 0x001ea20000300800 */
[C---:B-----5:R-:W-:Y:S02]  /*81da0*/  IADD3 R2, R28.reuse, 0x1, RZ ;  /* 0x000000011c027810 */ /* 0x060fe40007ffe0ff */
[----:B------:R-:W-:Y:S01]  /*81db0*/  IADD3 R3, R28, 0x2, RZ ;  /* 0x000000021c037810 */ /* 0x000fe20007ffe0ff */
[----:B------:R0:W-:Y:S04]  /*81dc0*/  STL [R1+0x29d0], R7 ;  /* 0x0029d00701007387 */ /* 0x0001e80000100800 */
[----:B------:R-:W-:Y:S01]  /*81dd0*/  BAR.SYNC.DEFER_BLOCKING 0x0 ;  /* 0x0000000000007b1d */ /* 0x000fe20000010000 */
[----:B------:R-:W-:-:S02]  /*81de0*/  ISETP.GE.AND P5, PT, R2, c[0x0][0x17c], PT ;  /* 0x00005f0002007a0c */ /* 0x000fc40003fa6270 */
[----:B------:R-:W-:Y:S02]  /*81df0*/  ISETP.GE.AND P4, PT, R3, c[0x0][0x17c], PT ;  /* 0x00005f0003007a0c */ /* 0x000fe40003f86270 */
[----:B------:R-:W-:Y:S01]  /*81e00*/  IADD3 R3, R28, 0x4, RZ ;  /* 0x000000041c037810 */ /* 0x000fe20007ffe0ff */
[----:B0-----:R-:W0:Y:S02]  /*81e10*/  S2R R7, SR_TID.X ;  /* 0x0000000000077919 */ /* 0x001e240000002100 */
[C---:B0-----:R-:W-:Y:S02]  /*81e20*/  IMAD.SHL.U32 R29, R7.reuse, 0x4, RZ ;  /* 0x00000004071d7824 */ /* 0x041fe400078e00ff */
[----:B------:R-:W-:Y:S01]  /*81e30*/  IMAD.SHL.U32 R2, R7, 0x400, RZ ;  /* 0x0000040007027824 */ /* 0x000fe200078e00ff */
[----:B--2---:R-:W-:-:S04]  /*81e40*/  LOP3.LUT R0, R0, 0x60, RZ, 0xc0, !PT ;  /* 0x0000006000007812 */ /* 0x004fc800078ec0ff */
[----:B------:R-:W-:Y:S01]  /*81e50*/  LOP3.LUT R0, R0, 0x70, R29, 0x78, !PT ;  /* 0x0000007000007812 */ /* 0x000fe200078e781d */
[----:B------:R-:W-:Y:S01]  /*81e60*/  IMAD.SHL.U32 R29, R7, 0x40, RZ ;  /* 0x00000040071d7824 */ /* 0x000fe200078e00ff */
[----:B------:R-:W-:Y:S02]  /*81e70*/  LOP3.LUT R7, R2, 0x6000, RZ, 0xc0, !PT ;  /* 0x0000600002077812 */ /* 0x000fe400078ec0ff */
[----:B------:R-:W-:Y:S02]  /*81e80*/  IADD3 R2, R28, 0x3, RZ ;  /* 0x000000031c027810 */ /* 0x000fe40007ffe0ff */
[----:B------:R-:W-:-:S04]  /*81e90*/  LOP3.LUT R29, R29, 0x1800, RZ, 0xc0, !PT ;  /* 0x000018001d1d7812 */ /* 0x000fc800078ec0ff */
[----:B------:R-:W-:Y:S02]  /*81ea0*/  IADD3 R0, R0, R7, R29 ;  /* 0x0000000700007210 */ /* 0x000fe40007ffe01d */
[----:B------:R-:W2:Y:S01]  /*81eb0*/  LDL.LU R7, [R1+0x29d0] ;  /* 0x0029d00001077983 */ /* 0x000ea20000300800 */
[----:B------:R-:W-:Y:S02]  /*81ec0*/  ISETP.GE.AND P0, PT, R2, c[0x0][0x17c], PT ;  /* 0x00005f0002007a0c */ /* 0x000fe40003f06270 */
[----:B------:R-:W-:Y:S01]  /*81ed0*/  ISETP.GE.AND P6, PT, R3, c[0x0][0x17c], PT ;  /* 0x00005f0003007a0c */ /* 0x000fe20003fc6270 */
[----:B------:R-:W-:Y:S04]  /*81ee0*/  STS.128 [R0], R24 ;  /* 0x0000001800007388 */ /* 0x000fe80000000c00 */
[----:B------:R0:W-:Y:S04]  /*81ef0*/  STL [R1+0x23e0], R24 ;  /* 0x0023e01801007387 */ /* 0x0001e80000100800 */
[----:B------:R-:W-:Y:S04]  /*81f00*/  STS.128 [R0+0x100], R16 ;  /* 0x0001001000007388 */ /* 0x000fe80000000c00 */
[----:B------:R-:W-:Y:S04]  /*81f10*/  STS.128 [R0+0x180], R12 ;  /* 0x0001800c00007388 */ /* 0x000fe80000000c00 */
[----:B0-----:R-:W3:Y:S04]  /*81f20*/  LDL.LU R24, [R1+0x90] ;  /* 0x0000900001187983 */ /* 0x001ee80000300800 */
[----:B------:R-:W3:Y:S04]  /*81f30*/  LDL.LU R25, [R1+0x94] ;  /* 0x0000940001197983 */ /* 0x000ee80000300800 */
[----:B------:R-:W4:Y:S04]  /*81f40*/  LDL.LU R26, [R1+0x98] ;  /* 0x00009800011a7983 */ /* 0x000f280000300800 */
[----:B------:R-:W4:Y:S04]  /*81f50*/  LDL.LU R27, [R1+0x9c] ;  /* 0x00009c00011b7983 */ /* 0x000f280000300800 */
[----:B------:R-:W-:Y:S04]  /*81f60*/  STS.128 [R0+0x200], R8 ;  /* 0x0002000800007388 */ /* 0x000fe80000000c00 */
[----:B------:R-:W0:Y:S04]  /*81f70*/  S2R R2, SR_TID.X ;  /* 0x0000000000027919 */ /* 0x000e280000002100 */
[----:B------:R-:W1:Y:S04]  /*81f80*/  S2R R29, SR_TID.X ;  /* 0x00000000001d7919 */ /* 0x000e680000002100 */
[----:B------:R-:W-:Y:S01]  /*81f90*/  STS.128 [R0+0x80], R20 ;  /* 0x0000801400007388 */ /* 0x000fe20000000c00 */
[----:B0-----:R-:W-:Y:S01]  /*81fa0*/  IMAD.SHL.U32 R2, R2, 0x1000, RZ ;  /* 0x0000100002027824 */ /* 0x001fe200078e00ff */
[----:B-1----:R-:W-:-:S04]  /*81fb0*/  LOP3.LUT R29, R29, 0x7f, RZ, 0xc0, !PT ;  /* 0x0000007f1d1d7812 */ /* 0x002fc800078ec0ff */
[----:B------:R-:W-:-:S05]  /*81fc0*/  LOP3.LUT R2, R2, 0x6000, RZ, 0xc0, !PT ;  /* 0x0000600002027812 */ /* 0x000fca00078ec0ff */
[----:B------:R-:W-:Y:S01]  /*81fd0*/  IMAD R2, R29, 0x10, R2 ;  /* 0x000000101d027824 */ /* 0x000fe200078e0202 */
[----:B----4-:R-:W-:Y:S04]  /*81fe0*/  STL.64 [R1+0x2988], R26 ;  /* 0x0029881a01007387 */ /* 0x010fe80000100a00 */
[----:B---3--:R0:W-:Y:S04]  /*81ff0*/  STL.64 [R1+0x2980], R24 ;  /* 0x0029801801007387 */ /* 0x0081e80000100a00 */
[----:B0-----:R-:W3:Y:S04]  /*82000*/  LDL.LU R24, [R1+0x40] ;  /* 0x0000400001187983 */ /* 0x001ee80000300800 */
[----:B------:R-:W3:Y:S04]  /*82010*/  LDL.LU R25, [R1+0x44] ;  /* 0x0000440001197983 */ /* 0x000ee80000300800 */
[----:B------:R-:W4:Y:S04]  /*82020*/  LDL.LU R26, [R1+0x48] ;  /* 0x00004800011a7983 */ /* 0x000f280000300800 */
[----:B------:R-:W4:Y:S04]  /*82030*/  LDL.LU R27, [R1+0x4c] ;  /* 0x00004c00011b7983 */ /* 0x000f280000300800 */
        /* <DEDUP_REMOVED lines=20> */
[----:B0-----:R-:W3:Y:S04]  /*82180*/  LDL.LU R24, [R1] ;  /* 0x0000000001187983 */ /* 0x001ee80000300800 */
[----:B------:R-:W3:Y:S04]  /*82190*/  LDL.LU R25, [R1+0x4] ;  /* 0x0000040001197983 */ /* 0x000ee80000300800 */
[----:B------:R-:W3:Y:S04]  /*821a0*/  LDL.LU R26, [R1+0x8] ;  /* 0x00000800011a7983 */ /* 0x000ee80000300800 */
[----:B------:R-:W3:Y:S04]  /*821b0*/  LDL.LU R27, [R1+0xc] ;  /* 0x00000c00011b7983 */ /* 0x000ee80000300800 */
[----:B------:R-:W4:Y:S04]  /*821c0*/  LDL.LU R16, [R1+0x80] ;  /* 0x0000800001107983 */ /* 0x000f280000300800 */
        /* <DEDUP_REMOVED lines=11> */
[----:B--2---:R0:W-:Y:S04]  /*82280*/  STS.128 [R0+0x280], R4 ;  /* 0x0002800400007388 */ /* 0x0041e80000000c00 */
[----:B0-----:R-:W2:Y:S04]  /*82290*/  LDL.LU R4, [R1+0x50] ;  /* 0x0000500001047983 */ /* 0x001ea80000300800 */
[----:B------:R-:W2:Y:S04]  /*822a0*/  LDL.LU R5, [R1+0x54] ;  /* 0x0000540001057983 */ /* 0x000ea80000300800 */
[----:B------:R-:W2:Y:S04]  /*822b0*/  LDL.LU R6, [R1+0x58] ;  /* 0x0000580001067983 */ /* 0x000ea80000300800 */
[----:B------:R-:W2:Y:S04]  /*822c0*/  LDL.LU R7, [R1+0x5c] ;  /* 0x00005c0001077983 */ /* 0x000ea80000300800 */
[----:B---3--:R0:W-:Y:S04]  /*822d0*/  STS.128 [R0+0x300], R24 ;  /* 0x0003001800007388 */ /* 0x0081e80000000c00 */
[----:B0-----:R-:W3:Y:S04]  /*822e0*/  LDL.LU.64 R26, [R1+0x29c8] ;  /* 0x0029c800011a7983 */ /* 0x001ee80000300a00 */
[----:B------:R-:W3:Y:S04]  /*822f0*/  LDL.LU.64 R24, [R1+0x29c0] ;  /* 0x0029c00001187983 */ /* 0x000ee80000300a00 */
        /* <DEDUP_REMOVED lines=12> */
[----:B--2---:R-:W-:Y:S04]  /*823c0*/  STS.128 [R0+0x580], R4 ;  /* 0x0005800400007388 */ /* 0x004fe80000000c00 */
[----:B----4-:R-:W-:Y:S04]  /*823d0*/  STS.128 [R0+0x600], R8 ;  /* 0x0006000800007388 */ /* 0x010fe80000000c00 */
[----:B------:R-:W-:Y:S04]  /*823e0*/  STS.128 [R0+0x680], R12 ;  /* 0x0006800c00007388 */ /* 0x000fe80000000c00 */
[----:B------:R-:W-:Y:S04]  /*823f0*/  STS.128 [R0+0x700], R16 ;  /* 0x0007001000007388 */ /* 0x000fe80000000c00 */
[----:B---3--:R-:W-:Y:S04]  /*82400*/  STS.128 [R0+0x780], R24 ;  /* 0x0007801800007388 */ /* 0x008fe80000000c00 */
[----:B------:R-:W-:Y:S06]  /*82410*/  BAR.SYNC.DEFER_BLOCKING 0x0 ;  /* 0x0000000000007b1d */ /* 0x000fec0000010000 */
[----:B------:R-:W0:Y:S02]  /*82420*/  LDS.128 R8, [R2] ;  /* 0x0000000002087984 */ /* 0x000e240000000c00 */
[----:B0-----:R-:W-:-:S02]  /*82430*/  IMAD.MOV.U32 R19, RZ, RZ, R8 ;  /* 0x000000ffff137224 */ /* 0x001fc400078e0008 */
[----:B------:R-:W-:Y:S04]  /*82440*/  STL [R1+0x44], R9 ;  /* 0x0000440901007387 */ /* 0x000fe80000100800 */
[----:B------:R-:W-:Y:S04]  /*82450*/  STL.64 [R1+0x48], R10 ;  /* 0x0000480a01007387 */ /* 0x000fe80000100a00 */
[----:B------:R-:W-:Y:S04]  /*82460*/  STL [R1+0x28a8], R19 ;  /* 0x0028a81301007387 */ /* 0x000fe80000100800 */
[----:B------:R-:W0:Y:S04]  /*82470*/  LDS.128 R16, [R2+0x800] ;  /* 0x0008000002107984 */ /* 0x000e280000000c00 */
[----:B------:R-:W1:Y:S04]  /*82480*/  LDS.128 R8, [R2+0x1000] ;  /* 0x0010000002087984 */ /* 0x000e680000000c00 */
[----:B------:R-:W2:Y:S04]  /*82490*/  LDL.LU R12, [R1+0x180] ;  /* 0x00018000010c7983 */ /* 0x000ea80000300800 */
[----:B0-----:R-:W-:Y:S04]  /*824a0*/  STL.64 [R1+0x1f0], R16 ;  /* 0x0001f01001007387 */ /* 0x001fe80000100a00 */
[----:B------:R-:W-:Y:S04]  /*824b0*/  STL.64 [R1+0x1f8], R18 ;  /* 0x0001f81201007387 */ /* 0x000fe80000100a00 */
[----:B-1----:R0:W-:Y:S04]  /*824c0*/  STL.64 [R1+0x2c0], R8 ;  /* 0x0002c00801007387 */ /* 0x0021e80000100a00 */
[----:B------:R1:W-:Y:S04]  /*824d0*/  STL.64 [R1+0x2c8], R10 ;  /* 0x0002c80a01007387 */ /* 0x0003e80000100a00 */
[----:B------:R-:W2:Y:S04]  /*824e0*/  LDL.LU R13, [R1+0x184] ;  /* 0x00018400010d7983 */ /* 0x000ea80000300800 */
[----:B------:R-:W3:Y:S04]  /*824f0*/  LDL.LU R14, [R1+0x188] ;  /* 0x00018800010e7983 */ /* 0x000ee80000300800 */
[----:B------:R-:W3:Y:S04]  /*82500*/  LDL.LU R15, [R1+0x18c] ;  /* 0x00018c00010f7983 */ /* 0x000ee80000300800 */
[----:B---3--:R-:W-:Y:S04]  /*82510*/  STL.64 [R1+0x28b8], R14 ;  /* 0x0028b80e01007387 */ /* 0x008fe80000100a00 */
[----:B--2---:R-:W-:Y:S04]  /*82520*/  STL.64 [R1+0x28b0], R12 ;  /* 0x0028b00c01007387 */ /* 0x004fe80000100a00 */
[----:B0-----:R-:W2:Y:S04]  /*82530*/  LDL.LU R8, [R1+0x170] ;  /* 0x0001700001087983 */ /* 0x001ea80000300800 */
[----:B------:R-:W2:Y:S04]  /*82540*/  LDL.LU R9, [R1+0x174] ;  /* 0x0001740001097983 */ /* 0x000ea80000300800 */
[----:B-1----:R-:W3:Y:S04]  /*82550*/  LDL.LU R10, [R1+0x178] ;  /* 0x00017800010a7983 */ /* 0x002ee80000300800 */
[----:B------:R-:W3:Y:S04]  /*82560*/  LDL.LU R11, [R1+0x17c] ;  /* 0x00017c00010b7983 */ /* 0x000ee80000300800 */
[----:B---3--:R-:W-:Y:S04]  /*82570*/  STL.64 [R1+0x28c8], R10 ;  /* 0x0028c80a01007387 */ /* 0x008fe80000100a00 */
[----:B--2---:R0:W-:Y:S04]  /*82580*/  STL.64 [R1+0x28c0], R8 ;  /* 0x0028c00801007387 */ /* 0x0041e80000100a00 */
[----:B------:R-:W2:Y:S04]  /*82590*/  LDL.LU R16, [R1+0x160] ;  /* 0x0001600001107983 */ /* 0x000ea80000300800 */
[----:B------:R-:W2:Y:S04]  /*825a0*/  LDL.LU R17, [R1+0x164] ;  /* 0x0001640001117983 */ /* 0x000ea80000300800 */
[----:B------:R-:W3:Y:S04]  /*825b0*/  LDL.LU R18, [R1+0x168] ;  /* 0x0001680001127983 */ /* 0x000ee80000300800 */
[----:B------:R-:W3:Y:S04]  /*825c0*/  LDL.LU R19, [R1+0x16c] ;  /* 0x00016c0001137983 */ /* 0x000ee80000300800 */
[----:B---3--:R-:W-:Y:S04]  /*825d0*/  STL.64 [R1+0x28d8], R18 ;  /* 0x0028d81201007387 */ /* 0x008fe80000100a00 */
[----:B--2---:R1:W-:Y:S04]  /*825e0*/  STL.64 [R1+0x28d0], R16 ;  /* 0x0028d01001007387 */ /* 0x0043e80000100a00 */
[----:B0-----:R-:W2:Y:S04]  /*825f0*/  LDL.LU R8, [R1+0x140] ;  /* 0x0001400001087983 */ /* 0x001ea80000300800 */
[----:B------:R-:W2:Y:S04]  /*82600*/  LDL.LU R9, [R1+0x144] ;  /* 0x0001440001097983 */ /* 0x000ea80000300800 */
[----:B------:R-:W3:Y:S04]  /*82610*/  LDL.LU R10, [R1+0x148] ;  /* 0x00014800010a7983 */ /* 0x000ee80000300800 */
[----:B------:R-:W3:Y:S04]  /*82620*/  LDL.LU R11, [R1+0x14c] ;  /* 0x00014c00010b7983 */ /* 0x000ee80000300800 */
[----:B---3--:R-:W-:Y:S04]  /*82630*/  STL.64 [R1+0x28e8], R10 ;  /* 0x0028e80a01007387 */ /* 0x008fe80000100a00 */
[----:B--2---:R0:W-:Y:S04]  /*82640*/  STL.64 [R1+0x28e0], R8 ;  /* 0x0028e00801007387 */ /* 0x0041e80000100a00 */
[----:B-1----:R-:W2:Y:S04]  /*82650*/  LDL.LU R16, [R1+0x130] ;  /* 0x0001300001107983 */ /* 0x002ea80000300800 */
[----:B------:R-:W2:Y:S04]  /*82660*/  LDL.LU R17, [R1+0x134] ;  /* 0x0001340001117983 */ /* 0x000ea80000300800 */
[----:B------:R-:W3:Y:S04]  /*82670*/  LDL.LU R18, [R1+0x138] ;  /* 0x0001380001127983 */ /* 0x000ee80000300800 */
[----:B------:R-:W3:Y:S04]  /*82680*/  LDL.LU R19, [R1+0x13c] ;  /* 0x00013c0001137983 */ /* 0x000ee80000300800 */
[----:B---3--:R-:W-:Y:S04]  /*82690*/  STL.64 [R1+0x28f8], R18 ;  /* 0x0028f81201007387 */ /* 0x008fe80000100a00 */
[----:B--2---:R-:W-:Y:S04]  /*826a0*/  STL.64 [R1+0x28f0], R16 ;  /* 0x0028f01001007387 */ /* 0x004fe80000100a00 */
[----:B0-----:R-:W2:Y:S04]  /*826b0*/  LDL.LU R8, [R1+0x120] ;  /* 0x0001200001087983 */ /* 0x001ea80000300800 */
        /* <DEDUP_REMOVED lines=44> */
[----:B------:R-:W3:Y:S01]  /*82980*/  LDL.LU R11, [R1+0xac] ;  /* 0x0000ac00010b7983 */ /* 0x000ee20000300800 */
[----:B------:R-:W-:-:S02]  /*82990*/  LOP3.LUT R29, R2, 0x20, RZ, 0x3c, !PT ;  /* 0x00000020021d7812 */ /* 0x000fc400078e3cff */
[----:B------:R-:W-:Y:S01]  /*829a0*/  LOP3.LUT R4, R2, 0x40, RZ, 0x3c, !PT ;  /* 0x0000004002047812 */ /* 0x000fe200078e3cff */
[----:B---3--:R-:W-:Y:S04]  /*829b0*/  STL.64 [R1+0x2978], R10 ;  /* 0x0029780a01007387 */ /* 0x008fe80000100a00 */
[----:B--2---:R-:W-:Y:S04]  /*829c0*/  STL.64 [R1+0x2970], R8 ;  /* 0x0029700801007387 */ /* 0x004fe80000100a00 */
[----:B------:R-:W0:Y:S04]  /*829d0*/  LDS.128 R8, [R2+0x1800] ;  /* 0x0018000002087984 */ /* 0x000e280000000c00 */
[----:B------:R-:W2:Y:S04]  /*829e0*/  LDL.LU R16, [R1+0x110] ;  /* 0x0001100001107983 */ /* 0x000ea80000300800 */
[----:B------:R-:W2:Y:S04]  /*829f0*/  LDL.LU R17, [R1+0x114] ;  /* 0x0001140001117983 */ /* 0x000ea80000300800 */
[----:B------:R-:W2:Y:S04]  /*82a00*/  LDL.LU R18, [R1+0x118] ;  /* 0x0001180001127983 */ /* 0x000ea80000300800 */
[----:B------:R-:W2:Y:S04]  /*82a10*/  LDL.LU R19, [R1+0x11c] ;  /* 0x00011c0001137983 */ /* 0x000ea80000300800 */
[----:B------:R-:W3:Y:S04]  /*82a20*/  LDL.LU R12, [R1+0x150] ;  /* 0x00015000010c7983 */ /* 0x000ee80000300800 */
[----:B------:R-:W3:Y:S04]  /*82a30*/  LDL.LU R13, [R1+0x154] ;  /* 0x00015400010d7983 */ /* 0x000ee80000300800 */
[----:B------:R-:W3:Y:S04]  /*82a40*/  LDL.LU R14, [R1+0x158] ;  /* 0x00015800010e7983 */ /* 0x000ee80000300800 */
[----:B------:R-:W3:Y:S04]  /*82a50*/  LDL.LU R15, [R1+0x15c] ;  /* 0x00015c00010f7983 */ /* 0x000ee80000300800 */
[----:B------:R-:W4:Y:S04]  /*82a60*/  LDL.LU R24, [R1+0x190] ;  /* 0x0001900001187983 */ /* 0x000f280000300800 */
[----:B------:R-:W4:Y:S04]  /*82a70*/  LDL.LU R25, [R1+0x194] ;  /* 0x0001940001197983 */ /* 0x000f280000300800 */
[----:B------:R-:W4:Y:S04]  /*82a80*/  LDL.LU R26, [R1+0x198] ;  /* 0x00019800011a7983 */ /* 0x000f280000300800 */
[----:B------:R-:W4:Y:S04]  /*82a90*/  LDL.LU R27, [R1+0x19c] ;  /* 0x00019c00011b7983 */ /* 0x000f280000300800 */
[----:B0-----:R-:W-:Y:S04]  /*82aa0*/  STL.64 [R1+0x380], R8 ;  /* 0x0003800801007387 */ /* 0x001fe80000100a00 */
[----:B------:R-:W-:Y:S04]  /*82ab0*/  STL.64 [R1+0x388], R10 ;  /* 0x0003880a01007387 */ /* 0x000fe80000100a00 */
[----:B------:R-:W0:Y:S04]  /*82ac0*/  LDS.128 R8, [R29] ;  /* 0x000000001d087984 */ /* 0x000e280000000c00 */
[----:B0-----:R-:W-:Y:S04]  /*82ad0*/  STL.64 [R1+0x70], R8 ;  /* 0x0000700801007387 */ /* 0x001fe80000100a00 */
[----:B------:R-:W-:Y:S04]  /*82ae0*/  STL.64 [R1+0x78], R10 ;  /* 0x0000780a01007387 */ /* 0x000fe80000100a00 */
[----:B------:R-:W0:Y:S04]  /*82af0*/  LDS.128 R8, [R29+0x800] ;  /* 0x000800001d087984 */ /* 0x000e280000000c00 */
        /* <DEDUP_REMOVED lines=8> */
[----:B------:R-:W0:Y:S04]  /*82b80*/  LDS.128 R8, [R4] ;  /* 0x0000000004087984 */ /* 0x000e280000000c00 */
[----:B0-----:R-:W-:Y:S01]  /*82b90*/  STL [R1+0x84], R9 ;  /* 0x0000840901007387 */ /* 0x001fe20000100800 */
[----:B------:R-:W-:-:S03]  /*82ba0*/  IMAD.MOV.U32 R23, RZ, RZ, R8 ;  /* 0x000000ffff177224 */ /* 0x000fc600078e0008 */
[----:B------:R-:W-:Y:S04]  /*82bb0*/  STL.64 [R1+0x88], R10 ;  /* 0x0000880a01007387 */ /* 0x000fe80000100a00 */
[----:B------:R-:W0:Y:S04]  /*82bc0*/  LDS.128 R8, [R4+0x800] ;  /* 0x0008000004087984 */ /* 0x000e280000000c00 */
[----:B0-----:R-:W-:Y:S04]  /*82bd0*/  STL.64 [R1+0x210], R8 ;  /* 0x0002100801007387 */ /* 0x001fe80000100a00 */
[----:B------:R-:W-:Y:S04]  /*82be0*/  STL.64 [R1+0x218], R10 ;  /* 0x0002180a01007387 */ /* 0x000fe80000100a00 */
[----:B------:R-:W0:Y:S01]  /*82bf0*/  LDS.128 R8, [R4+0x1000] ;  /* 0x0010000004087984 */ /* 0x000e220000000c00 */
[----:B------:R-:W-:-:S03]  /*82c00*/  LOP3.LUT R3, R2, 0x60, RZ, 0x3c, !PT ;  /* 0x0000006002037812 */ /* 0x000fc600078e3cff */
[----:B0-----:R-:W-:Y:S04]  /*82c10*/  STL.64 [R1+0x2e0], R8 ;  /* 0x0002e00801007387 */ /* 0x001fe80000100a00 */
[----:B------:R-:W-:Y:S04]  /*82c20*/  STL.64 [R1+0x2e8], R10 ;  /* 0x0002e80a01007387 */ /* 0x000fe80000100a00 */
[----:B------:R-:W0:Y:S04]  /*82c30*/  LDS.128 R8, [R4+0x1800] ;  /* 0x0018000004087984 */ /* 0x000e280000000c00 */
        /* <DEDUP_REMOVED lines=12> */
[----:B------:R-:W-:Y:S06]  /*82d00*/  BAR.SYNC.DEFER_BLOCKING 0x0 ;  /* 0x0000000000007b1d */ /* 0x000fec0000010000 */
[----:B0-----:R-:W-:Y:S04]  /*82d10*/  STL.64 [R1+0x420], R8 ;  /* 0x0004200801007387 */ /* 0x001fe80000100a00 */
[----:B------:R0:W-:Y:S04]  /*82d20*/  STL.64 [R1+0x428], R10 ;  /* 0x0004280a01007387 */ /* 0x0001e80000100a00 */
[----:B0-----:R-:W2:Y:S04]  /*82d30*/  LDL.LU.64 R10, [R1+0x2978] ;  /* 0x00297800010a7983 */ /* 0x001ea80000300a00 */
[----:B------:R-:W2:Y:S04]  /*82d40*/  LDL.LU.64 R8, [R1+0x2970] ;  /* 0x0029700001087983 */ /* 0x000ea80000300a00 */
[----:B--2---:R0:W-:Y:S04]  /*82d50*/  STS.128 [R0], R8 ;  /* 0x0000000800007388 */ /* 0x0041e80000000c00 */
[----:B0-----:R-:W2:Y:S04]  /*82d60*/  LDL.LU.64 R10, [R1+0x2968] ;  /* 0x00296800010a7983 */ /* 0x001ea80000300a00 */
[----:B------:R-:W2:Y:S04]  /*82d70*/  LDL.LU.64 R8, [R1+0x2960] ;  /* 0x0029600001087983 */ /* 0x000ea80000300a00 */
[----:B--2---:R0:W-:Y:S04]  /*82d80*/  STS.128 [R0+0x80], R8 ;  /* 0x0000800800007388 */ /* 0x0041e80000000c00 */
        /* <DEDUP_REMOVED lines=14> */
[----:B------:R-:W-:Y:S04]  /*82e70*/  STS.128 [R0+0x380], R16 ;  /* 0x0003801000007388 */ /* 0x000fe80000000c00 */
[----:B--2---:R0:W-:Y:S04]  /*82e80*/  STS.128 [R0+0x300], R8 ;  /* 0x0003000800007388 */ /* 0x0041e80000000c00 */
[----:B0-----:R-:W2:Y:S04]  /*82e90*/  LDL.LU.64 R10, [R1+0x2908] ;  /* 0x00290800010a7983 */ /* 0x001ea80000300a00 */
[----:B------:R-:W2:Y:S04]  /*82ea0*/  LDL.LU.64 R8, [R1+0x2900] ;  /* 0x0029000001087983 */ /* 0x000ea80000300a00 */
[----:B------:R-:W3:Y:S04]  /*82eb0*/  LDL.LU.64 R18, [R1+0x28f8] ;  /* 0x0028f80001127983 */ /* 0x000ee80000300a00 */
[----:B------:R-:W3:Y:S04]  /*82ec0*/  LDL.LU.64 R16, [R1+0x28f0] ;  /* 0x0028f00001107983 */ /* 0x000ee80000300a00 */
[----:B--2---:R0:W-:Y:S04]  /*82ed0*/  STS.128 [R0+0x400], R8 ;  /* 0x0004000800007388 */ /* 0x0041e80000000c00 */
[----:B0-----:R-:W2:Y:S04]  /*82ee0*/  LDL.LU.64 R10, [R1+0x28e8] ;  /* 0x0028e800010a7983 */ /* 0x001ea80000300a00 */
[----:B------:R-:W2:Y:S04]  /*82ef0*/  LDL.LU.64 R8, [R1+0x28e0] ;  /* 0x0028e00001087983 */ /* 0x000ea80000300a00 */
[----:B---3--:R0:W-:Y:S04]  /*82f00*/  STS.128 [R0+0x480], R16 ;  /* 0x0004801000007388 */ /* 0x0081e80000000c00 */
[----:B0-----:R-:W3:Y:S04]  /*82f10*/  LDL.LU.64 R18, [R1+0x28d8] ;  /* 0x0028d80001127983 */ /* 0x001ee80000300a00 */
[----:B------:R-:W3:Y:S04]  /*82f20*/  LDL.LU.64 R16, [R1+0x28d0] ;  /* 0x0028d00001107983 */ /* 0x000ee80000300a00 */
[----:B------:R-:W-:Y:S04]  /*82f30*/  STS.128 [R0+0x580], R12 ;  /* 0x0005800c00007388 */ /* 0x000fe80000000c00 */
[----:B--2---:R0:W-:Y:S04]  /*82f40*/  STS.128 [R0+0x500], R8 ;  /* 0x0005000800007388 */ /* 0x0041e80000000c00 */
[----:B0-----:R-:W2:Y:S04]  /*82f50*/  LDL.LU.64 R10, [R1+0x28c8] ;  /* 0x0028c800010a7983 */ /* 0x001ea80000300a00 */
[----:B------:R-:W2:Y:S04]  /*82f60*/  LDL.LU.64 R8, [R1+0x28c0] ;  /* 0x0028c00001087983 */ /* 0x000ea80000300a00 */
[----:B------:R-:W2:Y:S04]  /*82f70*/  LDL.LU.64 R14, [R1+0x28b8] ;  /* 0x0028b800010e7983 */ /* 0x000ea80000300a00 */
[----:B------:R-:W2:Y:S04]  /*82f80*/  LDL.LU.64 R12, [R1+0x28b0] ;  /* 0x0028b000010c7983 */ /* 0x000ea80000300a00 */
[----:B---3--:R0:W-:Y:S04]  /*82f90*/  STS.128 [R0+0x600], R16 ;  /* 0x0006001000007388 */ /* 0x0081e80000000c00 */
[----:B0-----:R-:W3:Y:S04]  /*82fa0*/  LDL.LU R19, [R1+0x28a8] ;  /* 0x0028a80001137983 */ /* 0x001ee80000300800 */
[----:B----4-:R-:W-:Y:S04]  /*82fb0*/  STS.128 [R0+0x780], R24 ;  /* 0x0007801800007388 */ /* 0x010fe80000000c00 */
[----:B--2---:R-:W-:Y:S04]  /*82fc0*/  STS.128 [R0+0x680], R8 ;  /* 0x0006800800007388 */ /* 0x004fe80000000c00 */
[----:B------:R-:W-:Y:S04]  /*82fd0*/  STS.128 [R0+0x700], R12 ;  /* 0x0007000c00007388 */ /* 0x000fe80000000c00 */
[----:B------:R-:W-:Y:S06]  /*82fe0*/  BAR.SYNC.DEFER_BLOCKING 0x0 ;  /* 0x0000000000007b1d */ /* 0x000fec0000010000 */
[----:B------:R-:W0:Y:S04]  /*82ff0*/  LDS.128 R8, [R2] ;  /* 0x0000000002087984 */ /* 0x000e280000000c00 */
[----:B------:R-:W-:Y:S04]  /*83000*/  LDS.128 R12, [R2+0x1800] ;  /* 0x00180000020c7984 */ /* 0x000fe80000000c00 */
[----:B0-----:R-:W-:Y:S01]  /*83010*/  STL [R1+0x14], R9 ;  /* 0x0000140901007387 */ /* 0x001fe20000100800 */
[----:B------:R-:W-:-:S03]  /*83020*/  IMAD.MOV.U32 R18, RZ, RZ, R8 ;  /* 0x000000ffff127224 */ /* 0x000fc600078e0008 */
[----:B------:R-:W-:Y:S04]  /*83030*/  STL.64 [R1+0x18], R10 ;  /* 0x0000180a01007387 */ /* 0x000fe80000100a00 */
[----:B------:R-:W0:Y:S04]  /*83040*/  LDS.128 R8, [R2+0x800] ;  /* 0x0008000002087984 */ /* 0x000e280000000c00 */
[----:B---3--:R-:W-:Y:S04]  /*83050*/  STL.64 [R1+0x2400], R18 ;  /* 0x0024001201007387 */ /* 0x008fe80000100a00 */
[----:B------:R-:W1:Y:S04]  /*83060*/  LDS.128 R16, [R2+0x1000] ;  /* 0x0010000002107984 */ /* 0x000e680000000c00 */
[----:B0-----:R-:W-:Y:S04]  /*83070*/  STL.64 [R1+0x60], R8 ;  /* 0x0000600801007387 */ /* 0x001fe80000100a00 */
[----:B------:R-:W-:Y:S04]  /*83080*/  STL.64 [R1+0x68], R10 ;  /* 0x0000680a01007387 */ /* 0x000fe80000100a00 */
[----:B------:R-:W0:Y:S04]  /*83090*/  LDS.128 R8, [R29] ;  /* 0x000000001d087984 */ /* 0x000e280000000c00 */
[----:B-1----:R-:W-:Y:S04]  /*830a0*/  STL.64 [R1+0xc0], R16 ;  /* 0x0000c01001007387 */ /* 0x002fe80000100a00 */
[----:B------:R-:W-:Y:S04]  /*830b0*/  STL.64 [R1+0xc8], R18 ;  /* 0x0000c81201007387 */ /* 0x000fe80000100a00 */
[----:B------:R-:W1:Y:S04]  /*830c0*/  LDS.128 R16, [R29+0x800] ;  /* 0x000800001d107984 */ /* 0x000e680000000c00 */
[----:B0-----:R-:W-:Y:S04]  /*830d0*/  STL [R1+0x34], R9 ;  /* 0x0000340901007387 */ /* 0x001fe80000100800 */
[----:B------:R-:W-:Y:S04]  /*830e0*/  STL.64 [R1+0x100], R12 ;  /* 0x0001000c01007387 */ /* 0x000fe80000100a00 */
[----:B------:R-:W-:Y:S04]  /*830f0*/  STL.64 [R1+0x108], R14 ;  /* 0x0001080e01007387 */ /* 0x000fe80000100a00 */
[----:B------:R-:W0:Y:S01]  /*83100*/  LDS.128 R12, [R29+0x1000] ;  /* 0x001000001d0c7984 */ /* 0x000e220000000c00 */
[----:B------:R-:W-:-:S03]  /*83110*/  IMAD.MOV.U32 R24, RZ, RZ, R8 ;  /* 0x000000ffff187224 */ /* 0x000fc600078e0008 */
[----:B------:R2:W-:Y:S04]  /*83120*/  STL.64 [R1+0x38], R10 ;  /* 0x0000380a01007387 */ /* 0x0005e80000100a00 */
[----:B------:R-:W3:Y:S04]  /*83130*/  LDL.LU R8, [R1+0x300] ;  /* 0x0003000001087983 */ /* 0x000ee80000300800 */
[----:B-1----:R1:W-:Y:S04]  /*83140*/  STL.64 [R1+0xa0], R16 ;  /* 0x0000a01001007387 */ /* 0x0023e80000100a00 */
[----:B------:R4:W-:Y:S04]  /*83150*/  STL.64 [R1+0xa8], R18 ;  /* 0x0000a81201007387 */ /* 0x0009e80000100a00 */
[----:B0-----:R0:W-:Y:S04]  /*83160*/  STL.64 [R1+0xe0], R12 ;  /* 0x0000e00c01007387 */ /* 0x0011e80000100a00 */
[----:B------:R0:W-:Y:S04]  /*83170*/  STL.64 [R1+0xe8], R14 ;  /* 0x0000e80e01007387 */ /* 0x0001e80000100a00 */
[----:B------:R-:W3:Y:S04]  /*83180*/  LDL.LU R9, [R1+0x304] ;  /* 0x0003040001097983 */ /* 0x000ee80000300800 */
[----:B--2---:R-:W2:Y:S04]  /*83190*/  LDL.LU R10, [R1+0x308] ;  /* 0x00030800010a7983 */ /* 0x004ea80000300800 */
[----:B------:R-:W2:Y:S04]  /*831a0*/  LDL.LU R11, [R1+0x30c] ;  /* 0x00030c00010b7983 */ /* 0x000ea80000300800 */
[----:B--2---:R-:W-:Y:S04]  /*831b0*/  STL.64 [R1+0x27f0], R10 ;  /* 0x0027f00a01007387 */ /* 0x004fe80000100a00 */
[----:B---3--:R-:W-:Y:S04]  /*831c0*/  STL.64 [R1+0x27e8], R8 ;  /* 0x0027e80801007387 */ /* 0x008fe80000100a00 */
[----:B-1----:R-:W2:Y:S04]  /*831d0*/  LDL.LU R16, [R1+0x2f0] ;  /* 0x0002f00001107983 */ /* 0x002ea80000300800 */
[----:B------:R-:W2:Y:S04]  /*831e0*/  LDL.LU R17, [R1+0x2f4] ;  /* 0x0002f40001117983 */ /* 0x000ea80000300800 */
[----:B----4-:R-:W3:Y:S04]  /*831f0*/  LDL.LU R18, [R1+0x2f8] ;  /* 0x0002f80001127983 */ /* 0x010ee80000300800 */
[----:B------:R-:W3:Y:S04]  /*83200*/  LDL.LU R19, [R1+0x2fc] ;  /* 0x0002fc0001137983 */ /* 0x000ee80000300800 */
[----:B------:R-:W1:Y:S04]  /*83210*/  LDS.128 R8, [R4] ;  /* 0x0000000004087984 */ /* 0x000e680000000c00 */
[----:B---3--:R-:W-:Y:S04]  /*83220*/  STL.64 [R1+0x2800], R18 ;  /* 0x0028001201007387 */ /* 0x008fe80000100a00 */
[----:B--2---:R-:W-:Y:S04]  /*83230*/  STL.64 [R1+0x27f8], R16 ;  /* 0x0027f81001007387 */ /* 0x004fe80000100a00 */
[----:B0-----:R-:W2:Y:S04]  /*83240*/  LDL.LU R12, [R1+0x310] ;  /* 0x00031000010c7983 */ /* 0x001ea80000300800 */
[----:B------:R-:W2:Y:S04]  /*83250*/  LDL.LU R13, [R1+0x314] ;  /* 0x00031400010d7983 */ /* 0x000ea80000300800 */
[----:B------:R-:W3:Y:S04]  /*83260*/  LDL.LU R14, [R1+0x318] ;  /* 0x00031800010e7983 */ /* 0x000ee80000300800 */
[----:B------:R-:W3:Y:S04]  /*83270*/  LDL.LU R15, [R1+0x31c] ;  /* 0x00031c00010f7983 */ /* 0x000ee80000300800 */
[----:B---3--:R-:W-:Y:S04]  /*83280*/  STL.64 [R1+0x2810], R14 ;  /* 0x0028100e01007387 */ /* 0x008fe80000100a00 */
[----:B--2---:R-:W-:Y:S04]  /*83290*/  STL.64 [R1+0x2808], R12 ;  /* 0x0028080c01007387 */ /* 0x004fe80000100a00 */
[----:B------:R-:W0:Y:S04]  /*832a0*/  LDS.128 R12, [R29+0x1800] ;  /* 0x001800001d0c7984 */ /* 0x000e280000000c00 */
[----:B-1----:R-:W-:Y:S04]  /*832b0*/  STL [R1+0x24], R9 ;  /* 0x0000240901007387 */ /* 0x002fe80000100800 */
[----:B0-----:R0:W-:Y:S04]  /*832c0*/  STL.64 [R1+0x120], R12 ;  /* 0x0001200c01007387 */ /* 0x0011e80000100a00 */
[----:B------:R1:W-:Y:S04]  /*832d0*/  STL.64 [R1+0x128], R14 ;  /* 0x0001280e01007387 */ /* 0x0003e80000100a00 */
[----:B------:R-:W-:Y:S04]  /*832e0*/  STL.64 [R1+0x28], R10 ;  /* 0x0000280a01007387 */ /* 0x000fe80000100a00 */
[----:B------:R-:W2:Y:S04]  /*832f0*/  LDL.LU R16, [R1+0x270] ;  /* 0x0002700001107983 */ /* 0x000ea80000300800 */
[----:B------:R-:W2:Y:S04]  /*83300*/  LDL.LU R17, [R1+0x274] ;  /* 0x0002740001117983 */ /* 0x000ea80000300800 */
[----:B------:R-:W3:Y:S04]  /*83310*/  LDL.LU R18, [R1+0x278] ;  /* 0x0002780001127983 */ /* 0x000ee80000300800 */
[----:B------:R-:W3:Y:S04]  /*83320*/  LDL.LU R19, [R1+0x27c] ;  /* 0x00027c0001137983 */ /* 0x000ee80000300800 */
[----:B---3--:R-:W-:Y:S04]  /*83330*/  STL.64 [R1+0x2820], R18 ;  /* 0x0028201201007387 */ /* 0x008fe80000100a00 */
[----:B--2---:R2:W-:Y:S04]  /*83340*/  STL.64 [R1+0x2818], R16 ;  /* 0x0028181001007387 */ /* 0x0045e80000100a00 */
[----:B0-----:R-:W3:Y:S04]  /*83350*/  LDL.LU R12, [R1+0x260] ;  /* 0x00026000010c7983 */ /* 0x001ee80000300800 */
[----:B------:R-:W3:Y:S04]  /*83360*/  LDL.LU R13, [R1+0x264] ;  /* 0x00026400010d7983 */ /* 0x000ee80000300800 */
[----:B-1----:R-:W4:Y:S04]  /*83370*/  LDL.LU R14, [R1+0x268] ;  /* 0x00026800010e7983 */ /* 0x002f280000300800 */
[----:B------:R-:W4:Y:S04]  /*83380*/  LDL.LU R15, [R1+0x26c] ;  /* 0x00026c00010f7983 */ /* 0x000f280000300800 */
[----:B----4-:R-:W-:Y:S04]  /*83390*/  STL.64 [R1+0x2830], R14 ;  /* 0x0028300e01007387 */ /* 0x010fe80000100a00 */
[----:B---3--:R-:W-:Y:S04]  /*833a0*/  STL.64 [R1+0x2828], R12 ;  /* 0x0028280c01007387 */ /* 0x008fe80000100a00 */
[----:B--2---:R-:W2:Y:S04]  /*833b0*/  LDL.LU R16, [R1+0x250] ;  /* 0x0002500001107983 */ /* 0x004ea80000300800 */
        /* <DEDUP_REMOVED lines=39> */
[----:B------:R-:W-:-:S03]  /*83630*/  IMAD.MOV.U32 R22, RZ, RZ, R8 ;  /* 0x000000ffff167224 */ /* 0x000fc600078e0008 */
        /* <DEDUP_REMOVED lines=11> */
[----:B------:R-:W-:Y:S04]  /*836f0*/  STL.64 [R1+0x23e8], R22 ;  /* 0x0023e81601007387 */ /* 0x000fe80000100a00 */
[----:B------:R1:W-:Y:S04]  /*83700*/  STL [R1+0x23e4], R20 ;  /* 0x0023e41401007387 */ /* 0x0003e80000100800 */
[----:B-1----:R-:W4:Y:S04]  /*83710*/  LDL.LU R20, [R1+0x2a0] ;  /* 0x0002a00001147983 */ /* 0x002f280000300800 */
[----:B------:R-:W4:Y:S04]  /*83720*/  LDL.LU R21, [R1+0x2a4] ;  /* 0x0002a40001157983 */ /* 0x000f280000300800 */
[----:B------:R-:W4:Y:S04]  /*83730*/  LDL.LU R22, [R1+0x2a8] ;  /* 0x0002a80001167983 */ /* 0x000f280000300800 */
[----:B------:R-:W4:Y:S04]  /*83740*/  LDL.LU R23, [R1+0x2ac] ;  /* 0x0002ac0001177983 */ /* 0x000f280000300800 */
        /* <DEDUP_REMOVED lines=13> */
[----:B------:R1:W-:Y:S04]  /*83820*/  STL.64 [R1+0x2660], R24 ;  /* 0x0026601801007387 */ /* 0x0003e80000100a00 */
[----:B-1----:R-:W2:Y:S04]  /*83830*/  LDL.LU R24, [R1+0x290] ;  /* 0x0002900001187983 */ /* 0x002ea80000300800 */
[----:B------:R-:W2:Y:S04]  /*83840*/  LDL.LU R25, [R1+0x294] ;  /* 0x0002940001197983 */ /* 0x000ea80000300800 */
[----:B------:R-:W2:Y:S04]  /*83850*/  LDL.LU R26, [R1+0x298] ;  /* 0x00029800011a7983 */ /* 0x000ea80000300800 */
[----:B------:R-:W2:Y:S04]  /*83860*/  LDL.LU R27, [R1+0x29c] ;  /* 0x00029c00011b7983 */ /* 0x000ea80000300800 */
[----:B0-----:R-:W-:Y:S04]  /*83870*/  STL.64 [R1+0xb0], R16 ;  /* 0x0000b01001007387 */ /* 0x001fe80000100a00 */
[----:B------:R-:W-:Y:S04]  /*83880*/  STL.64 [R1+0xb8], R18 ;  /* 0x0000b81201007387 */ /* 0x000fe80000100a00 */
[----:B------:R-:W0:Y:S04]  /*83890*/  LDS.128 R16, [R3+0x1000] ;  /* 0x0010000003107984 */ /* 0x000e280000000c00 */
[----:B0-----:R-:W-:Y:S04]  /*838a0*/  STL.64 [R1+0xf0], R16 ;  /* 0x0000f01001007387 */ /* 0x001fe80000100a00 */
[----:B------:R-:W-:Y:S04]  /*838b0*/  STL.64 [R1+0xf8], R18 ;  /* 0x0000f81201007387 */ /* 0x000fe80000100a00 */
[----:B------:R-:W0:Y:S04]  /*838c0*/  LDS.128 R16, [R3+0x1800] ;  /* 0x0018000003107984 */ /* 0x000e280000000c00 */
[----:B------:R-:W-:Y:S06]  /*838d0*/  BAR.SYNC.DEFER_BLOCKING 0x0 ;  /* 0x0000000000007b1d */ /* 0x000fec0000010000 */
[----:B0-----:R-:W-:Y:S04]  /*838e0*/  STL.64 [R1], R16 ;  /* 0x0000001001007387 */ /* 0x001fe80000100a00 */
        /* <DEDUP_REMOVED lines=21> */
[----:B------:R0:W-:Y:S04]  /*83a40*/  STS.128 [R0+0x300], R12 ;  /* 0x0003000c00007388 */ /* 0x0001e80000000c00 */
[----:B0-----:R-:W3:Y:S04]  /*83a50*/  LDL.LU.64 R14, [R1+0x2830] ;  /* 0x00283000010e7983 */ /* 0x001ee80000300a00 */
[----:B------:R-:W3:Y:S04]  /*83a60*/  LDL.LU.64 R12, [R1+0x2828] ;  /* 0x00282800010c7983 */ /* 0x000ee80000300a00 */
[----:B--2---:R0:W-:Y:S04]  /*83a70*/  STS.128 [R0+0x380], R16 ;  /* 0x0003801000007388 */ /* 0x0041e80000000c00 */
[----:B0-----:R-:W2:Y:S04]  /*83a80*/  LDL.LU.64 R18, [R1+0x2820] ;  /* 0x0028200001127983 */ /* 0x001ea80000300a00 */
[----:B------:R-:W2:Y:S04]  /*83a90*/  LDL.LU.64 R16, [R1+0x2818] ;  /* 0x0028180001107983 */ /* 0x000ea80000300a00 */
[----:B---3--:R0:W-:Y:S04]  /*83aa0*/  STS.128 [R0+0x400], R12 ;  /* 0x0004000c00007388 */ /* 0x0081e80000000c00 */
[----:B------:R-:W-:Y:S04]  /*83ab0*/  STS.128 [R0+0x500], R8 ;  /* 0x0005000800007388 */ /* 0x000fe80000000c00 */
[----:B0-----:R-:W3:Y:S04]  /*83ac0*/  LDL.LU.64 R14, [R1+0x2810] ;  /* 0x00281000010e7983 */ /* 0x001ee80000300a00 */
[----:B------:R-:W3:Y:S04]  /*83ad0*/  LDL.LU.64 R12, [R1+0x2808] ;  /* 0x00280800010c7983 */ /* 0x000ee80000300a00 */
[----:B--2---:R0:W-:Y:S04]  /*83ae0*/  STS.128 [R0+0x480], R16 ;  /* 0x0004801000007388 */ /* 0x0041e80000000c00 */
[----:B0-----:R-:W2:Y:S04]  /*83af0*/  LDL.LU.64 R18, [R1+0x2800] ;  /* 0x0028000001127983 */ /* 0x001ea80000300a00 */
[----:B------:R-:W2:Y:S04]  /*83b00*/  LDL.LU.64 R16, [R1+0x27f8] ;  /* 0x0027f80001107983 */ /* 0x000ea80000300a00 */
[----:B------:R-:W2:Y:S04]  /*83b10*/  LDL.LU.64 R10, [R1+0x27f0] ;  /* 0x0027f000010a7983 */ /* 0x000ea80000300a00 */
[----:B------:R-:W2:Y:S04]  /*83b20*/  LDL.LU.64 R8, [R1+0x27e8] ;  /* 0x0027e80001087983 */ /* 0x000ea80000300a00 */
[----:B------:R-:W-:Y:S04]  /*83b30*/  STS.128 [R0+0x580], R24 ;  /* 0x0005801800007388 */ /* 0x000fe80000000c00 */
[----:B----4-:R-:W-:Y:S04]  /*83b40*/  STS.128 [R0+0x600], R20 ;  /* 0x0006001400007388 */ /* 0x010fe80000000c00 */
[----:B---3--:R-:W-:Y:S04]  /*83b50*/  STS.128 [R0+0x780], R12 ;  /* 0x0007800c00007388 */ /* 0x008fe80000000c00 */
[----:B--2---:R-:W-:Y:S04]  /*83b60*/  STS.128 [R0+0x680], R16 ;  /* 0x0006801000007388 */ /* 0x004fe80000000c00 */
[----:B------:R0:W-:Y:S04]  /*83b70*/  STS.128 [R0+0x700], R8 ;  /* 0x0007000800007388 */ /* 0x0001e80000000c00 */
[----:B------:R-:W-:Y:S06]  /*83b80*/  BAR.SYNC.DEFER_BLOCKING 0x0 ;  /* 0x0000000000007b1d */ /* 0x000fec0000010000 */
[----:B0-----:R-:W2:Y:S04]  /*83b90*/  LDL.LU R8, [R1+0x4c0] ;  /* 0x0004c00001087983 */ /* 0x001ea80000300800 */
[----:B------:R-:W0:Y:S04]  /*83ba0*/  LDS.128 R16, [R2] ;  /* 0x0000000002107984 */ /* 0x000e280000000c00 */
[----:B------:R-:W1:Y:S04]  /*83bb0*/  LDS.128 R12, [R2+0x800] ;  /* 0x00080000020c7984 */ /* 0x000e680000000c00 */
[----:B0-----:R0:W-:Y:S04]  /*83bc0*/  STL.64 [R1+0x180], R16 ;  /* 0x0001801001007387 */ /* 0x0011e80000100a00 */
[----:B------:R3:W-:Y:S04]  /*83bd0*/  STL.64 [R1+0x188], R18 ;  /* 0x0001881201007387 */ /* 0x0007e80000100a00 */
[----:B-1----:R-:W-:Y:S04]  /*83be0*/  STL.64 [R1+0x240], R12 ;  /* 0x0002400c01007387 */ /* 0x002fe80000100a00 */
[----:B------:R-:W-:Y:S04]  /*83bf0*/  STL.64 [R1+0x248], R14 ;  /* 0x0002480e01007387 */ /* 0x000fe80000100a00 */
[----:B------:R-:W2:Y:S04]  /*83c00*/  LDL.LU R9, [R1+0x4c4] ;  /* 0x0004c40001097983 */ /* 0x000ea80000300800 */
[----:B------:R-:W4:Y:S04]  /*83c10*/  LDL.LU R10, [R1+0x4c8] ;  /* 0x0004c800010a7983 */ /* 0x000f280000300800 */
[----:B------:R-:W4:Y:S04]  /*83c20*/  LDL.LU R11, [R1+0x4cc] ;  /* 0x0004cc00010b7983 */ /* 0x000f280000300800 */
[----:B----4-:R-:W-:Y:S04]  /*83c30*/  STL.64 [R1+0x2730], R10 ;  /* 0x0027300a01007387 */ /* 0x010fe80000100a00 */
[----:B--2---:R1:W-:Y:S04]  /*83c40*/  STL.64 [R1+0x2728], R8 ;  /* 0x0027280801007387 */ /* 0x0043e80000100a00 */
[----:B0-----:R-:W2:Y:S04]  /*83c50*/  LDL.LU R16, [R1+0x4b0] ;  /* 0x0004b00001107983 */ /* 0x001ea80000300800 */
[----:B------:R-:W2:Y:S04]  /*83c60*/  LDL.LU R17, [R1+0x4b4] ;  /* 0x0004b40001117983 */ /* 0x000ea80000300800 */
[----:B---3--:R-:W3:Y:S04]  /*83c70*/  LDL.LU R18, [R1+0x4b8] ;  /* 0x0004b80001127983 */ /* 0x008ee80000300800 */
        /* <DEDUP_REMOVED lines=9> */
[----:B-1----:R-:W3:Y:S04]  /*83d10*/  LDL.LU R8, [R1+0x400] ;  /* 0x0004000001087983 */ /* 0x002ee80000300800 */
[----:B------:R-:W3:Y:S04]  /*83d20*/  LDL.LU R9, [R1+0x404] ;  /* 0x0004040001097983 */ /* 0x000ee80000300800 */
[----:B------:R-:W4:Y:S04]  /*83d30*/  LDL.LU R10, [R1+0x408] ;  /* 0x00040800010a7983 */ /* 0x000f280000300800 */
[----:B------:R-:W4:Y:S04]  /*83d40*/  LDL.LU R11, [R1+0x40c] ;  /* 0x00040c00010b7983 */ /* 0x000f280000300800 */
[----:B----4-:R-:W-:Y:S04]  /*83d50*/  STL.64 [R1+0x2760], R10 ;  /* 0x0027600a01007387 */ /* 0x010fe80000100a00 */
[----:B---3--:R-:W-:Y:S04]  /*83d60*/  STL.64 [R1+0x2758], R8 ;  /* 0x0027580801007387 */ /* 0x008fe80000100a00 */
[----:B0-----:R-:W3:Y:S04]  /*83d70*/  LDL.LU R16, [R1+0x3f0] ;  /* 0x0003f00001107983 */ /* 0x001ee80000300800 */
[----:B------:R-:W3:Y:S04]  /*83d80*/  LDL.LU R17, [R1+0x3f4] ;  /* 0x0003f40001117983 */ /* 0x000ee80000300800 */
[----:B------:R-:W4:Y:S04]  /*83d90*/  LDL.LU R18, [R1+0x3f8] ;  /* 0x0003f80001127983 */ /* 0x000f280000300800 */
[----:B------:R-:W4:Y:S04]  /*83da0*/  LDL.LU R19, [R1+0x3fc] ;  /* 0x0003fc0001137983 */ /* 0x000f280000300800 */
[----:B----4-:R-:W-:Y:S04]  /*83db0*/  STL.64 [R1+0x2770], R18 ;  /* 0x0027701201007387 */ /* 0x010fe80000100a00 */
[----:B---3--:R0:W-:Y:S04]  /*83dc0*/  STL.64 [R1+0x2768], R16 ;  /* 0x0027681001007387 */ /* 0x0081e80000100a00 */
        /* <DEDUP_REMOVED lines=55> */
[----:B------:R-:W2:Y:S04]  /*84140*/  LDL.LU R12, [R1+0x4d0] ;  /* 0x0004d000010c7983 */ /* 0x000ea80000300800 */
        /* <DEDUP_REMOVED lines=69> */
[----:B------:R-:W4:Y:S04]  /*845a0*/  LDL.LU.64 R10, [R1+0x2760] ;  /* 0x00276000010a7983 */ /* 0x000f280000300a00 */
[----:B------:R-:W4:Y:S04]  /*845b0*/  LDL.LU.64 R8, [R1+0x2758] ;  /* 0x0027580001087983 */ /* 0x000f280000300a00 */
[----:B---3--:R0:W-:Y:S04]  /*845c0*/  STS.128 [R0+0x400], R20 ;  /* 0x0004001400007388 */ /* 0x0081e80000000c00 */
[----:B0-----:R-:W3:Y:S04]  /*845d0*/  LDL.LU.64 R22, [R1+0x2750] ;  /* 0x0027500001167983 */ /* 0x001ee80000300a00 */
[----:B------:R-:W3:Y:S04]  /*845e0*/  LDL.LU.64 R20, [R1+0x2748] ;  /* 0x0027480001147983 */ /* 0x000ee80000300a00 */
[----:B--2---:R0:W-:Y:S04]  /*845f0*/  STS.128 [R0+0x480], R16 ;  /* 0x0004801000007388 */ /* 0x0041e80000000c00 */
[----:B----4-:R1:W-:Y:S04]  /*84600*/  STS.128 [R0+0x500], R8 ;  /* 0x0005000800007388 */ /* 0x0103e80000000c00 */
[----:B0-----:R-:W2:Y:S04]  /*84610*/  LDL.LU.64 R18, [R1+0x2740] ;  /* 0x0027400001127983 */ /* 0x001ea80000300a00 */
[----:B------:R-:W2:Y:S04]  /*84620*/  LDL.LU.64 R16, [R1+0x2738] ;  /* 0x0027380001107983 */ /* 0x000ea80000300a00 */
[----:B-1----:R-:W4:Y:S04]  /*84630*/  LDL.LU.64 R10, [R1+0x2730] ;  /* 0x00273000010a7983 */ /* 0x002f280000300a00 */
[----:B------:R-:W4:Y:S04]  /*84640*/  LDL.LU.64 R8, [R1+0x2728] ;  /* 0x0027280001087983 */ /* 0x000f280000300a00 */
[----:B------:R-:W-:Y:S04]  /*84650*/  STS.128 [R0+0x580], R24 ;  /* 0x0005801800007388 */ /* 0x000fe80000000c00 */
[----:B---3--:R-:W-:Y:S04]  /*84660*/  STS.128 [R0+0x600], R20 ;  /* 0x0006001400007388 */ /* 0x008fe80000000c00 */
[----:B------:R-:W-:Y:S04]  /*84670*/  STS.128 [R0+0x780], R12 ;  /* 0x0007800c00007388 */ /* 0x000fe80000000c00 */
[----:B--2---:R-:W-:Y:S04]  /*84680*/  STS.128 [R0+0x680], R16 ;  /* 0x0006801000007388 */ /* 0x004fe80000000c00 */
[----:B----4-:R0:W-:Y:S04]  /*84690*/  STS.128 [R0+0x700], R8 ;  /* 0x0007000800007388 */ /* 0x0101e80000000c00 */
        /* <DEDUP_REMOVED lines=173> */
[----:B------:R0:W-:Y:S04]  /*85170*/  STS.128 [R0+0x580], R24 ;  /* 0x0005801800007388 */ /* 0x0001e80000000c00 */
[----:B---3--:R-:W-:Y:S04]  /*85180*/  STS.128 [R0+0x600], R20 ;  /* 0x0006001400007388 */ /* 0x008fe80000000c00 */
[----:B------:R-:W-:Y:S04]  /*85190*/  STS.128 [R0+0x780], R12 ;  /* 0x0007800c00007388 */ /* 0x000fe80000000c00 */
[----:B0-----:R-:W3:Y:S04]  /*851a0*/  LDL.LU.64 R24, [R1+0x2660] ;  /* 0x0026600001187983 */ /* 0x001ee80000300a00 */
[----:B--2---:R-:W-:Y:S04]  /*851b0*/  STS.128 [R0+0x680], R16 ;  /* 0x0006801000007388 */ /* 0x004fe80000000c00 */
[----:B----4-:R-:W-:Y:S04]  /*851c0*/  STS.128 [R0+0x700], R8 ;  /* 0x0007000800007388 */ /* 0x010fe80000000c00 */
[----:B------:R-:W-:Y:S06]  /*851d0*/  BAR.SYNC.DEFER_BLOCKING 0x0 ;  /* 0x0000000000007b1d */ /* 0x000fec0000010000 */
[----:B------:R-:W0:Y:S04]  /*851e0*/  LDS.128 R12, [R2] ;  /* 0x00000000020c7984 */ /* 0x000e280000000c00 */
[----:B------:R-:W1:Y:S04]  /*851f0*/  LDS.128 R8, [R2+0x800] ;  /* 0x0008000002087984 */ /* 0x000e680000000c00 */
[----:B------:R-:W2:Y:S04]  /*85200*/  LDS.128 R16, [R2+0x1000] ;  /* 0x0010000002107984 */ /* 0x000ea80000000c00 */
[----:B0-----:R-:W-:Y:S04]  /*85210*/  STL.64 [R1+0x410], R12 ;  /* 0x0004100c01007387 */ /* 0x001fe80000100a00 */
[----:B------:R-:W-:Y:S04]  /*85220*/  STL.64 [R1+0x418], R14 ;  /* 0x0004180e01007387 */ /* 0x000fe80000100a00 */
[----:B------:R-:W0:Y:S04]  /*85230*/  LDS.128 R12, [R2+0x1800] ;  /* 0x00180000020c7984 */ /* 0x000e280000000c00 */
[----:B-1----:R1:W-:Y:S04]  /*85240*/  STL.64 [R1+0x500], R8 ;  /* 0x0005000801007387 */ /* 0x0023e80000100a00 */
[----:B------:R4:W-:Y:S04]  /*85250*/  STL.64 [R1+0x508], R10 ;  /* 0x0005080a01007387 */ /* 0x0009e80000100a00 */
[----:B-1----:R-:W3:Y:S04]  /*85260*/  LDL.LU R8, [R1+0xa20] ;  /* 0x000a200001087983 */ /* 0x002ee80000300800 */
[----:B--2---:R1:W-:Y:S04]  /*85270*/  STL.64 [R1+0x560], R16 ;  /* 0x0005601001007387 */ /* 0x0043e80000100a00 */
[----:B------:R2:W-:Y:S04]  /*85280*/  STL.64 [R1+0x568], R18 ;  /* 0x0005681201007387 */ /* 0x0005e80000100a00 */
[----:B0-----:R-:W-:Y:S04]  /*85290*/  STL.64 [R1+0x5c0], R12 ;  /* 0x0005c00c01007387 */ /* 0x001fe80000100a00 */
[----:B------:R-:W-:Y:S04]  /*852a0*/  STL.64 [R1+0x5c8], R14 ;  /* 0x0005c80e01007387 */ /* 0x000fe80000100a00 */
[----:B------:R-:W3:Y:S04]  /*852b0*/  LDL.LU R9, [R1+0xa24] ;  /* 0x000a240001097983 */ /* 0x000ee80000300800 */
[----:B----4-:R-:W4:Y:S04]  /*852c0*/  LDL.LU R10, [R1+0xa28] ;  /* 0x000a2800010a7983 */ /* 0x010f280000300800 */
[----:B------:R-:W4:Y:S04]  /*852d0*/  LDL.LU R11, [R1+0xa2c] ;  /* 0x000a2c00010b7983 */ /* 0x000f280000300800 */
[----:B----4-:R-:W-:Y:S04]  /*852e0*/  STL.64 [R1+0x2598], R10 ;  /* 0x0025980a01007387 */ /* 0x010fe80000100a00 */
[----:B---3--:R-:W-:Y:S04]  /*852f0*/  STL.64 [R1+0x2590], R8 ;  /* 0x0025900801007387 */ /* 0x008fe80000100a00 */
[----:B-1----:R-:W3:Y:S04]  /*85300*/  LDL.LU R16, [R1+0xa00] ;  /* 0x000a000001107983 */ /* 0x002ee80000300800 */
[----:B------:R-:W3:Y:S04]  /*85310*/  LDL.LU R17, [R1+0xa04] ;  /* 0x000a040001117983 */ /* 0x000ee80000300800 */
[----:B--2---:R-:W2:Y:S04]  /*85320*/  LDL.LU R18, [R1+0xa08] ;  /* 0x000a080001127983 */ /* 0x004ea80000300800 */
[----:B------:R-:W2:Y:S04]  /*85330*/  LDL.LU R19, [R1+0xa0c] ;  /* 0x000a0c0001137983 */ /* 0x000ea80000300800 */
[----:B--2---:R-:W-:Y:S04]  /*85340*/  STL.64 [R1+0x25a8], R18 ;  /* 0x0025a81201007387 */ /* 0x004fe80000100a00 */
[----:B---3--:R0:W-:Y:S04]  /*85350*/  STL.64 [R1+0x25a0], R16 ;  /* 0x0025a01001007387 */ /* 0x0081e80000100a00 */
        /* <DEDUP_REMOVED lines=66> */
[----:B------:R-:W0:Y:S04]  /*85780*/  LDS.128 R16, [R29] ;  /* 0x000000001d107984 */ /* 0x000e280000000c00 */
        /* <DEDUP_REMOVED lines=33> */
[----:B0-----:R-:W-:Y:S01]  /*859a0*/  STL.64 [R1+0x5a0], R16 ;  /* 0x0005a01001007387 */ /* 0x001fe20000100a00 */
[----:B------:R-:W-:-:S03]  /*859b0*/  IMAD.MOV.U32 R27, RZ, RZ, R19 ;  /* 0x000000ffff1b7224 */ /* 0x000fc600078e0013 */
[----:B------:R-:W-:Y:S04]  /*859c0*/  STL [R1+0x5a8], R18 ;  /* 0x0005a81201007387 */ /* 0x000fe80000100800 */
[----:B------:R-:W0:Y:S04]  /*859d0*/  LDS.128 R16, [R3] ;  /* 0x0000000003107984 */ /* 0x000e280000000c00 */
[----:B------:R-:W-:Y:S04]  /*859e0*/  STL [R1+0x23cc], R27 ;  /* 0x0023cc1b01007387 */ /* 0x000fe80000100800 */
        /* <DEDUP_REMOVED lines=50> */
[----:B---3--:R-:W-:Y:S04]  /*85d10*/  STS.128 [R0+0x600], R20 ;  /* 0x0006001400007388 */ /* 0x008fe80000000c00 */
[----:B----4-:R-:W-:Y:S04]  /*85d20*/  STS.128 [R0+0x780], R12 ;  /* 0x0007800c00007388 */ /* 0x010fe80000000c00 */
[----:B--2---:R-:W-:Y:S04]  /*85d30*/  STS.128 [R0+0x680], R16 ;  /* 0x0006801000007388 */ /* 0x004fe80000000c00 */
[----:B------:R-:W-:Y:S04]  /*85d40*/  STS.128 [R0+0x700], R8 ;  /* 0x0007000800007388 */ /* 0x000fe80000000c00 */
[----:B------:R-:W-:Y:S06]  /*85d50*/  BAR.SYNC.DEFER_BLOCKING 0x0 ;  /* 0x0000000000007b1d */ /* 0x000fec0000010000 */
[----:B------:R-:W0:Y:S04]  /*85d60*/  LDS.128 R12, [R2] ;  /* 0x00000000020c7984 */ /* 0x000e280000000c00 */
[----:B------:R-:W1:Y:S04]  /*85d70*/  LDS.128 R8, [R2+0x800] ;  /* 0x0008000002087984 */ /* 0x000e680000000c00 */
[----:B------:R-:W2:Y:S04]  /*85d80*/  LDS.128 R16, [R2+0x1000] ;  /* 0x0010000002107984 */ /* 0x000ea80000000c00 */
[----:B0-----:R-:W-:Y:S04]  /*85d90*/  STL.64 [R1+0x3c0], R12 ;  /* 0x0003c00c01007387 */ /* 0x001fe80000100a00 */
[----:B------:R-:W-:Y:S04]  /*85da0*/  STL.64 [R1+0x3c8], R14 ;  /* 0x0003c80e01007387 */ /* 0x000fe80000100a00 */
[----:B------:R-:W0:Y:S04]  /*85db0*/  LDS.128 R12, [R2+0x1800] ;  /* 0x00180000020c7984 */ /* 0x000e280000000c00 */
[----:B-1----:R-:W-:Y:S04]  /*85dc0*/  STL.64 [R1+0x400], R8 ;  /* 0x0004000801007387 */ /* 0x002fe80000100a00 */
[----:B------:R-:W-:Y:S04]  /*85dd0*/  STL.64 [R1+0x408], R10 ;  /* 0x0004080a01007387 */ /* 0x000fe80000100a00 */
[----:B------:R-:W1:Y:S04]  /*85de0*/  LDS.128 R8, [R29] ;  /* 0x000000001d087984 */ /* 0x000e680000000c00 */
[----:B--2---:R-:W-:Y:S04]  /*85df0*/  STL.64 [R1+0x4f0], R16 ;  /* 0x0004f01001007387 */ /* 0x004fe80000100a00 */
[----:B------:R-:W-:Y:S04]  /*85e00*/  STL.64 [R1+0x4f8], R18 ;  /* 0x0004f81201007387 */ /* 0x000fe80000100a00 */
[----:B------:R-:W2:Y:S04]  /*85e10*/  LDS.128 R16, [R29+0x800] ;  /* 0x000800001d107984 */ /* 0x000ea80000000c00 */
[----:B0-----:R-:W-:Y:S04]  /*85e20*/  STL.64 [R1+0x4d0], R12 ;  /* 0x0004d00c01007387 */ /* 0x001fe80000100a00 */
[----:B------:R-:W-:Y:S04]  /*85e30*/  STL.64 [R1+0x4d8], R14 ;  /* 0x0004d80e01007387 */ /* 0x000fe80000100a00 */
[----:B------:R-:W-:Y:S04]  /*85e40*/  LDS.128 R12, [R29+0x1000] ;  /* 0x001000001d0c7984 */ /* 0x000fe80000000c00 */
[----:B-1----:R-:W-:Y:S04]  /*85e50*/  STL.64 [R1+0x3e0], R8 ;  /* 0x0003e00801007387 */ /* 0x002fe80000100a00 */
[----:B------:R-:W-:Y:S04]  /*85e60*/  STL.64 [R1+0x3e8], R10 ;  /* 0x0003e80a01007387 */ /* 0x000fe80000100a00 */
[----:B------:R-:W0:Y:S04]  /*85e70*/  LDS.128 R8, [R29+0x1800] ;  /* 0x001800001d087984 */ /* 0x000e280000000c00 */
[----:B--2---:R1:W-:Y:S04]  /*85e80*/  STL.64 [R1+0x4b0], R16 ;  /* 0x0004b01001007387 */ /* 0x0043e80000100a00 */
[----:B------:R-:W-:Y:S04]  /*85e90*/  STL.64 [R1+0x4b8], R18 ;  /* 0x0004b81201007387 */ /* 0x000fe80000100a00 */
[----:B0-----:R-:W-:Y:S01]  /*85ea0*/  STL.64 [R1+0x3f0], R8 ;  /* 0x0003f00801007387 */ /* 0x001fe20000100a00 */
[----:B------:R-:W-:-:S03]  /*85eb0*/  IMAD.MOV.U32 R27, RZ, RZ, R11 ;  /* 0x000000ffff1b7224 */ /* 0x000fc600078e000b */
[----:B------:R-:W-:Y:S04]  /*85ec0*/  STL.64 [R1+0x490], R12 ;  /* 0x0004900c01007387 */ /* 0x000fe80000100a00 */
[----:B------:R-:W-:Y:S04]  /*85ed0*/  STL.64 [R1+0x498], R14 ;  /* 0x0004980e01007387 */ /* 0x000fe80000100a00 */
[----:B------:R-:W0:Y:S04]  /*85ee0*/  LDS.128 R12, [R4] ;  /* 0x00000000040c7984 */ /* 0x000e280000000c00 */
[----:B------:R-:W-:Y:S04]  /*85ef0*/  STL [R1+0x3f8], R10 ;  /* 0x0003f80a01007387 */ /* 0x000fe80000100800 */
[----:B------:R-:W2:Y:S04]  /*85f00*/  LDS.128 R8, [R4+0x800] ;  /* 0x0008000004087984 */ /* 0x000ea80000000c00 */
[----:B------:R-:W-:Y:S04]  /*85f10*/  STL [R1+0x23d0], R27 ;  /* 0x0023d01b01007387 */ /* 0x000fe80000100800 */
[----:B-1----:R-:W3:Y:S04]  /*85f20*/  LDL.LU R16, [R1+0xb30] ;  /* 0x000b300001107983 */ /* 0x002ee80000300800 */
[----:B0-----:R-:W-:Y:S04]  /*85f30*/  STL.64 [R1+0x3d0], R12 ;  /* 0x0003d00c01007387 */ /* 0x001fe80000100a00 */
[----:B------:R-:W-:Y:S04]  /*85f40*/  STL.64 [R1+0x3d8], R14 ;  /* 0x0003d80e01007387 */ /* 0x000fe80000100a00 */
[----:B--2---:R-:W-:Y:S04]  /*85f50*/  STL.64 [R1+0x3b0], R8 ;  /* 0x0003b00801007387 */ /* 0x004fe80000100a00 */
[----:B------:R-:W-:Y:S04]  /*85f60*/  STL.64 [R1+0x3b8], R10 ;  /* 0x0003b80a01007387 */ /* 0x000fe80000100a00 */
[----:B------:R-:W3:Y:S04]  /*85f70*/  LDL.LU R17, [R1+0xb34] ;  /* 0x000b340001117983 */ /* 0x000ee80000300800 */
[----:B------:R-:W2:Y:S04]  /*85f80*/  LDL.LU R18, [R1+0xb38] ;  /* 0x000b380001127983 */ /* 0x000ea80000300800 */
[----:B------:R-:W2:Y:S04]  /*85f90*/  LDL.LU R19, [R1+0xb3c] ;  /* 0x000b3c0001137983 */ /* 0x000ea80000300800 */
[----:B------:R-:W0:Y:S04]  /*85fa0*/  LDS.128 R8, [R4+0x1000] ;  /* 0x0010000004087984 */ /* 0x000e280000000c00 */
[----:B------:R-:W-:Y:S04]  /*85fb0*/  LDS.128 R12, [R3+0x800] ;  /* 0x00080000030c7984 */ /* 0x000fe80000000c00 */
[----:B--2---:R-:W-:Y:S04]  /*85fc0*/  STL.64 [R1+0x24d0], R18 ;  /* 0x0024d01201007387 */ /* 0x004fe80000100a00 */
[----:B---3--:R1:W-:Y:S04]  /*85fd0*/  STL.64 [R1+0x24c8], R16 ;  /* 0x0024c81001007387 */ /* 0x0083e80000100a00 */
[----:B------:R-:W2:Y:S04]  /*85fe0*/  LDL.LU R20, [R1+0xb20] ;  /* 0x000b200001147983 */ /* 0x000ea80000300800 */
[----:B------:R-:W2:Y:S04]  /*85ff0*/  LDL.LU R21, [R1+0xb24] ;  /* 0x000b240001157983 */ /* 0x000ea80000300800 */
[----:B------:R-:W3:Y:S04]  /*86000*/  LDL.LU R22, [R1+0xb28] ;  /* 0x000b280001167983 */ /* 0x000ee80000300800 */
[----:B------:R-:W3:Y:S01]  /*86010*/  LDL.LU R23, [R1+0xb2c] ;  /* 0x000b2c0001177983 */ /* 0x000ee20000300800 */
[----:B0-----:R-:W-:-:S03]  /*86020*/  IMAD.MOV.U32 R27, RZ, RZ, R11 ;  /* 0x000000ffff1b7224 */ /* 0x001fc600078e000b */
[----:B---3--:R-:W-:Y:S04]  /*86030*/  STL.64 [R1+0x24e0], R22 ;  /* 0x0024e01601007387 */ /* 0x008fe80000100a00 */
[----:B--2---:R-:W-:Y:S04]  /*86040*/  STL.64 [R1+0x24d8], R20 ;  /* 0x0024d81401007387 */ /* 0x004fe80000100a00 */
[----:B------:R-:W-:Y:S04]  /*86050*/  STL.64 [R1+0x360], R8 ;  /* 0x0003600801007387 */ /* 0x000fe80000100a00 */
[----:B------:R-:W-:Y:S04]  /*86060*/  STL [R1+0x368], R10 ;  /* 0x0003680a01007387 */ /* 0x000fe80000100800 */
[----:B------:R-:W0:Y:S04]  /*86070*/  LDS.128 R8, [R4+0x1800] ;  /* 0x0018000004087984 */ /* 0x000e280000000c00 */
[----:B------:R-:W-:Y:S04]  /*86080*/  STL [R1+0x23d4], R27 ;  /* 0x0023d41b01007387 */ /* 0x000fe80000100800 */
[----:B------:R2:W-:Y:S04]  /*86090*/  STL [R1+0x24e8], R4 ;  /* 0x0024e80401007387 */ /* 0x0005e80000100800 */
[----:B-1----:R-:W3:Y:S04]  /*860a0*/  LDL.LU R16, [R1+0xaf0] ;  /* 0x000af00001107983 */ /* 0x002ee80000300800 */
[----:B0-----:R-:W-:Y:S04]  /*860b0*/  STL.64 [R1+0x520], R8 ;  /* 0x0005200801007387 */ /* 0x001fe80000100a00 */
[----:B------:R-:W-:Y:S04]  /*860c0*/  STL.64 [R1+0x528], R10 ;  /* 0x0005280a01007387 */ /* 0x000fe80000100a00 */
[----:B------:R-:W3:Y:S04]  /*860d0*/  LDL.LU R17, [R1+0xaf4] ;  /* 0x000af40001117983 */ /* 0x000ee80000300800 */
[----:B------:R-:W4:Y:S04]  /*860e0*/  LDL.LU R18, [R1+0xaf8] ;  /* 0x000af80001127983 */ /* 0x000f280000300800 */
[----:B------:R-:W4:Y:S04]  /*860f0*/  LDL.LU R19, [R1+0xafc] ;  /* 0x000afc0001137983 */ /* 0x000f280000300800 */
[----:B------:R-:W-:Y:S04]  /*86100*/  LDS.128 R8, [R3+0x1000] ;  /* 0x0010000003087984 */ /* 0x000fe80000000c00 */
        /* <DEDUP_REMOVED lines=14> */
[----:B-1----:R-:W2:Y:S04]  /*861f0*/  LDL.LU R4, [R1+0xab0] ;  /* 0x000ab00001047983 */ /* 0x002ea80000300800 */
        /* <DEDUP_REMOVED lines=50> */
[----:B0-----:R-:W-:Y:S01]  /*86520*/  STL.64 [R1+0x350], R4 ;  /* 0x0003500401007387 */ /* 0x001fe20000100a00 */
[----:B------:R-:W-:-:S03]  /*86530*/  IMAD.MOV.U32 R27, RZ, RZ, R7 ;  /* 0x000000ffff1b7224 */ /* 0x000fc600078e0007 */
[----:B------:R-:W-:Y:S04]  /*86540*/  STL [R1+0x358], R6 ;  /* 0x0003580601007387 */ /* 0x000fe80000100800 */
[----:B------:R-:W0:Y:S04]  /*86550*/  LDS.128 R4, [R3+0x1800] ;  /* 0x0018000003047984 */ /* 0x000e280000000c00 */
[----:B------:R-:W-:Y:S04]  /*86560*/  STL [R1+0x23d8], R27 ;  /* 0x0023d81b01007387 */ /* 0x000fe80000100800 */
[----:B------:R-:W-:Y:S04]  /*86570*/  STL [R1+0x23dc], R15 ;  /* 0x0023dc0f01007387 */ /* 0x000fe80000100800 */
[----:B------:R-:W-:Y:S04]  /*86580*/  STL [R1+0x2410], R14 ;  /* 0x0024100e01007387 */ /* 0x000fe80000100800 */
[----:B------:R1:W-:Y:S04]  /*86590*/  STL.64 [R1+0x2408], R12 ;  /* 0x0024080c01007387 */ /* 0x0003e80000100a00 */
[----:B------:R-:W-:Y:S06]  /*865a0*/  BAR.SYNC.DEFER_BLOCKING 0x0 ;  /* 0x0000000000007b1d */ /* 0x000fec0000010000 */
[----:B-1----:R-:W4:Y:S04]  /*865b0*/  LDL.LU R12, [R1+0xb10] ;  /* 0x000b1000010c7983 */ /* 0x002f280000300800 */
[----:B------:R-:W4:Y:S04]  /*865c0*/  LDL.LU R13, [R1+0xb14] ;  /* 0x000b1400010d7983 */ /* 0x000f280000300800 */
[----:B------:R-:W4:Y:S04]  /*865d0*/  LDL.LU R14, [R1+0xb18] ;  /* 0x000b1800010e7983 */ /* 0x000f280000300800 */
[----:B------:R-:W4:Y:S04]  /*865e0*/  LDL.LU R15, [R1+0xb1c] ;  /* 0x000b1c00010f7983 */ /* 0x000f280000300800 */
[----:B------:R-:W-:Y:S04]  /*865f0*/  STL.64 [R1+0x23f8], R10 ;  /* 0x0023f80a01007387 */ /* 0x000fe80000100a00 */
[----:B------:R1:W-:Y:S04]  /*86600*/  STL.64 [R1+0x23f0], R8 ;  /* 0x0023f00801007387 */ /* 0x0003e80000100a00 */
[----:B-1----:R-:W2:Y:S04]  /*86610*/  LDL.LU R8, [R1+0xb00] ;  /* 0x000b000001087983 */ /* 0x002ea80000300800 */
[----:B------:R-:W2:Y:S04]  /*86620*/  LDL.LU R9, [R1+0xb04] ;  /* 0x000b040001097983 */ /* 0x000ea80000300800 */
[----:B------:R-:W2:Y:S04]  /*86630*/  LDL.LU R10, [R1+0xb08] ;  /* 0x000b0800010a7983 */ /* 0x000ea80000300800 */
[----:B------:R-:W2:Y:S04]  /*86640*/  LDL.LU R11, [R1+0xb0c] ;  /* 0x000b0c00010b7983 */ /* 0x000ea80000300800 */
        /* <DEDUP_REMOVED lines=26> */
[----:B---3--:R1:W-:Y:S04]  /*867f0*/  STS.128 [R0+0x400], R16 ;  /* 0x0004001000007388 */ /* 0x0083e80000000c00 */
[----:B0-----:R-:W2:Y:S04]  /*86800*/  LDL.LU.64 R6, [R1+0x2508] ;  /* 0x0025080001067983 */ /* 0x001ea80000300a00 */
[----:B------:R-:W2:Y:S04]  /*86810*/  LDL.LU.64 R4, [R1+0x2500] ;  /* 0x0025000001047983 */ /* 0x000ea80000300a00 */
[----:B-1----:R-:W3:Y:S04]  /*86820*/  LDL.LU.64 R18, [R1+0x24f8] ;  /* 0x0024f80001127983 */ /* 0x002ee80000300a00 */
[----:B------:R-:W3:Y:S04]  /*86830*/  LDL.LU.64 R16, [R1+0x24f0] ;  /* 0x0024f00001107983 */ /* 0x000ee80000300a00 */
[----:B------:R-:W-:Y:S04]  /*86840*/  STS.128 [R0+0x500], R20 ;  /* 0x0005001400007388 */ /* 0x000fe80000000c00 */
[----:B--2---:R0:W-:Y:S04]  /*86850*/  STS.128 [R0+0x480], R4 ;  /* 0x0004800400007388 */ /* 0x0041e80000000c00 */
[----:B---3--:R1:W-:Y:S04]  /*86860*/  STS.128 [R0+0x580], R16 ;  /* 0x0005801000007388 */ /* 0x0083e80000000c00 */
[----:B0-----:R-:W2:Y:S04]  /*86870*/  LDL.LU R4, [R1+0x24e8] ;  /* 0x0024e80001047983 */ /* 0x001ea80000300800 */
[----:B------:R-:W3:Y:S04]  /*86880*/  LDL.LU.64 R22, [R1+0x24e0] ;  /* 0x0024e00001167983 */ /* 0x000ee80000300a00 */
[----:B------:R-:W3:Y:S04]  /*86890*/  LDL.LU.64 R20, [R1+0x24d8] ;  /* 0x0024d80001147983 */ /* 0x000ee80000300a00 */
[----:B-1----:R-:W2:Y:S04]  /*868a0*/  LDL.LU.64 R18, [R1+0x24d0] ;  /* 0x0024d00001127983 */ /* 0x002ea80000300a00 */
[----:B------:R-:W2:Y:S04]  /*868b0*/  LDL.LU.64 R16, [R1+0x24c8] ;  /* 0x0024c80001107983 */ /* 0x000ea80000300a00 */
[----:B------:R-:W-:Y:S04]  /*868c0*/  STS.128 [R0+0x600], R8 ;  /* 0x0006000800007388 */ /* 0x000fe80000000c00 */
[----:B----4-:R-:W-:Y:S04]  /*868d0*/  STS.128 [R0+0x680], R12 ;  /* 0x0006800c00007388 */ /* 0x010fe80000000c00 */
[----:B---3--:R-:W-:Y:S04]  /*868e0*/  STS.128 [R0+0x700], R20 ;  /* 0x0007001400007388 */ /* 0x008fe80000000c00 */
[----:B--2---:R-:W-:Y:S04]  /*868f0*/  STS.128 [R0+0x780], R16 ;  /* 0x0007801000007388 */ /* 0x004fe80000000c00 */
[----:B------:R-:W-:Y:S06]  /*86900*/  BAR.SYNC.DEFER_BLOCKING 0x0 ;  /* 0x0000000000007b1d */ /* 0x000fec0000010000 */
[----:B------:R-:W0:Y:S04]  /*86910*/  LDS.128 R8, [R2] ;  /* 0x0000000002087984 */ /* 0x000e280000000c00 */
[----:B------:R-:W1:Y:S04]  /*86920*/  LDS.128 R16, [R2+0x800] ;  /* 0x0008000002107984 */ /* 0x000e680000000c00 */
[----:B------:R-:W2:Y:S04]  /*86930*/  LDS.128 R12, [R2+0x1000] ;  /* 0x00100000020c7984 */ /* 0x000ea80000000c00 */
[----:B------:R-:W-:Y:S04]  /*86940*/  LDS.128 R20, [R3+0x1000] ;  /* 0x0010000003147984 */ /* 0x000fe80000000c00 */
        /* <DEDUP_REMOVED lines=11> */
[----:B------:R-:W0:Y:S04]  /*86a00*/  LDS.128 R8, [R29+0x1000] ;  /* 0x001000001d087984 */ /* 0x000e280000000c00 */
[----:B-1----:R-:W-:Y:S04]  /*86a10*/  STL.64 [R1+0x5f0], R16 ;  /* 0x0005f01001007387 */ /* 0x002fe80000100a00 */
[----:B------:R-:W-:Y:S04]  /*86a20*/  STL.64 [R1+0x5f8], R18 ;  /* 0x0005f81201007387 */ /* 0x000fe80000100a00 */
[----:B------:R-:W1:Y:S04]  /*86a30*/  LDS.128 R16, [R29+0x1800] ;  /* 0x001800001d107984 */ /* 0x000e680000000c00 */
[----:B--2---:R-:W-:Y:S04]  /*86a40*/  STL.64 [R1+0x630], R12 ;  /* 0x0006300c01007387 */ /* 0x004fe80000100a00 */
[----:B------:R-:W-:Y:S04]  /*86a50*/  STL.64 [R1+0x638], R14 ;  /* 0x0006380e01007387 */ /* 0x000fe80000100a00 */
[----:B------:R-:W2:Y:S04]  /*86a60*/  LDS.128 R12, [R4] ;  /* 0x00000000040c7984 */ /* 0x000ea80000000c00 */
        /* <DEDUP_REMOVED lines=8> */
[----:B------:R-:W2:Y:S04]  /*86af0*/  LDS.128 R12, [R4+0x1800] ;  /* 0x00180000040c7984 */ /* 0x000ea80000000c00 */
[----:B------:R-:W-:Y:S04]  /*86b00*/  LDS.128 R4, [R3+0x800] ;  /* 0x0008000003047984 */ /* 0x000fe80000000c00 */
[----:B0-----:R-:W-:Y:S04]  /*86b10*/  STL.64 [R1+0x640], R8 ;  /* 0x0006400801007387 */ /* 0x001fe80000100a00 */
[----:B------:R-:W-:Y:S04]  /*86b20*/  STL.64 [R1+0x648], R10 ;  /* 0x0006480a01007387 */ /* 0x000fe80000100a00 */
[----:B------:R-:W0:Y:S04]  /*86b30*/  LDS.128 R8, [R3] ;  /* 0x0000000003087984 */ /* 0x000e280000000c00 */
[----:B-1----:R-:W-:Y:S04]  /*86b40*/  STL.64 [R1+0x690], R16 ;  /* 0x0006901001007387 */ /* 0x002fe80000100a00 */
[----:B------:R-:W-:Y:S04]  /*86b50*/  STL.64 [R1+0x698], R18 ;  /* 0x0006981201007387 */ /* 0x000fe80000100a00 */
[----:B--2---:R1:W-:Y:S04]  /*86b60*/  STL.64 [R1+0x6b0], R12 ;  /* 0x0006b00c01007387 */ /* 0x0043e80000100a00 */
[----:B------:R2:W-:Y:S04]  /*86b70*/  STL.64 [R1+0x6b8], R14 ;  /* 0x0006b80e01007387 */ /* 0x0005e80000100a00 */
[----:B-1----:R-:W3:Y:S04]  /*86b80*/  LDL.LU R12, [R1+0xbf0] ;  /* 0x000bf000010c7983 */ /* 0x002ee80000300800 */
[----:B0-----:R-:W-:Y:S04]  /*86b90*/  STL.64 [R1+0x610], R8 ;  /* 0x0006100801007387 */ /* 0x001fe80000100a00 */
[----:B------:R-:W-:Y:S04]  /*86ba0*/  STL.64 [R1+0x618], R10 ;  /* 0x0006180a01007387 */ /* 0x000fe80000100a00 */
[----:B------:R-:W-:Y:S04]  /*86bb0*/  STL.64 [R1+0x650], R4 ;  /* 0x0006500401007387 */ /* 0x000fe80000100a00 */
[----:B------:R-:W-:Y:S04]  /*86bc0*/  STL.64 [R1+0x658], R6 ;  /* 0x0006580601007387 */ /* 0x000fe80000100a00 */
[----:B------:R-:W3:Y:S04]  /*86bd0*/  LDL.LU R13, [R1+0xbf4] ;  /* 0x000bf400010d7983 */ /* 0x000ee80000300800 */
[----:B--2---:R-:W2:Y:S04]  /*86be0*/  LDL.LU R14, [R1+0xbf8] ;  /* 0x000bf800010e7983 */ /* 0x004ea80000300800 */
[----:B------:R-:W2:Y:S04]  /*86bf0*/  LDL.LU R15, [R1+0xbfc] ;  /* 0x000bfc00010f7983 */ /* 0x000ea80000300800 */
[----:B------:R-:W0:Y:S04]  /*86c00*/  LDS.128 R8, [R3+0x1800] ;  /* 0x0018000003087984 */ /* 0x000e280000000c00 */
[----:B------:R-:W-:Y:S06]  /*86c10*/  BAR.SYNC.DEFER_BLOCKING 0x0 ;  /* 0x0000000000007b1d */ /* 0x000fec0000010000 */
[----:B--2---:R-:W-:Y:S04]  /*86c20*/  STL.64 [R1+0x2420], R14 ;  /* 0x0024200e01007387 */ /* 0x004fe80000100a00 */
[----:B---3--:R1:W-:Y:S04]  /*86c30*/  STL.64 [R1+0x2418], R12 ;  /* 0x0024180c01007387 */ /* 0x0083e80000100a00 */
[----:B-1----:R-:W2:Y:S04]  /*86c40*/  LDL.LU R12, [R1+0xbe0] ;  /* 0x000be000010c7983 */ /* 0x002ea80000300800 */
        /* <DEDUP_REMOVED lines=61> */
[----:B------:R-:W2:Y:S04]  /*87020*/  LDL.LU R14, [R1+0xb48] ;  /* 0x000b4800010e7983 */ /* 0x000ea80000300800 */
[----:B------:R-:W2:Y:S04]  /*87030*/  LDL.LU R15, [R1+0xb4c] ;  /* 0x000b4c00010f7983 */ /* 0x000ea80000300800 */
[----:B------:R-:W3:Y:S04]  /*87040*/  LDL.LU R4, [R1+0xc00] ;  /* 0x000c000001047983 */ /* 0x000ee80000300800 */
[----:B------:R-:W3:Y:S04]  /*87050*/  LDL.LU R5, [R1+0xc04] ;  /* 0x000c040001057983 */ /* 0x000ee80000300800 */
[----:B------:R-:W3:Y:S04]  /*87060*/  LDL.LU R6, [R1+0xc08] ;  /* 0x000c080001067983 */ /* 0x000ee80000300800 */
[----:B------:R-:W3:Y:S04]  /*87070*/  LDL.LU R7, [R1+0xc0c] ;  /* 0x000c0c0001077983 */ /* 0x000ee80000300800 */
[----:B------:R-:W4:Y:S04]  /*87080*/  LDL R27, [R1+0x1720] ;  /* 0x00172000011b7983 */ /* 0x000f280000100800 */
[----:B------:R-:W3:Y:S04]  /*87090*/  LDL.LU R16, [R1+0xc10] ;  /* 0x000c100001107983 */ /* 0x000ee80000300800 */
[----:B------:R-:W-:Y:S04]  /*870a0*/  STL.64 [R1+0x6a0], R20 ;  /* 0x0006a01401007387 */ /* 0x000fe80000100a00 */
[----:B------:R-:W-:Y:S04]  /*870b0*/  STL.64 [R1+0x6a8], R22 ;  /* 0x0006a81601007387 */ /* 0x000fe80000100a00 */
[----:B0-----:R0:W-:Y:S04]  /*870c0*/  STL.64 [R1+0x670], R8 ;  /* 0x0006700801007387 */ /* 0x0011e80000100a00 */
[----:B------:R1:W-:Y:S04]  /*870d0*/  STL.64 [R1+0x678], R10 ;  /* 0x0006780a01007387 */ /* 0x0003e80000100a00 */
[----:B------:R-:W3:Y:S04]  /*870e0*/  LDL.LU R17, [R1+0xc14] ;  /* 0x000c140001117983 */ /* 0x000ee80000300800 */
[----:B------:R-:W3:Y:S04]  /*870f0*/  LDL.LU R18, [R1+0xc18] ;  /* 0x000c180001127983 */ /* 0x000ee80000300800 */
[----:B------:R-:W3:Y:S04]  /*87100*/  LDL.LU R19, [R1+0xc1c] ;  /* 0x000c1c0001137983 */ /* 0x000ee80000300800 */
[----:B0-----:R-:W3:Y:S04]  /*87110*/  LDL.LU R8, [R1+0xc20] ;  /* 0x000c200001087983 */ /* 0x001ee80000300800 */
[----:B------:R-:W3:Y:S04]  /*87120*/  LDL.LU R9, [R1+0xc24] ;  /* 0x000c240001097983 */ /* 0x000ee80000300800 */
[----:B-1----:R-:W3:Y:S04]  /*87130*/  LDL.LU R10, [R1+0xc28] ;  /* 0x000c2800010a7983 */ /* 0x002ee80000300800 */
[----:B------:R-:W3:Y:S04]  /*87140*/  LDL.LU R11, [R1+0xc2c] ;  /* 0x000c2c00010b7983 */ /* 0x000ee80000300800 */
[----:B------:R-:W3:Y:S04]  /*87150*/  LDL.LU R20, [R1+0xc30] ;  /* 0x000c300001147983 */ /* 0x000ee80000300800 */
[----:B------:R-:W3:Y:S04]  /*87160*/  LDL.LU R21, [R1+0xc34] ;  /* 0x000c340001157983 */ /* 0x000ee80000300800 */
[----:B------:R-:W3:Y:S04]  /*87170*/  LDL.LU R22, [R1+0xc38] ;  /* 0x000c380001167983 */ /* 0x000ee80000300800 */
[----:B------:R-:W3:Y:S04]  /*87180*/  LDL.LU R23, [R1+0xc3c] ;  /* 0x000c3c0001177983 */ /* 0x000ee80000300800 */
        /* <DEDUP_REMOVED lines=24> */
[----:B------:R-:W3:Y:S04]  /*87310*/  LDL R26, [R1+0x1724] ;  /* 0x00172400011a7983 */ /* 0x000ee80000100800 */
        /* <DEDUP_REMOVED lines=9> */
[----:B---3--:R-:W-:Y:S04]  /*873b0*/  STS.128 [R0+0x680], R16 ;  /* 0x0006801000007388 */ /* 0x008fe80000000c00 */
[----:B------:R-:W-:Y:S04]  /*873c0*/  STS.128 [R0+0x700], R8 ;  /* 0x0007000800007388 */ /* 0x000fe80000000c00 */
[----:B------:R-:W-:Y:S04]  /*873d0*/  STS.128 [R0+0x780], R20 ;  /* 0x0007801400007388 */ /* 0x000fe80000000c00 */
[----:B------:R-:W-:Y:S04]  /*873e0*/  STS.128 [R0+0x600], R4 ;  /* 0x0006000400007388 */ /* 0x000fe80000000c00 */
[----:B--2---:R0:W-:Y:S04]  /*873f0*/  STS.128 [R0+0x580], R12 ;  /* 0x0005800c00007388 */ /* 0x0041e80000000c00 */
[----:B0-----:R-:W2:Y:S04]  /*87400*/  LDL.LU R14, [R1+0x2410] ;  /* 0x00241000010e7983 */ /* 0x001ea80000300800 */
[----:B------:R-:W3:Y:S04]  /*87410*/  LDL.LU.64 R12, [R1+0x2408] ;  /* 0x00240800010c7983 */ /* 0x000ee80000300a00 */
[----:B------:R-:W2:Y:S04]  /*87420*/  LDL.LU.64 R18, [R1+0x2400] ;  /* 0x0024000001127983 */ /* 0x000ea80000300a00 */
[----:B------:R-:W3:Y:S04]  /*87430*/  LDL.LU R15, [R1+0x70] ;  /* 0x00007000010f7983 */ /* 0x000ee80000300800 */
[----:B------:R-:W3:Y:S04]  /*87440*/  LDL.LU.64 R10, [R1+0x23f8] ;  /* 0x0023f800010a7983 */ /* 0x000ee80000300a00 */
[----:B------:R-:W3:Y:S04]  /*87450*/  LDL.LU.64 R8, [R1+0x23f0] ;  /* 0x0023f00001087983 */ /* 0x000ee80000300a00 */
[----:B------:R-:W3:Y:S04]  /*87460*/  LDL.LU.64 R22, [R1+0x23e8] ;  /* 0x0023e80001167983 */ /* 0x000ee80000300a00 */
[----:B------:R-:W3:Y:S01]  /*87470*/  LDL.LU R20, [R1+0x23e4] ;  /* 0x0023e40001147983 */ /* 0x000ee20000300800 */
[----:B----4-:R-:W-:-:S03]  /*87480*/  IMAD R3, R27, c[0x0][0x194], RZ ;  /* 0x000065001b037a24 */ /* 0x010fc600078e02ff */
[----:B------:R-:W-:Y:S01]  /*87490*/  BAR.SYNC.DEFER_BLOCKING 0x0 ;  /* 0x0000000000007b1d */ /* 0x000fe20000010000 */
[----:B------:R-:W-:Y:S01]  /*874a0*/  ISETP.GE.AND P2, PT, R27, c[0x0][0x178], PT ;  /* 0x00005e001b007a0c */ /* 0x000fe20003f46270 */
[----:B------:R-:W-:Y:S01]  /*874b0*/  IMAD.MOV.U32 R5, RZ, RZ, c[0x0][0x194] ;  /* 0x00006500ff057624 */ /* 0x000fe200078e00ff */
[----:B------:R-:W-:Y:S02]  /*874c0*/  LEA R6, P3, R3, c[0x0][0x170], 0x1 ;  /* 0x00005c0003067a11 */ /* 0x000fe400078608ff */
[C---:B------:R-:W-:Y:S01]  /*874d0*/  ISETP.LT.AND P2, PT, R28.reuse, c[0x0][0x17c], !P2 ;  /* 0x00005f001c007a0c */ /* 0x040fe20005741270 */
[----:B------:R-:W-:Y:S01]  /*874e0*/  IMAD R5, R5, 0x80, R3 ;  /* 0x0000008005057824 */ /* 0x000fe200078e0203 */
[C---:B------:R-:W-:Y:S02]  /*874f0*/  ISETP.GE.AND P1, PT, R28.reuse, c[0x0][0x17c], PT ;  /* 0x00005f001c007a0c */ /* 0x040fe40003f26270 */
[----:B------:R-:W-:Y:S01]  /*87500*/  LEA.HI.X.SX32 R7, R3, c[0x0][0x174], 0x1, P3 ;  /* 0x00005d0003077a11 */ /* 0x000fe200018f0eff */
[----:B------:R-:W-:Y:S01]  /*87510*/  IMAD R3, R28, c[0x0][0x198], RZ ;  /* 0x000066001c037a24 */ /* 0x000fe200078e02ff */
[----:B------:R-:W-:-:S02]  /*87520*/  LEA R4, P3, R5, c[0x0][0x170], 0x1 ;  /* 0x00005c0005047a11 */ /* 0x000fc400078608ff */
[----:B------:R-:W-:Y:S01]  /*87530*/  ISETP.LT.AND P1, PT, R26, c[0x0][0x178], !P1 ;  /* 0x00005e001a007a0c */ /* 0x000fe20004f21270 */
[----:B------:R-:W-:Y:S01]  /*87540*/  IMAD.WIDE R16, R3, 0x2, R6 ;  /* 0x0000000203107825 */ /* 0x000fe200078e0206 */
[----:B------:R-:W-:Y:S02]  /*87550*/  LEA.HI.X.SX32 R5, R5, c[0x0][0x174], 0x1, P3 ;  /* 0x00005d0005057a11 */ /* 0x000fe400018f0eff */
[----:B------:R-:W-:-:S04]  /*87560*/  IADD3 R0, R28, 0x5, RZ ;  /* 0x000000051c007810 */ /* 0x000fc80007ffe0ff */
[----:B------:R-:W-:Y:S02]  /*87570*/  ISETP.GE.AND P3, PT, R0, c[0x0][0x17c], PT ;  /* 0x00005f0000007a0c */ /* 0x000fe40003f66270 */
[----:B------:R-:W-:Y:S01]  /*87580*/  IADD3 R0, R3, c[0x0][0x198], RZ ;  /* 0x0000660003007a10 */ /* 0x000fe20007ffe0ff */
[----:B--2---:R0:W-:Y:S01]  /*87590*/  @P2 STG.E.U16 [R16.64], R19 ;  /* 0x0000001310002986 */ /* 0x0041e2000c101506 */
[----:B------:R-:W-:Y:S02]  /*875a0*/  ISETP.LT.AND P2, PT, R27, c[0x0][0x178], !P5 ;  /* 0x00005e001b007a0c */ /* 0x000fe40006f41270 */
[----:B------:R-:W-:Y:S01]  /*875b0*/  ISETP.LT.AND P5, PT, R26, c[0x0][0x178], !P5 ;  /* 0x00005e001a007a0c */ /* 0x000fe20006fa1270 */
[----:B0-----:R-:W-:Y:S01]  /*875c0*/  IMAD.WIDE R16, R3, 0x2, R4 ;  /* 0x0000000203107825 */ /* 0x001fe200078e0204 */
[----:B------:R-:W-:-:S04]  /*875d0*/  PRMT R3, R19, 0x7632, R3 ;  /* 0x0000763213037816 */ /* 0x000fc80000000003 */
[----:B------:R0:W-:Y:S01]  /*875e0*/  @P1 STG.E.U16 [R16.64], R18 ;  /* 0x0000001210001986 */ /* 0x0001e2000c101506 */
[----:B------:R-:W-:Y:S02]  /*875f0*/  ISETP.LT.AND P1, PT, R27, c[0x0][0x178], !P4 ;  /* 0x00005e001b007a0c */ /* 0x000fe40006721270 */
[----:B---3--:R-:W-:Y:S02]  /*87600*/  PRMT R20, R18, 0x7632, R20 ;  /* 0x0000763212147816 */ /* 0x008fe40000000014 */
[----:B------:R-:W-:Y:S01]  /*87610*/  ISETP.LT.AND P4, PT, R26, c[0x0][0x178], !P4 ;  /* 0x00005e001a007a0c */ /* 0x000fe20006781270 */
[----:B0-----:R-:W-:-:S04]  /*87620*/  IMAD.WIDE R18, R0, 0x2, R6 ;  /* 0x0000000200127825 */ /* 0x001fc800078e0206 */
[C-C-:B------:R-:W-:Y:S01]  /*87630*/  IMAD.WIDE R16, R0.reuse, 0x2, R4.reuse ;  /* 0x0000000200107825 */ /* 0x140fe200078e0204 */
[----:B------:R-:W-:Y:S01]  /*87640*/  IADD3 R0, R0, c[0x0][0x198], RZ ;  /* 0x0000660000007a10 */ /* 0x000fe20007ffe0ff */
[----:B------:R0:W-:Y:S04]  /*87650*/  @P2 STG.E.U16 [R18.64], R3 ;  /* 0x0000000312002986 */ /* 0x0001e8000c101506 */
[----:B------:R1:W-:Y:S01]  /*87660*/  @P5 STG.E.U16 [R16.64], R20 ;  /* 0x0000001410005986 */ /* 0x0003e2000c101506 */
[----:B0-----:R-:W-:Y:S01]  /*87670*/  IADD3 R3, R28, 0x7, RZ ;  /* 0x000000071c037810 */ /* 0x001fe20007ffe0ff */
[----:B------:R-:W-:-:S04]  /*87680*/  IMAD.WIDE R18, R0, 0x2, R4 ;  /* 0x0000000200127825 */ /* 0x000fc800078e0204 */
[----:B-1----:R-:W-:Y:S01]  /*87690*/  IMAD.WIDE R16, R0, 0x2, R6 ;  /* 0x0000000200107825 */ /* 0x002fe200078e0206 */
[----:B------:R-:W-:-:S04]  /*876a0*/  PRMT R20, R15, 0x7632, R20 ;  /* 0x000076320f147816 */ /* 0x000fc80000000014 */
[----:B------:R-:W-:Y:S01]  /*876b0*/  @P1 STG.E.U16 [R16.64], R15 ;  /* 0x0000000f10001986 */ /* 0x000fe2000c101506 */
[----:B------:R-:W-:Y:S02]  /*876c0*/  ISETP.GE.AND P1, PT, R3, c[0x0][0x17c], PT ;  /* 0x00005f0003007a0c */ /* 0x000fe40003f26270 */
[----:B------:R-:W-:Y:S01]  /*876d0*/  PRMT R3, R24, 0x7632, R3 ;  /* 0x0000763218037816 */ /* 0x000fe20000000003 */
[----:B------:R0:W-:Y:S04]  /*876e0*/  @P4 STG.E.U16 [R18.64], R24 ;  /* 0x0000001812004986 */ /* 0x0001e8000c101506 */
[----:B0-----:R-:W2:Y:S04]  /*876f0*/  LDL.LU R24, [R1+0x23e0] ;  /* 0x0023e00001187983 */ /* 0x001ea80000300800 */
[----:B------:R-:W3:Y:S01]  /*87700*/  LDL.LU R15, [R1+0x1e0] ;  /* 0x0001e000010f7983 */ /* 0x000ee20000300800 */
[----:B------:R-:W-:-:S02]  /*87710*/  ISETP.LT.AND P5, PT, R27, c[0x0][0x178], !P0 ;  /* 0x00005e001b007a0c */ /* 0x000fc400047a1270 */
[----:B------:R-:W-:Y:S02]  /*87720*/  ISETP.LT.AND P0, PT, R26, c[0x0][0x178], !P0 ;  /* 0x00005e001a007a0c */ /* 0x000fe40004701270 */
[----:B------:R-:W-:Y:S02]  /*87730*/  IADD3 R0, R0, c[0x0][0x198], RZ ;  /* 0x0000660000007a10 */ /* 0x000fe40007ffe0ff */
[----:B------:R-:W-:-:S03]  /*87740*/  ISETP.LT.AND P4, PT, R27, c[0x0][0x178], !P6 ;  /* 0x00005e001b007a0c */ /* 0x000fc60007781270 */
[----:B------:R-:W-:-:S04]  /*87750*/  IMAD.WIDE R16, R0, 0x2, R6 ;  /* 0x0000000200107825 */ /* 0x000fc800078e0206 */
[C---:B------:R-:W-:Y:S01]  /*87760*/  IMAD.WIDE R18, R0.reuse, 0x2, R4 ;  /* 0x0000000200127825 */ /* 0x040fe200078e0204 */
[----:B------:R-:W-:Y:S01]  /*87770*/  IADD3 R0, R0, c[0x0][0x198], RZ ;  /* 0x0000660000007a10 */ /* 0x000fe20007ffe0ff */
[----:B------:R0:W-:Y:S01]  /*87780*/  @P5 STG.E.U16 [R16.64], R20 ;  /* 0x0000001410005986 */ /* 0x0001e2000c101506 */
[----:B------:R-:W-:-:S03]  /*87790*/  ISETP.LT.AND P6, PT, R26, c[0x0][0x178], !P6 ;  /* 0x00005e001a007a0c */ /* 0x000fc600077c1270 */
[----:B------:R1:W-:Y:S01]  /*877a0*/  @P0 STG.E.U16 [R18.64], R3 ;  /* 0x0000000312000986 */ /* 0x0003e2000c101506 */
[----:B------:R-:W-:Y:S02]  /*877b0*/  ISETP.LT.AND P0, PT, R27, c[0x0][0x178], !P3 ;  /* 0x00005e001b007a0c */ /* 0x000fe40005f01270 */
[C---:B------:R-:W-:Y:S02]  /*877c0*/  IADD3 R21, R28.reuse, 0x6, RZ ;  /* 0x000000061c157810 */ /* 0x040fe40007ffe0ff */
[----:B0-----:R-:W-:Y:S01]  /*877d0*/  IADD3 R20, R28, 0x8, RZ ;  /* 0x000000081c147810 */ /* 0x001fe20007ffe0ff */
[----:B------:R-:W-:-:S03]  /*877e0*/  IMAD.WIDE R16, R0, 0x2, R6 ;  /* 0x0000000200107825 */ /* 0x000fc600078e0206 */
[----:B------:R-:W-:Y:S02]  /*877f0*/  ISETP.GE.AND P5, PT, R20, c[0x0][0x17c], PT ;  /* 0x00005f0014007a0c */ /* 0x000fe40003fa6270 */
[----:B------:R-:W-:Y:S01]  /*87800*/  IADD3 R20, R0, c[0x0][0x198], RZ ;  /* 0x0000660000147a10 */ /* 0x000fe20007ffe0ff */
[----:B------:R0:W-:Y:S01]  /*87810*/  @P4 STG.E.U16 [R16.64], R23 ;  /* 0x0000001710004986 */ /* 0x0001e2000c101506 */
[----:B------:R-:W-:-:S03]  /*87820*/  ISETP.GE.AND P2, PT, R21, c[0x0][0x17c], PT ;  /* 0x00005f0015007a0c */ /* 0x000fc60003f46270 */
[----:B-1----:R-:W-:Y:S01]  /*87830*/  IMAD.WIDE R18, R20, 0x2, R6 ;  /* 0x0000000214127825 */ /* 0x002fe200078e0206 */
[----:B------:R-:W-:-:S03]  /*87840*/  ISETP.LT.AND P3, PT, R26, c[0x0][0x178], !P3 ;  /* 0x00005e001a007a0c */ /* 0x000fc60005f61270 */
[----:B0-----:R-:W-:Y:S01]  /*87850*/  IMAD.WIDE R16, R0, 0x2, R4 ;  /* 0x0000000200107825 */ /* 0x001fe200078e0204 */
[----:B------:R-:W-:-:S04]  /*87860*/  PRMT R0, R23, 0x7632, R0 ;  /* 0x0000763217007816 */ /* 0x000fc80000000000 */
[----:B------:R0:W-:Y:S01]  /*87870*/  @P6 STG.E.U16 [R16.64], R22 ;  /* 0x0000001610006986 */ /* 0x0001e2000c101506 */
[----:B------:R-:W-:Y:S02]  /*87880*/  ISETP.LT.AND P6, PT, R27, c[0x0][0x178], !P2 ;  /* 0x00005e001b007a0c */ /* 0x000fe400057c1270 */
[----:B------:R-:W-:Y:S01]  /*87890*/  ISETP.LT.AND P2, PT, R26, c[0x0][0x178], !P2 ;  /* 0x00005e001a007a0c */ /* 0x000fe20005741270 */
[----:B------:R1:W-:Y:S01]  /*878a0*/  @P0 STG.E.U16 [R18.64], R0 ;  /* 0x0000000012000986 */ /* 0x0003e2000c101506 */
[----:B------:R-:W-:-:S04]  /*878b0*/  IADD3 R3, R28, 0x9, RZ ;  /* 0x000000091c037810 */ /* 0x000fc80007ffe0ff */
[----:B------:R-:W-:Y:S02]  /*878c0*/  ISETP.GE.AND P4, PT, R3, c[0x0][0x17c], PT ;  /* 0x00005f0003007a0c */ /* 0x000fe40003f86270 */
[----:B------:R-:W-:Y:S01]  /*878d0*/  PRMT R3, R22, 0x7632, R3 ;  /* 0x0000763216037816 */ /* 0x000fe20000000003 */
[C---:B0-----:R-:W-:Y:S01]  /*878e0*/  IMAD.WIDE R16, R20.reuse, 0x2, R4 ;  /* 0x0000000214107825 */ /* 0x041fe200078e0204 */
[----:B-1----:R-:W-:-:S04]  /*878f0*/  IADD3 R0, R20, c[0x0][0x198], RZ ;  /* 0x0000660014007a10 */ /* 0x002fc80007ffe0ff */
[----:B------:R0:W-:Y:S01]  /*87900*/  @P3 STG.E.U16 [R16.64], R3 ;  /* 0x0000000310003986 */ /* 0x0001e2000c101506 */
[----:B------:R-:W-:-:S04]  /*87910*/  IMAD.WIDE R18, R0, 0x2, R6 ;  /* 0x0000000200127825 */ /* 0x000fc800078e0206 */
[C---:B------:R-:W-:Y:S01]  /*87920*/  IMAD.WIDE R20, R0.reuse, 0x2, R4 ;  /* 0x0000000200147825 */ /* 0x040fe200078e0204 */
[----:B---3--:R1:W-:Y:S04]  /*87930*/  @P6 STG.E.U16 [R18.64], R15 ;  /* 0x0000000f12006986 */ /* 0x0083e8000c101506 */
[----:B------:R-:W-:Y:S01]  /*87940*/  @P2 STG.E.U16 [R20.64], R25 ;  /* 0x0000001914002986 */ /* 0x000fe2000c101506 */
[----:B------:R-:W-:Y:S02]  /*87950*/  ISETP.LT.AND P2, PT, R27, c[0x0][0x178], !P1 ;  /* 0x00005e001b007a0c */ /* 0x000fe40004f41270 */
[----:B0-----:R-:W-:Y:S02]  /*87960*/  PRMT R3, R15, 0x7632, R3 ;  /* 0x000076320f037816 */ /* 0x001fe40000000003 */
[----:B-1----:R-:W-:Y:S01]  /*87970*/  IADD3 R18, R0, c[0x0][0x198], RZ ;  /* 0x0000660000127a10 */ /* 0x002fe20007ffe0ff */
[----:B------:R-:W3:Y:S04]  /*87980*/  LDL.LU R15, [R1+0xa0] ;  /* 0x0000a000010f7983 */ /* 0x000ee80000300800 */
[----:B------:R-:W-:-:S05]  /*87990*/  IMAD.WIDE R16, R18, 0x2, R6 ;  /* 0x0000000212107825 */ /* 0x000fca00078e0206 */
[----:B------:R0:W-:Y:S04]  /*879a0*/  @P2 STG.E.U16 [R16.64], R3 ;  /* 0x0000000310002986 */ /* 0x0001e8000c101506 */
[----:B0-----:R-:W4:Y:S04]  /*879b0*/  LDL.LU R16, [R1+0x1f0] ;  /* 0x0001f00001107983 */ /* 0x001f280000300800 */
[----:B------:R-:W3:Y:S01]  /*879c0*/  LDL.LU R17, [R1+0x60] ;  /* 0x0000600001117983 */ /* 0x000ee20000300800 */
[----:B------:R-:W-:Y:S02]  /*879d0*/  ISETP.LT.AND P1, PT, R26, c[0x0][0x178], !P1 ;  /* 0x00005e001a007a0c */ /* 0x000fe40004f21270 */
[----:B------:R-:W-:-:S02]  /*879e0*/  ISETP.LT.AND P6, PT, R27, c[0x0][0x178], !P5 ;  /* 0x00005e001b007a0c */ /* 0x000fc40006fc1270 */
[C---:B------:R-:W-:Y:S01]  /*879f0*/  IADD3 R0, R18.reuse, c[0x0][0x198], RZ ;  /* 0x0000660012007a10 */ /* 0x040fe20007ffe0ff */
[----:B------:R-:W-:Y:S01]  /*87a00*/  IMAD.WIDE R18, R18, 0x2, R4 ;  /* 0x0000000212127825 */ /* 0x000fe200078e0204 */
[----:B------:R-:W-:Y:S02]  /*87a10*/  ISETP.LT.AND P5, PT, R26, c[0x0][0x178], !P5 ;  /* 0x00005e001a007a0c */ /* 0x000fe40006fa1270 */
[----:B--2---:R-:W-:Y:S01]  /*87a20*/  PRMT R24, R25, 0x7632, R24 ;  /* 0x0000763219187816 */ /* 0x004fe20000000018 */
[----:B------:R-:W-:Y:S01]  /*87a30*/  IMAD.WIDE R20, R0, 0x2, R6 ;  /* 0x0000000200147825 */ /* 0x000fe200078e0206 */
[C---:B------:R-:W-:Y:S02]  /*87a40*/  IADD3 R22, R28.reuse, 0xa, RZ ;  /* 0x0000000a1c167810 */ /* 0x040fe40007ffe0ff */
[----:B------:R-:W-:Y:S01]  /*87a50*/  IADD3 R23, R28, 0xb, RZ ;  /* 0x0000000b1c177810 */ /* 0x000fe20007ffe0ff */
[----:B------:R0:W-:Y:S01]  /*87a60*/  @P1 STG.E.U16 [R18.64], R24 ;  /* 0x0000001812001986 */ /* 0x0001e2000c101506 */
[----:B------:R-:W-:-:S02]  /*87a70*/  ISETP.GE.AND P0, PT, R22, c[0x0][0x17c], PT ;  /* 0x00005f0016007a0c */ /* 0x000fc40003f06270 */
[----:B------:R-:W-:Y:S01]  /*87a80*/  ISETP.GE.AND P3, PT, R23, c[0x0][0x17c], PT ;  /* 0x00005f0017007a0c */ /* 0x000fe20003f66270 */
[----:B------:R-:W-:Y:S01]  /*87a90*/  IMAD.WIDE R22, R0, 0x2, R4 ;  /* 0x0000000200167825 */ /* 0x000fe200078e0204 */
[----:B------:R-:W-:Y:S02]  /*87aa0*/  IADD3 R25, R28, 0xc, RZ ;  /* 0x0000000c1c197810 */ /* 0x000fe40007ffe0ff */
[----:B0-----:R-:W-:Y:S02]  /*87ab0*/  IADD3 R18, R0, c[0x0][0x198], RZ ;  /* 0x0000660000127a10 */ /* 0x001fe40007ffe0ff */
[----:B------:R-:W-:Y:S02]  /*87ac0*/  ISETP.GE.AND P2, PT, R25, c[0x0][0x17c], PT ;  /* 0x00005f0019007a0c */ /* 0x000fe40003f46270 */
[----:B------:R-:W2:Y:S04]  /*87ad0*/  LDL.LU R25, [R1+0x90] ;  /* 0x0000900001197983 */ /* 0x000ea80000300800 */
[----:B----4-:R-:W-:Y:S01]  /*87ae0*/  @P6 STG.E.U16 [R20.64], R16 ;  /* 0x0000001014006986 */ /* 0x010fe2000c101506 */
[----:B------:R-:W-:-:S02]  /*87af0*/  ISETP.LT.AND P6, PT, R27, c[0x0][0x178], !P4 ;  /* 0x00005e001b007a0c */ /* 0x000fc400067c1270 */
[----:B------:R-:W-:Y:S01]  /*87b00*/  ISETP.LT.AND P4, PT, R26, c[0x0][0x178], !P4 ;  /* 0x00005e001a007a0c */ /* 0x000fe20006781270 */
[----:B---3--:R0:W-:Y:S01]  /*87b10*/  @P5 STG.E.U16 [R22.64], R17 ;  /* 0x0000001116005986 */ /* 0x0081e2000c101506 */
[----:B------:R-:W-:Y:S02]  /*87b20*/  PRMT R3, R16, 0x7632, R3 ;  /* 0x0000763210037816 */ /* 0x000fe40000000003 */
[----:B0-----:R-:W-:Y:S01]  /*87b30*/  PRMT R22, R17, 0x7632, R22 ;  /* 0x0000763211167816 */ /* 0x001fe20000000016 */
[C---:B------:R-:W-:Y:S01]  /*87b40*/  IMAD.WIDE R16, R18.reuse, 0x2, R6 ;  /* 0x0000000212107825 */ /* 0x040fe200078e0206 */
[----:B------:R-:W-:-:S03]  /*87b50*/  IADD3 R23, R18, c[0x0][0x198], RZ ;  /* 0x0000660012177a10 */ /* 0x000fc60007ffe0ff */
[----:B------:R-:W-:Y:S02]  /*87b60*/  IMAD.WIDE R18, R18, 0x2, R4 ;  /* 0x0000000212127825 */ /* 0x000fe400078e0204 */
[----:B------:R-:W-:Y:S04]  /*87b70*/  @P6 STG.E.U16 [R16.64], R3 ;  /* 0x0000000310006986 */ /* 0x000fe8000c101506 */
[----:B------:R0:W-:Y:S04]  /*87b80*/  @P4 STG.E.U16 [R18.64], R22 ;  /* 0x0000001612004986 */ /* 0x0001e8000c101506 */
[----:B0-----:R-:W3:Y:S01]  /*87b90*/  LDL.LU R19, [R1+0x200] ;  /* 0x0002000001137983 */ /* 0x001ee20000300800 */
[----:B------:R-:W-:-:S02]  /*87ba0*/  ISETP.LT.AND P5, PT, R27, c[0x0][0x178], !P0 ;  /* 0x00005e001b007a0c */ /* 0x000fc400047a1270 */
[C---:B------:R-:W-:Y:S02]  /*87bb0*/  IADD3 R20, R28.reuse, 0xd, RZ ;  /* 0x0000000d1c147810 */ /* 0x040fe40007ffe0ff */
[----:B------:R-:W-:Y:S02]  /*87bc0*/  IADD3 R0, R28, 0xe, RZ ;  /* 0x0000000e1c007810 */ /* 0x000fe40007ffe0ff */
[----:B------:R-:W-:Y:S01]  /*87bd0*/  ISETP.GE.AND P1, PT, R20, c[0x0][0x17c], PT ;  /* 0x00005f0014007a0c */ /* 0x000fe20003f26270 */
[C---:B------:R-:W-:Y:S01]  /*87be0*/  IMAD.WIDE R20, R23.reuse, 0x2, R6 ;  /* 0x0000000217147825 */ /* 0x040fe200078e0206 */
[----:B------:R-:W-:Y:S02]  /*87bf0*/  ISETP.GE.AND P6, PT, R0, c[0x0][0x17c], PT ;  /* 0x00005f0000007a0c */ /* 0x000fe40003fc6270 */
[----:B------:R-:W-:Y:S01]  /*87c00*/  IADD3 R0, R28, 0xf, RZ ;  /* 0x0000000f1c007810 */ /* 0x000fe20007ffe0ff */
[----:B------:R-:W-:Y:S01]  /*87c10*/  IMAD.WIDE R16, R23, 0x2, R4 ;  /* 0x0000000217107825 */ /* 0x000fe200078e0204 */
[----:B------:R-:W-:-:S02]  /*87c20*/  ISETP.LT.AND P0, PT, R26, c[0x0][0x178], !P0 ;  /* 0x00005e001a007a0c */ /* 0x000fc40004701270 */
[----:B------:R-:W-:Y:S01]  /*87c30*/  ISETP.LT.AND P4, PT, R27, c[0x0][0x178], !P3 ;  /* 0x00005e001b007a0c */ /* 0x000fe20005f81270 */
[----:B---3--:R0:W-:Y:S01]  /*87c40*/  @P5 STG.E.U16 [R20.64], R19 ;  /* 0x0000001314005986 */ /* 0x0081e2000c101506 */
[----:B------:R-:W-:Y:S02]  /*87c50*/  ISETP.GE.AND P5, PT, R0, c[0x0][0x17c], PT ;  /* 0x00005f0000007a0c */ /* 0x000fe40003fa6270 */
[----:B------:R-:W-:Y:S02]  /*87c60*/  IADD3 R0, R23, c[0x0][0x198], RZ ;  /* 0x0000660017007a10 */ /* 0x000fe40007ffe0ff */
[----:B------:R-:W3:Y:S05]  /*87c70*/  LDL.LU R23, [R1+0x210] ;  /* 0x0002100001177983 */ /* 0x000eea0000300800 */
[----:B------:R1:W-:Y:S01]  /*87c80*/  @P0 STG.E.U16 [R16.64], R15 ;  /* 0x0000000f10000986 */ /* 0x0003e2000c101506 */
[----:B0-----:R-:W-:-:S03]  /*87c90*/  PRMT R20, R15, 0x7632, R20 ;  /* 0x000076320f147816 */ /* 0x001fc60000000014 */
[----:B-1----:R-:W4:Y:S04]  /*87ca0*/  LDL.LU R15, [R1+0x2b0] ;  /* 0x0002b000010f7983 */ /* 0x002f280000300800 */
[----:B------:R-:W4:Y:S01]  /*87cb0*/  LDL.LU R22, [R1+0xb0] ;  /* 0x0000b00001167983 */ /* 0x000f220000300800 */
[----:B------:R-:W-:Y:S02]  /*87cc0*/  ISETP.LT.AND P3, PT, R26, c[0x0][0x178], !P3 ;  /* 0x00005e001a007a0c */ /* 0x000fe40005f61270 */
[----:B------:R-:W-:Y:S01]  /*87cd0*/  PRMT R3, R19, 0x7632, R3 ;  /* 0x0000763213037816 */ /* 0x000fe20000000003 */
[----:B------:R-:W-:Y:S01]  /*87ce0*/  IMAD.WIDE R18, R0, 0x2, R6 ;  /* 0x0000000200127825 */ /* 0x000fe200078e0206 */
[C---:B------:R-:W-:Y:S02]  /*87cf0*/  ISETP.LT.AND P0, PT, R27.reuse, c[0x0][0x178], !P2 ;  /* 0x00005e001b007a0c */ /* 0x040fe40005701270 */
[----:B------:R-:W-:Y:S01]  /*87d00*/  ISETP.LT.AND P2, PT, R26, c[0x0][0x178], !P2 ;  /* 0x00005e001a007a0c */ /* 0x000fe20005741270 */
[C---:B------:R-:W-:Y:S01]  /*87d10*/  IMAD.WIDE R16, R0.reuse, 0x2, R4 ;  /* 0x0000000200107825 */ /* 0x040fe200078e0204 */
[----:B------:R-:W-:Y:S01]  /*87d20*/  IADD3 R0, R0, c[0x0][0x198], RZ ;  /* 0x0000660000007a10 */ /* 0x000fe20007ffe0ff */
[----:B------:R0:W-:Y:S04]  /*87d30*/  @P4 STG.E.U16 [R18.64], R3 ;  /* 0x0000000312004986 */ /* 0x0001e8000c101506 */
[----:B------:R1:W-:Y:S01]  /*87d40*/  @P3 STG.E.U16 [R16.64], R20 ;  /* 0x0000001410003986 */ /* 0x0003e2000c101506 */
[----:B------:R-:W-:-:S02]  /*87d50*/  ISETP.LT.AND P3, PT, R27, c[0x0][0x178], !P1 ;  /* 0x00005e001b007a0c */ /* 0x000fc40004f61270 */
[----:B------:R-:W-:Y:S01]  /*87d60*/  ISETP.LT.AND P1, PT, R26, c[0x0][0x178], !P1 ;  /* 0x00005e001a007a0c */ /* 0x000fe20004f21270 */
[----:B0-----:R-:W-:-:S04]  /*87d70*/  IMAD.WIDE R18, R0, 0x2, R4 ;  /* 0x0000000200127825 */ /* 0x001fc800078e0204 */
[C---:B-1----:R-:W-:Y:S01]  /*87d80*/  IMAD.WIDE R16, R0.reuse, 0x2, R6 ;  /* 0x0000000200107825 */ /* 0x042fe200078e0206 */
[----:B------:R-:W-:Y:S02]  /*87d90*/  IADD3 R0, R0, c[0x0][0x198], RZ ;  /* 0x0000660000007a10 */ /* 0x000fe40007ffe0ff */
[----:B------:R-:W-:Y:S02]  /*87da0*/  IADD3 R3, R28, 0x11, RZ ;  /* 0x000000111c037810 */ /* 0x000fe40007ffe0ff */
[----:B---3--:R0:W-:Y:S01]  /*87db0*/  @P0 STG.E.U16 [R16.64], R23 ;  /* 0x0000001710000986 */ /* 0x0081e2000c101506 */
[----:B------:R-:W-:-:S03]  /*87dc0*/  PRMT R20, R23, 0x7632, R20 ;  /* 0x0000763217147816 */ /* 0x000fc60000000014 */
[----:B--2---:R1:W-:Y:S01]  /*87dd0*/  @P2 STG.E.U16 [R18.64], R25 ;  /* 0x0000001912002986 */ /* 0x0043e2000c101506 */
[----:B------:R-:W-:Y:S02]  /*87de0*/  ISETP.LT.AND P2, PT, R27, c[0x0][0x178], !P6 ;  /* 0x00005e001b007a0c */ /* 0x000fe40007741270 */
[----:B------:R-:W-:Y:S02]  /*87df0*/  ISETP.GE.AND P0, PT, R3, c[0x0][0x17c], PT ;  /* 0x00005f0003007a0c */ /* 0x000fe40003f06270 */
[----:B------:R-:W-:Y:S01]  /*87e00*/  PRMT R3, R25, 0x7632, R3 ;  /* 0x0000763219037816 */ /* 0x000fe20000000003 */
[----:B0-----:R-:W-:-:S04]  /*87e10*/  IMAD.WIDE R16, R0, 0x2, R6 ;  /* 0x0000000200107825 */ /* 0x001fc800078e0206 */
[C---:B-1----:R-:W-:Y:S01]  /*87e20*/  IMAD.WIDE R18, R0.reuse, 0x2, R4 ;  /* 0x0000000200127825 */ /* 0x042fe200078e0204 */
[----:B------:R-:W-:Y:S01]  /*87e30*/  IADD3 R0, R0, c[0x0][0x198], RZ ;  /* 0x0000660000007a10 */ /* 0x000fe20007ffe0ff */
[----:B------:R0:W-:Y:S01]  /*87e40*/  @P3 STG.E.U16 [R16.64], R20 ;  /* 0x0000001410003986 */ /* 0x0001e2000c101506 */
[----:B------:R-:W-:-:S03]  /*87e50*/  ISETP.LT.AND P6, PT, R26, c[0x0][0x178], !P6 ;  /* 0x00005e001a007a0c */ /* 0x000fc600077c1270 */
[----:B------:R1:W-:Y:S01]  /*87e60*/  @P1 STG.E.U16 [R18.64], R3 ;  /* 0x0000000312001986 */ /* 0x0003e2000c101506 */
[----:B------:R-:W-:-:S03]  /*87e70*/  ISETP.LT.AND P1, PT, R27, c[0x0][0x178], !P5 ;  /* 0x00005e001b007a0c */ /* 0x000fc60006f21270 */
[----:B------:R-:W2:Y:S01]  /*87e80*/  LDL.LU R25, [R1+0xc0] ;  /* 0x0000c00001197983 */ /* 0x000ea20000300800 */
[----:B0-----:R-:W-:Y:S01]  /*87e90*/  IMAD.WIDE R16, R0, 0x2, R6 ;  /* 0x0000000200107825 */ /* 0x001fe200078e0206 */
[C---:B------:R-:W-:Y:S02]  /*87ea0*/  IADD3 R20, R28.reuse, 0x12, RZ ;  /* 0x000000121c147810 */ /* 0x040fe40007ffe0ff */
[----:B-1----:R-:W-:Y:S02]  /*87eb0*/  IADD3 R3, R28, 0x13, RZ ;  /* 0x000000131c037810 */ /* 0x002fe40007ffe0ff */
[----:B----4-:R0:W-:Y:S01]  /*87ec0*/  @P2 STG.E.U16 [R16.64], R15 ;  /* 0x0000000f10002986 */ /* 0x0101e2000c101506 */
[----:B------:R-:W-:Y:S02]  /*87ed0*/  ISETP.GE.AND P3, PT, R20, c[0x0][0x17c], PT ;  /* 0x00005f0014007a0c */ /* 0x000fe40003f66270 */
[----:B------:R-:W-:Y:S02]  /*87ee0*/  IADD3 R20, R0, c[0x0][0x198], RZ ;  /* 0x0000660000147a10 */ /* 0x000fe40007ffe0ff */
[----:B------:R-:W-:-:S02]  /*87ef0*/  ISETP.GE.AND P2, PT, R3, c[0x0][0x17c], PT ;  /* 0x00005f0003007a0c */ /* 0x000fc40003f46270 */
[----:B------:R-:W-:Y:S01]  /*87f00*/  PRMT R3, R22, 0x7632, R3 ;  /* 0x0000763216037816 */ /* 0x000fe20000000003 */
[----:B0-----:R-:W-:Y:S01]  /*87f10*/  IMAD.WIDE R16, R0, 0x2, R4 ;  /* 0x0000000200107825 */ /* 0x001fe200078e0204 */
[----:B------:R-:W-:Y:S02]  /*87f20*/  PRMT R0, R15, 0x7632, R0 ;  /* 0x000076320f007816 */ /* 0x000fe40000000000 */
[----:B------:R-:W3:Y:S01]  /*87f30*/  LDL.LU R15, [R1+0xe0] ;  /* 0x0000e000010f7983 */ /* 0x000ee20000300800 */
[----:B------:R-:W-:-:S03]  /*87f40*/  IMAD.WIDE R18, R20, 0x2, R6 ;  /* 0x0000000214127825 */ /* 0x000fc600078e0206 */
[----:B------:R0:W-:Y:S04]  /*87f50*/  @P6 STG.E.U16 [R16.64], R22 ;  /* 0x0000001610006986 */ /* 0x0001e8000c101506 */
[----:B------:R1:W-:Y:S01]  /*87f60*/  @P1 STG.E.U16 [R18.64], R0 ;  /* 0x0000000012001986 */ /* 0x0003e2000c101506 */
[----:B0-----:R-:W-:-:S04]  /*87f70*/  IADD3 R22, R28, 0x14, RZ ;  /* 0x000000141c167810 */ /* 0x001fc80007ffe0ff */
[----:B------:R-:W-:Y:S02]  /*87f80*/  ISETP.GE.AND P1, PT, R22, c[0x0][0x17c], PT ;  /* 0x00005f0016007a0c */ /* 0x000fe40003f26270 */
[----:B------:R-:W4:Y:S01]  /*87f90*/  LDL.LU R22, [R1+0x2c0] ;  /* 0x0002c00001167983 */ /* 0x000f220000300800 */
[----:B------:R-:W-:-:S04]  /*87fa0*/  IADD3 R21, R28, 0x10, RZ ;  /* 0x000000101c157810 */ /* 0x000fc80007ffe0ff */
[----:B------:R-:W-:Y:S02]  /*87fb0*/  ISETP.GE.AND P4, PT, R21, c[0x0][0x17c], PT ;  /* 0x00005f0015007a0c */ /* 0x000fe40003f86270 */
[C---:B------:R-:W-:Y:S02]  /*87fc0*/  ISETP.LT.AND P5, PT, R26.reuse, c[0x0][0x178], !P5 ;  /* 0x00005e001a007a0c */ /* 0x040fe40006fa1270 */
[----:B------:R-:W-:Y:S02]  /*87fd0*/  ISETP.LT.AND P6, PT, R27, c[0x0][0x178], !P4 ;  /* 0x00005e001b007a0c */ /* 0x000fe400067c1270 */
[----:B------:R-:W-:Y:S02]  /*87fe0*/  ISETP.LT.AND P4, PT, R26, c[0x0][0x178], !P4 ;  /* 0x00005e001a007a0c */ /* 0x000fe40006781270 */
[C---:B-1----:R-:W-:Y:S01]  /*87ff0*/  IADD3 R0, R20.reuse, c[0x0][0x198], RZ ;  /* 0x0000660014007a10 */ /* 0x042fe20007ffe0ff */
[----:B------:R-:W-:-:S04]  /*88000*/  IMAD.WIDE R16, R20, 0x2, R4 ;  /* 0x0000000214107825 */ /* 0x000fc800078e0204 */
[----:B------:R-:W-:-:S04]  /*88010*/  IMAD.WIDE R18, R0, 0x2, R6 ;  /* 0x0000000200127825 */ /* 0x000fc800078e0206 */
[----:B------:R-:W-:Y:S01]  /*88020*/  IMAD.WIDE R20, R0, 0x2, R4 ;  /* 0x0000000200147825 */ /* 0x000fe200078e0204 */
[----:B------:R0:W-:Y:S04]  /*88030*/  @P5 STG.E.U16 [R16.64], R3 ;  /* 0x0000000310005986 */ /* 0x0001e8000c101506 */
[----:B----4-:R1:W-:Y:S04]  /*88040*/  @P6 STG.E.U16 [R18.64], R22 ;  /* 0x0000001612006986 */ /* 0x0103e8000c101506 */
[----:B--2---:R-:W-:Y:S01]  /*88050*/  @P4 STG.E.U16 [R20.64], R25 ;  /* 0x0000001914004986 */ /* 0x004fe2000c101506 */
[----:B------:R-:W-:-:S02]  /*88060*/  ISETP.LT.AND P4, PT, R27, c[0x0][0x178], !P0 ;  /* 0x00005e001b007a0c */ /* 0x000fc40004781270 */
[----:B0-----:R-:W-:Y:S02]  /*88070*/  PRMT R3, R22, 0x7632, R3 ;  /* 0x0000763216037816 */ /* 0x001fe40000000003 */
[----:B-1----:R-:W-:-:S05]  /*88080*/  IADD3 R18, R0, c[0x0][0x198], RZ ;  /* 0x0000660000127a10 */ /* 0x002fca0007ffe0ff */
[----:B------:R-:W-:-:S05]  /*88090*/  IMAD.WIDE R16, R18, 0x2, R6 ;  /* 0x0000000212107825 */ /* 0x000fca00078e0206 */
[----:B------:R0:W-:Y:S04]  /*880a0*/  @P4 STG.E.U16 [R16.64], R3 ;  /* 0x0000000310004986 */ /* 0x0001e8000c101506 */
[----:B0-----:R-:W2:Y:S01]  /*880b0*/  LDL.LU R17, [R1+0x2d0] ;  /* 0x0002d00001117983 */ /* 0x001ea20000300800 */
[----:B------:R-:W-:Y:S02]  /*880c0*/  ISETP.LT.AND P0, PT, R26, c[0x0][0x178], !P0 ;  /* 0x00005e001a007a0c */ /* 0x000fe40004701270 */
[----:B------:R-:W-:Y:S02]  /*880d0*/  ISETP.LT.AND P6, PT, R27, c[0x0][0x178], !P3 ;  /* 0x00005e001b007a0c */ /* 0x000fe40005fc1270 */
[C---:B------:R-:W-:Y:S01]  /*880e0*/  IADD3 R0, R18.reuse, c[0x0][0x198], RZ ;  /* 0x0000660012007a10 */ /* 0x040fe20007ffe0ff */
[----:B------:R-:W-:Y:S01]  /*880f0*/  IMAD.WIDE R18, R18, 0x2, R4 ;  /* 0x0000000212127825 */ /* 0x000fe200078e0204 */
[----:B------:R-:W-:-:S02]  /*88100*/  PRMT R24, R25, 0x7632, R24 ;  /* 0x0000763219187816 */ /* 0x000fc40000000018 */
[----:B------:R-:W-:Y:S01]  /*88110*/  ISETP.LT.AND P3, PT, R26, c[0x0][0x178], !P3 ;  /* 0x00005e001a007a0c */ /* 0x000fe20005f61270 */
[----:B------:R-:W-:Y:S01]  /*88120*/  IMAD.WIDE R20, R0, 0x2, R6 ;  /* 0x0000000200147825 */ /* 0x000fe200078e0206 */
[----:B------:R-:W-:-:S03]  /*88130*/  IADD3 R23, R28, 0x15, RZ ;  /* 0x000000151c177810 */ /* 0x000fc60007ffe0ff */
[----:B------:R0:W-:Y:S01]  /*88140*/  @P0 STG.E.U16 [R18.64], R24 ;  /* 0x0000001812000986 */ /* 0x0001e2000c101506 */
[----:B------:R-:W-:Y:S01]  /*88150*/  ISETP.GE.AND P5, PT, R23, c[0x0][0x17c], PT ;  /* 0x00005f0017007a0c */ /* 0x000fe20003fa6270 */
[----:B------:R-:W-:Y:S01]  /*88160*/  IMAD.WIDE R22, R0, 0x2, R4 ;  /* 0x0000000200167825 */ /* 0x000fe200078e0204 */
[----:B------:R-:W-:Y:S02]  /*88170*/  IADD3 R25, R28, 0x16, RZ ;  /* 0x000000161c197810 */ /* 0x000fe40007ffe0ff */
[----:B0-----:R-:W-:Y:S02]  /*88180*/  IADD3 R18, R0, c[0x0][0x198], RZ ;  /* 0x0000660000127a10 */ /* 0x001fe40007ffe0ff */
[----:B------:R-:W-:Y:S02]  /*88190*/  ISETP.GE.AND P4, PT, R25, c[0x0][0x17c], PT ;  /* 0x00005f0019007a0c */ /* 0x000fe40003f86270 */
[----:B------:R-:W4:Y:S04]  /*881a0*/  LDL.LU R25, [R1+0x370] ;  /* 0x0003700001197983 */ /* 0x000f280000300800 */
[----:B--2---:R0:W-:Y:S01]  /*881b0*/  @P6 STG.E.U16 [R20.64], R17 ;  /* 0x0000001114006986 */ /* 0x0041e2000c101506 */
[----:B------:R-:W-:-:S02]  /*881c0*/  ISETP.LT.AND P6, PT, R27, c[0x0][0x178], !P2 ;  /* 0x00005e001b007a0c */ /* 0x000fc400057c1270 */
[----:B------:R-:W-:Y:S01]  /*881d0*/  ISETP.LT.AND P2, PT, R26, c[0x0][0x178], !P2 ;  /* 0x00005e001a007a0c */ /* 0x000fe20005741270 */
[----:B---3--:R1:W-:Y:S01]  /*881e0*/  @P3 STG.E.U16 [R22.64], R15 ;  /* 0x0000000f16003986 */ /* 0x0083e2000c101506 */
[----:B------:R-:W-:Y:S01]  /*881f0*/  PRMT R3, R17, 0x7632, R3 ;  /* 0x0000763211037816 */ /* 0x000fe20000000003 */
[C---:B0-----:R-:W-:Y:S01]  /*88200*/  IMAD.WIDE R16, R18.reuse, 0x2, R6 ;  /* 0x0000000212107825 */ /* 0x041fe200078e0206 */
[----:B-1----:R-:W-:-:S03]  /*88210*/  IADD3 R23, R18, c[0x0][0x198], RZ ;  /* 0x0000660012177a10 */ /* 0x002fc60007ffe0ff */
[----:B------:R-:W-:Y:S01]  /*88220*/  IMAD.WIDE R18, R18, 0x2, R4 ;  /* 0x0000000212127825 */ /* 0x000fe200078e0204 */
[----:B------:R-:W-:-:S03]  /*88230*/  PRMT R22, R15, 0x7632, R22 ;  /* 0x000076320f167816 */ /* 0x000fc60000000016 */
[----:B------:R-:W-:Y:S04]  /*88240*/  @P6 STG.E.U16 [R16.64], R3 ;  /* 0x0000000310006986 */ /* 0x000fe8000c101506 */
[----:B------:R-:W2:Y:S04]  /*88250*/  LDL.LU R15, [R1+0xf0] ;  /* 0x0000f000010f7983 */ /* 0x000ea80000300800 */
[----:B------:R0:W-:Y:S04]  /*88260*/  @P2 STG.E.U16 [R18.64], R22 ;  /* 0x0000001612002986 */ /* 0x0001e8000c101506 */
[----:B0-----:R-:W3:Y:S04]  /*88270*/  LDL.LU R18, [R1+0x2e0] ;  /* 0x0002e00001127983 */ /* 0x001ee80000300800 */
[----:B------:R-:W2:Y:S01]  /*88280*/  LDL.LU R19, [R1+0xd0] ;  /* 0x0000d00001137983 */ /* 0x000ea20000300800 */
[----:B------:R-:W-:-:S02]  /*88290*/  ISETP.LT.AND P3, PT, R27, c[0x0][0x178], !P1 ;  /* 0x00005e001b007a0c */ /* 0x000fc40004f61270 */
[C---:B------:R-:W-:Y:S02]  /*882a0*/  IADD3 R20, R28.reuse, 0x17, RZ ;  /* 0x000000171c147810 */ /* 0x040fe40007ffe0ff */
[----:B------:R-:W-:Y:S02]  /*882b0*/  IADD3 R0, R28, 0x18, RZ ;  /* 0x000000181c007810 */ /* 0x000fe40007ffe0ff */
[----:B------:R-:W-:Y:S02]  /*882c0*/  ISETP.LT.AND P1, PT, R26, c[0x0][0x178], !P1 ;  /* 0x00005e001a007a0c */ /* 0x000fe40004f21270 */
        /* <DEDUP_REMOVED lines=10> */
[----:B------:R-:W3:Y:S01]  /*88370*/  LDL.LU R23, [R1+0x380] ;  /* 0x0003800001177983 */ /* 0x000ee20000300800 */
[----:B------:R-:W-:-:S03]  /*88380*/  PRMT R3, R18, 0x7632, R3 ;  /* 0x0000763212037816 */ /* 0x000fc60000000003 */
[----:B--2---:R1:W-:Y:S01]  /*88390*/  @P1 STG.E.U16 [R16.64], R19 ;  /* 0x0000001310001986 */ /* 0x0043e2000c101506 */
[----:B------:R-:W-:Y:S02]  /*883a0*/  ISETP.LT.AND P1, PT, R27, c[0x0][0x178], !P4 ;  /* 0x00005e001b007a0c */ /* 0x000fe40006721270 */
[----:B0-----:R-:W-:Y:S01]  /*883b0*/  PRMT R20, R19, 0x7632, R20 ;  /* 0x0000763213147816 */ /* 0x001fe20000000014 */
[----:B------:R-:W2:Y:S01]  /*883c0*/  LDL.LU R22, [R1+0x100] ;  /* 0x0001000001167983 */ /* 0x000ea20000300800 */
[----:B------:R-:W-:Y:S01]  /*883d0*/  ISETP.LT.AND P4, PT, R26, c[0x0][0x178], !P4 ;  /* 0x00005e001a007a0c */ /* 0x000fe20006781270 */
[----:B-1----:R-:W-:-:S04]  /*883e0*/  IMAD.WIDE R18, R0, 0x2, R6 ;  /* 0x0000000200127825 */ /* 0x002fc800078e0206 */
[C-C-:B------:R-:W-:Y:S01]  /*883f0*/  IMAD.WIDE R16, R0.reuse, 0x2, R4.reuse ;  /* 0x0000000200107825 */ /* 0x140fe200078e0204 */
[----:B------:R-:W-:Y:S01]  /*88400*/  IADD3 R0, R0, c[0x0][0x198], RZ ;  /* 0x0000660000007a10 */ /* 0x000fe20007ffe0ff */
[----:B------:R0:W-:Y:S04]  /*88410*/  @P2 STG.E.U16 [R18.64], R3 ;  /* 0x0000000312002986 */ /* 0x0001e8000c101506 */
[----:B------:R1:W-:Y:S01]  /*88420*/  @P5 STG.E.U16 [R16.64], R20 ;  /* 0x0000001410005986 */ /* 0x0003e2000c101506 */
[----:B0-----:R-:W-:Y:S01]  /*88430*/  IADD3 R3, R28, 0x1b, RZ ;  /* 0x0000001b1c037810 */ /* 0x001fe20007ffe0ff */
[----:B------:R-:W-:-:S04]  /*88440*/  IMAD.WIDE R18, R0, 0x2, R4 ;  /* 0x0000000200127825 */ /* 0x000fc800078e0204 */
[----:B-1----:R-:W-:Y:S01]  /*88450*/  IMAD.WIDE R16, R0, 0x2, R6 ;  /* 0x0000000200107825 */ /* 0x002fe200078e0206 */
[----:B----4-:R-:W-:-:S04]  /*88460*/  PRMT R20, R25, 0x7632, R20 ;  /* 0x0000763219147816 */ /* 0x010fc80000000014 */
[----:B------:R0:W-:Y:S01]  /*88470*/  @P1 STG.E.U16 [R16.64], R25 ;  /* 0x0000001910001986 */ /* 0x0001e2000c101506 */
[----:B------:R-:W-:Y:S02]  /*88480*/  ISETP.GE.AND P1, PT, R3, c[0x0][0x17c], PT ;  /* 0x00005f0003007a0c */ /* 0x000fe40003f26270 */
[----:B------:R-:W-:Y:S01]  /*88490*/  PRMT R3, R15, 0x7632, R3 ;  /* 0x000076320f037816 */ /* 0x000fe20000000003 */
[----:B------:R1:W-:Y:S04]  /*884a0*/  @P4 STG.E.U16 [R18.64], R15 ;  /* 0x0000000f12004986 */ /* 0x0003e8000c101506 */
[----:B0-----:R-:W4:Y:S04]  /*884b0*/  LDL.LU R25, [R1+0x390] ;  /* 0x0003900001197983 */ /* 0x001f280000300800 */
[----:B-1----:R-:W4:Y:S01]  /*884c0*/  LDL.LU R15, [R1+0x120] ;  /* 0x00012000010f7983 */ /* 0x002f220000300800 */
        /* <DEDUP_REMOVED lines=15> */
[----:B------:R-:W-:Y:S02]  /*885c0*/  IADD3 R20, R0, c[0x0][0x198], RZ ;  /* 0x0000660000147a10 */ /* 0x000fe40007ffe0ff */
[----:B------:R-:W-:-:S03]  /*885d0*/  ISETP.GE.AND P2, PT, R21, c[0x0][0x17c], PT ;  /* 0x00005f0015007a0c */ /* 0x000fc60003f46270 */
[----:B-1----:R-:W-:Y:S01]  /*885e0*/  IMAD.WIDE R18, R20, 0x2, R6 ;  /* 0x0000000214127825 */ /* 0x002fe200078e0206 */
[----:B------:R-:W-:Y:S02]  /*885f0*/  ISETP.LT.AND P3, PT, R26, c[0x0][0x178], !P3 ;  /* 0x00005e001a007a0c */ /* 0x000fe40005f61270 */
[----:B------:R-:W-:Y:S01]  /*88600*/  IADD3 R3, R28, 0x1d, RZ ;  /* 0x0000001d1c037810 */ /* 0x000fe20007ffe0ff */
[----:B---3--:R0:W-:Y:S02]  /*88610*/  @P4 STG.E.U16 [R16.64], R23 ;  /* 0x0000001710004986 */ /* 0x0081e4000c101506 */
[----:B0-----:R-:W-:Y:S01]  /*88620*/  IMAD.WIDE R16, R0, 0x2, R4 ;  /* 0x0000000200107825 */ /* 0x001fe200078e0204 */
[----:B------:R-:W-:-:S04]  /*88630*/  PRMT R0, R23, 0x7632, R0 ;  /* 0x0000763217007816 */ /* 0x000fc80000000000 */
[----:B--2---:R0:W-:Y:S01]  /*88640*/  @P6 STG.E.U16 [R16.64], R22 ;  /* 0x0000001610006986 */ /* 0x0041e2000c101506 */
[----:B------:R-:W-:Y:S02]  /*88650*/  ISETP.LT.AND P6, PT, R27, c[0x0][0x178], !P2 ;  /* 0x00005e001b007a0c */ /* 0x000fe400057c1270 */
[----:B------:R-:W-:Y:S01]  /*88660*/  ISETP.LT.AND P2, PT, R26, c[0x0][0x178], !P2 ;  /* 0x00005e001a007a0c */ /* 0x000fe20005741270 */
[----:B------:R1:W-:Y:S01]  /*88670*/  @P0 STG.E.U16 [R18.64], R0 ;  /* 0x0000000012000986 */ /* 0x0003e2000c101506 */
[----:B------:R-:W-:Y:S02]  /*88680*/  ISETP.GE.AND P4, PT, R3, c[0x0][0x17c], PT ;  /* 0x00005f0003007a0c */ /* 0x000fe40003f86270 */
[----:B------:R-:W-:Y:S01]  /*88690*/  PRMT R3, R22, 0x7632, R3 ;  /* 0x0000763216037816 */ /* 0x000fe20000000003 */
[C---:B0-----:R-:W-:Y:S01]  /*886a0*/  IMAD.WIDE R16, R20.reuse, 0x2, R4 ;  /* 0x0000000214107825 */ /* 0x041fe200078e0204 */
[----:B-1----:R-:W-:-:S04]  /*886b0*/  IADD3 R0, R20, c[0x0][0x198], RZ ;  /* 0x0000660014007a10 */ /* 0x002fc80007ffe0ff */
[----:B------:R0:W-:Y:S01]  /*886c0*/  @P3 STG.E.U16 [R16.64], R3 ;  /* 0x0000000310003986 */ /* 0x0001e2000c101506 */
[----:B------:R-:W-:-:S04]  /*886d0*/  IMAD.WIDE R18, R0, 0x2, R6 ;  /* 0x0000000200127825 */ /* 0x000fc800078e0206 */
[C---:B------:R-:W-:Y:S01]  /*886e0*/  IMAD.WIDE R20, R0.reuse, 0x2, R4 ;  /* 0x0000000200147825 */ /* 0x040fe200078e0204 */
[----:B----4-:R1:W-:Y:S04]  /*886f0*/  @P6 STG.E.U16 [R18.64], R25 ;  /* 0x0000001912006986 */ /* 0x0103e8000c101506 */
[----:B------:R2:W-:Y:S01]  /*88700*/  @P2 STG.E.U16 [R20.64], R15 ;  /* 0x0000000f14002986 */ /* 0x0005e2000c101506 */
[----:B------:R-:W-:Y:S02]  /*88710*/  ISETP.LT.AND P2, PT, R27, c[0x0][0x178], !P1 ;  /* 0x00005e001b007a0c */ /* 0x000fe40004f41270 */
[----:B0-----:R-:W-:Y:S02]  /*88720*/  PRMT R3, R25, 0x7632, R3 ;  /* 0x0000763219037816 */ /* 0x001fe40000000003 */
[----:B-1----:R-:W-:-:S05]  /*88730*/  IADD3 R18, R0, c[0x0][0x198], RZ ;  /* 0x0000660000127a10 */ /* 0x002fca0007ffe0ff */
[----:B------:R-:W-:Y:S01]  /*88740*/  IMAD.WIDE R16, R18, 0x2, R6 ;  /* 0x0000000212107825 */ /* 0x000fe200078e0206 */
[----:B------:R-:W-:Y:S02]  /*88750*/  PRMT R24, R15, 0x7632, R24 ;  /* 0x000076320f187816 */ /* 0x000fe40000000018 */
[----:B--2---:R-:W2:Y:S04]  /*88760*/  LDL.LU R15, [R1] ;  /* 0x00000000010f7983 */ /* 0x004ea80000300800 */
[----:B------:R0:W-:Y:S04]  /*88770*/  @P2 STG.E.U16 [R16.64], R3 ;  /* 0x0000000310002986 */ /* 0x0001e8000c101506 */
[----:B0-----:R-:W3:Y:S04]  /*88780*/  LDL.LU R16, [R1+0x3a0] ;  /* 0x0003a00001107983 */ /* 0x001ee80000300800 */
[----:B------:R-:W4:Y:S01]  /*88790*/  LDL.LU R17, [R1+0x110] ;  /* 0x0001100001117983 */ /* 0x000f220000300800 */
[----:B------:R-:W-:-:S02]  /*887a0*/  ISETP.LT.AND P1, PT, R26, c[0x0][0x178], !P1 ;  /* 0x00005e001a007a0c */ /* 0x000fc40004f21270 */
[----:B------:R-:W-:Y:S02]  /*887b0*/  ISETP.LT.AND P6, PT, R27, c[0x0][0x178], !P5 ;  /* 0x00005e001b007a0c */ /* 0x000fe40006fc1270 */
[C---:B------:R-:W-:Y:S01]  /*887c0*/  IADD3 R0, R18.reuse, c[0x0][0x198], RZ ;  /* 0x0000660012007a10 */ /* 0x040fe20007ffe0ff */
[----:B------:R-:W-:Y:S01]  /*887d0*/  IMAD.WIDE R18, R18, 0x2, R4 ;  /* 0x0000000212127825 */ /* 0x000fe200078e0204 */
[----:B------:R-:W-:-:S03]  /*887e0*/  ISETP.LT.AND P5, PT, R26, c[0x0][0x178], !P5 ;  /* 0x00005e001a007a0c */ /* 0x000fc60006fa1270 */
[----:B------:R-:W-:Y:S01]  /*887f0*/  IMAD.WIDE R20, R0, 0x2, R6 ;  /* 0x0000000200147825 */ /* 0x000fe200078e0206 */
[C---:B------:R-:W-:Y:S02]  /*88800*/  IADD3 R22, R28.reuse, 0x1e, RZ ;  /* 0x0000001e1c167810 */ /* 0x040fe40007ffe0ff */
[----:B------:R-:W-:Y:S01]  /*88810*/  IADD3 R23, R28, 0x1f, RZ ;  /* 0x0000001f1c177810 */ /* 0x000fe20007ffe0ff */
[----:B------:R0:W-:Y:S01]  /*88820*/  @P1 STG.E.U16 [R18.64], R24 ;  /* 0x0000001812001986 */ /* 0x0001e2000c101506 */
[----:B------:R-:W-:Y:S02]  /*88830*/  ISETP.GE.AND P0, PT, R22, c[0x0][0x17c], PT ;  /* 0x00005f0016007a0c */ /* 0x000fe40003f06270 */
[----:B------:R-:W-:Y:S01]  /*88840*/  ISETP.GE.AND P3, PT, R23, c[0x0][0x17c], PT ;  /* 0x00005f0017007a0c */ /* 0x000fe20003f66270 */
[----:B------:R-:W-:Y:S01]  /*88850*/  IMAD.WIDE R22, R0, 0x2, R4 ;  /* 0x0000000200167825 */ /* 0x000fe200078e0204 */
[----:B------:R-:W-:Y:S02]  /*88860*/  IADD3 R25, R28, 0x20, RZ ;  /* 0x000000201c197810 */ /* 0x000fe40007ffe0ff */
[----:B0-----:R-:W-:-:S02]  /*88870*/  IADD3 R18, R0, c[0x0][0x198], RZ ;  /* 0x0000660000127a10 */ /* 0x001fc40007ffe0ff */
[----:B------:R-:W-:Y:S02]  /*88880*/  ISETP.GE.AND P2, PT, R25, c[0x0][0x17c], PT ;  /* 0x00005f0019007a0c */ /* 0x000fe40003f46270 */
[----:B------:R-:W2:Y:S04]  /*88890*/  LDL.LU R25, [R1+0x14] ;  /* 0x0000140001197983 */ /* 0x000ea80000300800 */
[----:B---3--:R-:W-:Y:S01]  /*888a0*/  @P6 STG.E.U16 [R20.64], R16 ;  /* 0x0000001014006986 */ /* 0x008fe2000c101506 */
[----:B------:R-:W-:Y:S02]  /*888b0*/  ISETP.LT.AND P6, PT, R27, c[0x0][0x178], !P4 ;  /* 0x00005e001b007a0c */ /* 0x000fe400067c1270 */
[----:B------:R-:W-:Y:S01]  /*888c0*/  ISETP.LT.AND P4, PT, R26, c[0x0][0x178], !P4 ;  /* 0x00005e001a007a0c */ /* 0x000fe20006781270 */
[----:B----4-:R0:W-:Y:S01]  /*888d0*/  @P5 STG.E.U16 [R22.64], R17 ;  /* 0x0000001116005986 */ /* 0x0101e2000c101506 */
[----:B------:R-:W-:-:S02]  /*888e0*/  PRMT R3, R16, 0x7632, R3 ;  /* 0x0000763210037816 */ /* 0x000fc40000000003 */
        /* <DEDUP_REMOVED lines=21> */
[----:B--2---:R1:W-:Y:S01]  /*88a40*/  @P0 STG.E.U16 [R16.64], R15 ;  /* 0x0000000f10000986 */ /* 0x0043e2000c101506 */
[----:B0-----:R-:W-:-:S03]  /*88a50*/  PRMT R20, R15, 0x7632, R20 ;  /* 0x000076320f147816 */ /* 0x001fc60000000014 */
[----:B-1----:R-:W2:Y:S04]  /*88a60*/  LDL.LU R15, [R1+0x74] ;  /* 0x00007400010f7983 */ /* 0x002ea80000300800 */
        /* <DEDUP_REMOVED lines=18> */
[----:B------:R1:W-:Y:S01]  /*88b90*/  @P2 STG.E.U16 [R18.64], R25 ;  /* 0x0000001912002986 */ /* 0x0003e2000c101506 */
        /* <DEDUP_REMOVED lines=10> */
[----:B------:R-:W3:Y:S01]  /*88c40*/  LDL.LU R25, [R1+0x24] ;  /* 0x0000240001197983 */ /* 0x000ee20000300800 */
[----:B0-----:R-:W-:Y:S01]  /*88c50*/  IMAD.WIDE R16, R0, 0x2, R6 ;  /* 0x0000000200107825 */ /* 0x001fe200078e0206 */
[C---:B------:R-:W-:Y:S02]  /*88c60*/  IADD3 R20, R28.reuse, 0x26, RZ ;  /* 0x000000261c147810 */ /* 0x040fe40007ffe0ff */
[----:B-1----:R-:W-:Y:S02]  /*88c70*/  IADD3 R3, R28, 0x27, RZ ;  /* 0x000000271c037810 */ /* 0x002fe40007ffe0ff */
[----:B--2---:R0:W-:Y:S01]  /*88c80*/  @P2 STG.E.U16 [R16.64], R15 ;  /* 0x0000000f10002986 */ /* 0x0041e2000c101506 */
[----:B------:R-:W-:Y:S02]  /*88c90*/  ISETP.GE.AND P3, PT, R20, c[0x0][0x17c], PT ;  /* 0x00005f0014007a0c */ /* 0x000fe40003f66270 */
[----:B------:R-:W-:Y:S02]  /*88ca0*/  IADD3 R20, R0, c[0x0][0x198], RZ ;  /* 0x0000660000147a10 */ /* 0x000fe40007ffe0ff */
[----:B------:R-:W-:-:S02]  /*88cb0*/  ISETP.GE.AND P2, PT, R3, c[0x0][0x17c], PT ;  /* 0x00005f0003007a0c */ /* 0x000fc40003f46270 */
[----:B----4-:R-:W-:Y:S01]  /*88cc0*/  PRMT R3, R22, 0x7632, R3 ;  /* 0x0000763216037816 */ /* 0x010fe20000000003 */
[----:B0-----:R-:W-:Y:S01]  /*88cd0*/  IMAD.WIDE R16, R0, 0x2, R4 ;  /* 0x0000000200107825 */ /* 0x001fe200078e0204 */
[----:B------:R-:W-:Y:S02]  /*88ce0*/  PRMT R0, R15, 0x7632, R0 ;  /* 0x000076320f007816 */ /* 0x000fe40000000000 */
[----:B------:R-:W2:Y:S01]  /*88cf0*/  LDL.LU R15, [R1+0x54] ;  /* 0x00005400010f7983 */ /* 0x000ea20000300800 */
        /* <DEDUP_REMOVED lines=15> */
[----:B------:R-:W-:Y:S04]  /*88df0*/  @P5 STG.E.U16 [R16.64], R3 ;  /* 0x0000000310005986 */ /* 0x000fe8000c101506 */
[----:B----4-:R0:W-:Y:S04]  /*88e00*/  @P6 STG.E.U16 [R18.64], R22 ;  /* 0x0000001612006986 */ /* 0x0101e8000c101506 */
[----:B---3--:R-:W-:Y:S01]  /*88e10*/  @P4 STG.E.U16 [R20.64], R25 ;  /* 0x0000001914004986 */ /* 0x008fe2000c101506 */
[----:B------:R-:W-:-:S02]  /*88e20*/  ISETP.LT.AND P4, PT, R27, c[0x0][0x178], !P0 ;  /* 0x00005e001b007a0c */ /* 0x000fc40004781270 */
[----:B0-----:R-:W-:Y:S02]  /*88e30*/  IADD3 R18, R0, c[0x0][0x198], RZ ;  /* 0x0000660000127a10 */ /* 0x001fe40007ffe0ff */
[----:B------:R-:W-:-:S03]  /*88e40*/  PRMT R0, R22, 0x7632, R0 ;  /* 0x0000763216007816 */ /* 0x000fc60000000000 */
[----:B------:R-:W-:-:S06]  /*88e50*/  IMAD.WIDE R16, R18, 0x2, R6 ;  /* 0x0000000212107825 */ /* 0x000fcc00078e0206 */
[----:B------:R0:W-:Y:S04]  /*88e60*/  @P4 STG.E.U16 [R16.64], R0 ;  /* 0x0000000010004986 */ /* 0x0001e8000c101506 */
[----:B0-----:R-:W3:Y:S01]  /*88e70*/  LDL.LU R17, [R1+0x1e4] ;  /* 0x0001e40001117983 */ /* 0x001ee20000300800 */
[----:B------:R-:W-:Y:S02]  /*88e80*/  ISETP.LT.AND P0, PT, R26, c[0x0][0x178], !P0 ;  /* 0x00005e001a007a0c */ /* 0x000fe40004701270 */
[----:B------:R-:W-:Y:S02]  /*88e90*/  ISETP.LT.AND P6, PT, R27, c[0x0][0x178], !P3 ;  /* 0x00005e001b007a0c */ /* 0x000fe40005fc1270 */
[C---:B------:R-:W-:Y:S01]  /*88ea0*/  IADD3 R3, R18.reuse, c[0x0][0x198], RZ ;  /* 0x0000660012037a10 */ /* 0x040fe20007ffe0ff */
[----:B------:R-:W-:Y:S01]  /*88eb0*/  IMAD.WIDE R18, R18, 0x2, R4 ;  /* 0x0000000212127825 */ /* 0x000fe200078e0204 */
[----:B------:R-:W-:-:S02]  /*88ec0*/  ISETP.LT.AND P3, PT, R26, c[0x0][0x178], !P3 ;  /* 0x00005e001a007a0c */ /* 0x000fc40005f61270 */
[----:B------:R-:W-:Y:S01]  /*88ed0*/  PRMT R24, R25, 0x7632, R24 ;  /* 0x0000763219187816 */ /* 0x000fe20000000018 */
[----:B------:R-:W-:Y:S01]  /*88ee0*/  IMAD.WIDE R20, R3, 0x2, R6 ;  /* 0x0000000203147825 */ /* 0x000fe200078e0206 */
[----:B------:R-:W-:-:S03]  /*88ef0*/  IADD3 R23, R28, 0x29, RZ ;  /* 0x000000291c177810 */ /* 0x000fc60007ffe0ff */
[----:B------:R0:W-:Y:S01]  /*88f00*/  @P0 STG.E.U16 [R18.64], R24 ;  /* 0x0000001812000986 */ /* 0x0001e2000c101506 */
[----:B------:R-:W-:Y:S01]  /*88f10*/  ISETP.GE.AND P5, PT, R23, c[0x0][0x17c], PT ;  /* 0x00005f0017007a0c */ /* 0x000fe20003fa6270 */
[----:B------:R-:W-:Y:S01]  /*88f20*/  IMAD.WIDE R22, R3, 0x2, R4 ;  /* 0x0000000203167825 */ /* 0x000fe200078e0204 */
[----:B------:R-:W-:Y:S02]  /*88f30*/  IADD3 R25, R28, 0x2a, RZ ;  /* 0x0000002a1c197810 */ /* 0x000fe40007ffe0ff */
[----:B--2---:R-:W-:Y:S02]  /*88f40*/  PRMT R0, R15, 0x7632, R0 ;  /* 0x000076320f007816 */ /* 0x004fe40000000000 */
[----:B0-----:R-:W-:Y:S02]  /*88f50*/  IADD3 R18, R3, c[0x0][0x198], RZ ;  /* 0x0000660003127a10 */ /* 0x001fe40007ffe0ff */
[----:B------:R-:W-:Y:S02]  /*88f60*/  ISETP.GE.AND P4, PT, R25, c[0x0][0x17c], PT ;  /* 0x00005f0019007a0c */ /* 0x000fe40003f86270 */
[----:B------:R-:W2:Y:S04]  /*88f70*/  LDL.LU R25, [R1+0x204] ;  /* 0x0002040001197983 */ /* 0x000ea80000300800 */
[----:B---3--:R-:W-:Y:S01]  /*88f80*/  @P6 STG.E.U16 [R20.64], R17 ;  /* 0x0000001114006986 */ /* 0x008fe2000c101506 */
[----:B------:R-:W-:-:S02]  /*88f90*/  ISETP.LT.AND P6, PT, R27, c[0x0][0x178], !P2 ;  /* 0x00005e001b007a0c */ /* 0x000fc400057c1270 */
[----:B------:R-:W-:Y:S01]  /*88fa0*/  ISETP.LT.AND P2, PT, R26, c[0x0][0x178], !P2 ;  /* 0x00005e001a007a0c */ /* 0x000fe20005741270 */
[----:B------:R0:W-:Y:S02]  /*88fb0*/  @P3 STG.E.U16 [R22.64], R15 ;  /* 0x0000000f16003986 */ /* 0x0001e4000c101506 */
[----:B0-----:R-:W-:Y:S01]  /*88fc0*/  PRMT R22, R17, 0x7632, R22 ;  /* 0x0000763211167816 */ /* 0x001fe20000000016 */
[C---:B------:R-:W-:Y:S01]  /*88fd0*/  IMAD.WIDE R16, R18.reuse, 0x2, R6 ;  /* 0x0000000212107825 */ /* 0x040fe200078e0206 */
[C---:B------:R-:W-:Y:S01]  /*88fe0*/  IADD3 R23, R18.reuse, c[0x0][0x198], RZ ;  /* 0x0000660012177a10 */ /* 0x040fe20007ffe0ff */
[----:B------:R-:W3:Y:S02]  /*88ff0*/  LDL.LU R15, [R1+0xa4] ;  /* 0x0000a400010f7983 */ /* 0x000ee40000300800 */
[----:B------:R-:W-:-:S03]  /*89000*/  IMAD.WIDE R18, R18, 0x2, R4 ;  /* 0x0000000212127825 */ /* 0x000fc600078e0204 */
[----:B------:R0:W-:Y:S04]  /*89010*/  @P6 STG.E.U16 [R16.64], R22 ;  /* 0x0000001610006986 */ /* 0x0001e8000c101506 */
[----:B------:R1:W-:Y:S04]  /*89020*/  @P2 STG.E.U16 [R18.64], R0 ;  /* 0x0000000012002986 */ /* 0x0003e8000c101506 */
[----:B0-----:R-:W4:Y:S04]  /*89030*/  LDL.LU R22, [R1+0x64] ;  /* 0x0000640001167983 */ /* 0x001f280000300800 */
[----:B-1----:R-:W2:Y:S01]  /*89040*/  LDL.LU R19, [R1+0x1f4] ;  /* 0x0001f40001137983 */ /* 0x002ea20000300800 */
[----:B------:R-:W-:-:S02]  /*89050*/  ISETP.LT.AND P3, PT, R27, c[0x0][0x178], !P1 ;  /* 0x00005e001b007a0c */ /* 0x000fc40004f61270 */
[----:B------:R-:W-:Y:S02]  /*89060*/  IADD3 R20, R28, 0x2b, RZ ;  /* 0x0000002b1c147810 */ /* 0x000fe40007ffe0ff */
[----:B------:R-:W-:Y:S02]  /*89070*/  ISETP.LT.AND P1, PT, R26, c[0x0][0x178], !P1 ;  /* 0x00005e001a007a0c */ /* 0x000fe40004f21270 */
[----:B------:R-:W-:Y:S01]  /*89080*/  ISETP.GE.AND P0, PT, R20, c[0x0][0x17c], PT ;  /* 0x00005f0014007a0c */ /* 0x000fe20003f06270 */
[----:B------:R-:W-:Y:S01]  /*89090*/  IMAD.WIDE R20, R23, 0x2, R6 ;  /* 0x0000000217147825 */ /* 0x000fe200078e0206 */
[----:B------:R-:W-:Y:S02]  /*890a0*/  IADD3 R0, R28, 0x2d, RZ ;  /* 0x0000002d1c007810 */ /* 0x000fe40007ffe0ff */
[----:B------:R-:W-:Y:S01]  /*890b0*/  ISETP.LT.AND P2, PT, R27, c[0x0][0x178], !P5 ;  /* 0x00005e001b007a0c */ /* 0x000fe20006f41270 */
[----:B------:R-:W-:Y:S01]  /*890c0*/  IMAD.WIDE R16, R23, 0x2, R4 ;  /* 0x0000000217107825 */ /* 0x000fe200078e0204 */
[----:B------:R-:W-:-:S02]  /*890d0*/  ISETP.LT.AND P5, PT, R26, c[0x0][0x178], !P5 ;  /* 0x00005e001a007a0c */ /* 0x000fc40006fa1270 */
[----:B------:R-:W-:-:S04]  /*890e0*/  IADD3 R3, R28, 0x2c, RZ ;  /* 0x0000002c1c037810 */ /* 0x000fc80007ffe0ff */
[----:B------:R-:W-:Y:S01]  /*890f0*/  ISETP.GE.AND P6, PT, R3, c[0x0][0x17c], PT ;  /* 0x00005f0003007a0c */ /* 0x000fe20003fc6270 */
[----:B--2---:R0:W-:Y:S01]  /*89100*/  @P3 STG.E.U16 [R20.64], R19 ;  /* 0x0000001314003986 */ /* 0x0041e2000c101506 */
[----:B------:R-:W-:Y:S02]  /*89110*/  ISETP.GE.AND P3, PT, R0, c[0x0][0x17c], PT ;  /* 0x00005f0000007a0c */ /* 0x000fe40003f66270 */
[----:B------:R-:W-:Y:S02]  /*89120*/  IADD3 R0, R23, c[0x0][0x198], RZ ;  /* 0x0000660017007a10 */ /* 0x000fe40007ffe0ff */
[----:B------:R-:W2:Y:S01]  /*89130*/  LDL.LU R23, [R1+0x214] ;  /* 0x0002140001177983 */ /* 0x000ea20000300800 */
[----:B------:R-:W-:-:S03]  /*89140*/  PRMT R3, R19, 0x7632, R3 ;  /* 0x0000763213037816 */ /* 0x000fc60000000003 */
[----:B----4-:R1:W-:Y:S01]  /*89150*/  @P1 STG.E.U16 [R16.64], R22 ;  /* 0x0000001610001986 */ /* 0x0103e2000c101506 */
[----:B------:R-:W-:Y:S02]  /*89160*/  ISETP.LT.AND P1, PT, R27, c[0x0][0x178], !P4 ;  /* 0x00005e001b007a0c */ /* 0x000fe40006721270 */
[----:B0-----:R-:W-:Y:S01]  /*89170*/  PRMT R20, R22, 0x7632, R20 ;  /* 0x0000763216147816 */ /* 0x001fe20000000014 */
[----:B------:R-:W-:Y:S01]  /*89180*/  IMAD.WIDE R18, R0, 0x2, R6 ;  /* 0x0000000200127825 */ /* 0x000fe200078e0206 */
[----:B------:R-:W-:Y:S01]  /*89190*/  ISETP.LT.AND P4, PT, R26, c[0x0][0x178], !P4 ;  /* 0x00005e001a007a0c */ /* 0x000fe20006781270 */
[----:B-1----:R-:W4:Y:S02]  /*891a0*/  LDL.LU R22, [R1+0x94] ;  /* 0x0000940001167983 */ /* 0x002f240000300800 */
        /* <DEDUP_REMOVED lines=8> */
[----:B------:R0:W-:Y:S01]  /*89230*/  @P1 STG.E.U16 [R16.64], R25 ;  /* 0x0000001910001986 */ /* 0x0001e2000c101506 */
[----:B------:R-:W-:Y:S02]  /*89240*/  ISETP.GE.AND P1, PT, R3, c[0x0][0x17c], PT ;  /* 0x00005f0003007a0c */ /* 0x000fe40003f26270 */
[----:B---3--:R-:W-:Y:S01]  /*89250*/  PRMT R3, R15, 0x7632, R3 ;  /* 0x000076320f037816 */ /* 0x008fe20000000003 */
[----:B------:R1:W-:Y:S04]  /*89260*/  @P4 STG.E.U16 [R18.64], R15 ;  /* 0x0000000f12004986 */ /* 0x0003e8000c101506 */
[----:B0-----:R-:W3:Y:S04]  /*89270*/  LDL.LU R25, [R1+0x2b4] ;  /* 0x0002b40001197983 */ /* 0x001ee80000300800 */
[----:B-1----:R-:W3:Y:S01]  /*89280*/  LDL.LU R15, [R1+0xb4] ;  /* 0x0000b400010f7983 */ /* 0x002ee20000300800 */
        /* <DEDUP_REMOVED lines=20> */
[----:B--2---:R0:W-:Y:S02]  /*893d0*/  @P4 STG.E.U16 [R16.64], R23 ;  /* 0x0000001710004986 */ /* 0x0041e4000c101506 */
[----:B0-----:R-:W-:Y:S01]  /*893e0*/  IMAD.WIDE R16, R0, 0x2, R4 ;  /* 0x0000000200107825 */ /* 0x001fe200078e0204 */
[----:B------:R-:W-:-:S04]  /*893f0*/  PRMT R0, R23, 0x7632, R0 ;  /* 0x0000763217007816 */ /* 0x000fc80000000000 */
[----:B----4-:R0:W-:Y:S01]  /*89400*/  @P6 STG.E.U16 [R16.64], R22 ;  /* 0x0000001610006986 */ /* 0x0101e2000c101506 */
[----:B------:R-:W-:Y:S02]  /*89410*/  ISETP.LT.AND P6, PT, R27, c[0x0][0x178], !P2 ;  /* 0x00005e001b007a0c */ /* 0x000fe400057c1270 */
[----:B------:R-:W-:Y:S01]  /*89420*/  ISETP.LT.AND P2, PT, R26, c[0x0][0x178], !P2 ;  /* 0x00005e001a007a0c */ /* 0x000fe20005741270 */
[----:B------:R1:W-:Y:S01]  /*89430*/  @P0 STG.E.U16 [R18.64], R0 ;  /* 0x0000000012000986 */ /* 0x0003e2000c101506 */
[----:B------:R-:W-:Y:S02]  /*89440*/  ISETP.GE.AND P4, PT, R3, c[0x0][0x17c], PT ;  /* 0x00005f0003007a0c */ /* 0x000fe40003f86270 */
[----:B------:R-:W-:Y:S01]  /*89450*/  PRMT R3, R22, 0x7632, R3 ;  /* 0x0000763216037816 */ /* 0x000fe20000000003 */
[C---:B0-----:R-:W-:Y:S01]  /*89460*/  IMAD.WIDE R16, R20.reuse, 0x2, R4 ;  /* 0x0000000214107825 */ /* 0x041fe200078e0204 */
[----:B-1----:R-:W-:-:S04]  /*89470*/  IADD3 R0, R20, c[0x0][0x198], RZ ;  /* 0x0000660014007a10 */ /* 0x002fc80007ffe0ff */
[----:B------:R-:W-:Y:S01]  /*89480*/  @P3 STG.E.U16 [R16.64], R3 ;  /* 0x0000000310003986 */ /* 0x000fe2000c101506 */
[----:B------:R-:W-:-:S04]  /*89490*/  IMAD.WIDE R18, R0, 0x2, R6 ;  /* 0x0000000200127825 */ /* 0x000fc800078e0206 */
[C---:B------:R-:W-:Y:S01]  /*894a0*/  IMAD.WIDE R20, R0.reuse, 0x2, R4 ;  /* 0x0000000200147825 */ /* 0x040fe200078e0204 */
[----:B---3--:R0:W-:Y:S04]  /*894b0*/  @P6 STG.E.U16 [R18.64], R25 ;  /* 0x0000001912006986 */ /* 0x0081e8000c101506 */
[----:B------:R1:W-:Y:S01]  /*894c0*/  @P2 STG.E.U16 [R20.64], R15 ;  /* 0x0000000f14002986 */ /* 0x0003e2000c101506 */
[----:B------:R-:W-:Y:S02]  /*894d0*/  ISETP.LT.AND P2, PT, R27, c[0x0][0x178], !P1 ;  /* 0x00005e001b007a0c */ /* 0x000fe40004f41270 */
[----:B0-----:R-:W-:Y:S02]  /*894e0*/  IADD3 R18, R0, c[0x0][0x198], RZ ;  /* 0x0000660000127a10 */ /* 0x001fe40007ffe0ff */
[----:B------:R-:W-:-:S03]  /*894f0*/  PRMT R0, R25, 0x7632, R0 ;  /* 0x0000763219007816 */ /* 0x000fc60000000000 */
[----:B------:R-:W-:Y:S01]  /*89500*/  IMAD.WIDE R16, R18, 0x2, R6 ;  /* 0x0000000212107825 */ /* 0x000fe200078e0206 */
[----:B------:R-:W-:Y:S02]  /*89510*/  PRMT R24, R15, 0x7632, R24 ;  /* 0x000076320f187816 */ /* 0x000fe40000000018 */
[----:B-1----:R-:W2:Y:S04]  /*89520*/  LDL.LU R15, [R1+0xe4] ;  /* 0x0000e400010f7983 */ /* 0x002ea80000300800 */
        /* <DEDUP_REMOVED lines=14> */
[C---:B------:R-:W-:Y:S01]  /*89610*/  IMAD.WIDE R22, R3.reuse, 0x2, R4 ;  /* 0x0000000203167825 */ /* 0x040fe200078e0204 */
[----:B------:R-:W-:Y:S02]  /*89620*/  IADD3 R25, R28, 0x34, RZ ;  /* 0x000000341c197810 */ /* 0x000fe40007ffe0ff */
[----:B0-----:R-:W-:-:S02]  /*89630*/  IADD3 R18, R3, c[0x0][0x198], RZ ;  /* 0x0000660003127a10 */ /* 0x001fc40007ffe0ff */
[----:B------:R-:W-:Y:S02]  /*89640*/  ISETP.GE.AND P2, PT, R25, c[0x0][0x17c], PT ;  /* 0x00005f0019007a0c */ /* 0x000fe40003f46270 */
[----:B------:R-:W2:Y:S04]  /*89650*/  LDL.LU R25, [R1+0xd4] ;  /* 0x0000d40001197983 */ /* 0x000ea80000300800 */
[----:B---3--:R-:W-:Y:S01]  /*89660*/  @P6 STG.E.U16 [R20.64], R16 ;  /* 0x0000001014006986 */ /* 0x008fe2000c101506 */
[----:B------:R-:W-:-:S03]  /*89670*/  ISETP.LT.AND P6, PT, R27, c[0x0][0x178], !P4 ;  /* 0x00005e001b007a0c */ /* 0x000fc600067c1270 */
[----:B----4-:R0:W-:Y:S01]  /*89680*/  @P5 STG.E.U16 [R22.64], R17 ;  /* 0x0000001116005986 */ /* 0x0101e2000c101506 */
[----:B------:R-:W-:Y:S02]  /*89690*/  PRMT R0, R17, 0x7632, R0 ;  /* 0x0000763211007816 */ /* 0x000fe40000000000 */
[----:B0-----:R-:W-:Y:S01]  /*896a0*/  PRMT R22, R16, 0x7632, R22 ;  /* 0x0000763210167816 */ /* 0x001fe20000000016 */
[----:B------:R-:W-:-:S06]  /*896b0*/  IMAD.WIDE R16, R18, 0x2, R6 ;  /* 0x0000000212107825 */ /* 0x000fcc00078e0206 */
[----:B------:R0:W-:Y:S04]  /*896c0*/  @P6 STG.E.U16 [R16.64], R22 ;  /* 0x0000001610006986 */ /* 0x0001e8000c101506 */
[----:B0-----:R-:W3:Y:S01]  /*896d0*/  LDL.LU R22, [R1+0x2d4] ;  /* 0x0002d40001167983 */ /* 0x001ee20000300800 */
[----:B------:R-:W-:Y:S02]  /*896e0*/  ISETP.LT.AND P4, PT, R26, c[0x0][0x178], !P4 ;  /* 0x00005e001a007a0c */ /* 0x000fe40006781270 */
[----:B------:R-:W-:Y:S02]  /*896f0*/  ISETP.LT.AND P5, PT, R27, c[0x0][0x178], !P0 ;  /* 0x00005e001b007a0c */ /* 0x000fe400047a1270 */
[----:B------:R-:W-:Y:S02]  /*89700*/  IADD3 R20, R28, 0x35, RZ ;  /* 0x000000351c147810 */ /* 0x000fe40007ffe0ff */
[C---:B------:R-:W-:Y:S01]  /*89710*/  IADD3 R23, R18.reuse, c[0x0][0x198], RZ ;  /* 0x0000660012177a10 */ /* 0x040fe20007ffe0ff */
[----:B------:R-:W-:Y:S01]  /*89720*/  IMAD.WIDE R18, R18, 0x2, R4 ;  /* 0x0000000212127825 */ /* 0x000fe200078e0204 */
[----:B------:R-:W-:-:S03]  /*89730*/  ISETP.GE.AND P1, PT, R20, c[0x0][0x17c], PT ;  /* 0x00005f0014007a0c */ /* 0x000fc60003f26270 */
[C---:B------:R-:W-:Y:S02]  /*89740*/  IMAD.WIDE R20, R23.reuse, 0x2, R6 ;  /* 0x0000000217147825 */ /* 0x040fe400078e0206 */
[----:B------:R0:W-:Y:S02]  /*89750*/  @P4 STG.E.U16 [R18.64], R0 ;  /* 0x0000000012004986 */ /* 0x0001e4000c101506 */
[----:B------:R-:W-:Y:S01]  /*89760*/  IMAD.WIDE R16, R23, 0x2, R4 ;  /* 0x0000000217107825 */ /* 0x000fe200078e0204 */
[----:B------:R-:W-:Y:S02]  /*89770*/  ISETP.LT.AND P0, PT, R26, c[0x0][0x178], !P0 ;  /* 0x00005e001a007a0c */ /* 0x000fe40004701270 */
[C---:B0-----:R-:W-:Y:S02]  /*89780*/  IADD3 R0, R28.reuse, 0x37, RZ ;  /* 0x000000371c007810 */ /* 0x041fe40007ffe0ff */
[----:B------:R-:W-:-:S04]  /*89790*/  IADD3 R3, R28, 0x36, RZ ;  /* 0x000000361c037810 */ /* 0x000fc80007ffe0ff */
[----:B------:R-:W-:Y:S01]  /*897a0*/  ISETP.GE.AND P6, PT, R3, c[0x0][0x17c], PT ;  /* 0x00005f0003007a0c */ /* 0x000fe20003fc6270 */
[----:B---3--:R0:W-:Y:S01]  /*897b0*/  @P5 STG.E.U16 [R20.64], R22 ;  /* 0x0000001614005986 */ /* 0x0081e2000c101506 */
[----:B------:R-:W-:Y:S02]  /*897c0*/  ISETP.GE.AND P5, PT, R0, c[0x0][0x17c], PT ;  /* 0x00005f0000007a0c */ /* 0x000fe40003fa6270 */
[----:B------:R-:W-:Y:S02]  /*897d0*/  IADD3 R0, R23, c[0x0][0x198], RZ ;  /* 0x0000660017007a10 */ /* 0x000fe40007ffe0ff */
[----:B------:R-:W3:Y:S04]  /*897e0*/  LDL.LU R23, [R1+0x2e4] ;  /* 0x0002e40001177983 */ /* 0x000ee80000300800 */
[----:B--2---:R1:W-:Y:S01]  /*897f0*/  @P0 STG.E.U16 [R16.64], R15 ;  /* 0x0000000f10000986 */ /* 0x0043e2000c101506 */
[----:B0-----:R-:W-:-:S02]  /*89800*/  PRMT R20, R15, 0x7632, R20 ;  /* 0x000076320f147816 */ /* 0x001fc40000000014 */
[----:B------:R-:W-:Y:S01]  /*89810*/  PRMT R3, R22, 0x7632, R3 ;  /* 0x0000763216037816 */ /* 0x000fe20000000003 */
[----:B-1----:R-:W2:Y:S04]  /*89820*/  LDL.LU R15, [R1+0x374] ;  /* 0x00037400010f7983 */ /* 0x002ea80000300800 */
[----:B------:R-:W4:Y:S01]  /*89830*/  LDL.LU R22, [R1+0xf4] ;  /* 0x0000f40001167983 */ /* 0x000f220000300800 */
[C---:B------:R-:W-:Y:S02]  /*89840*/  ISETP.LT.AND P4, PT, R27.reuse, c[0x0][0x178], !P3 ;  /* 0x00005e001b007a0c */ /* 0x040fe40005f81270 */
[----:B------:R-:W-:Y:S01]  /*89850*/  ISETP.LT.AND P3, PT, R26, c[0x0][0x178], !P3 ;  /* 0x00005e001a007a0c */ /* 0x000fe20005f61270 */
[----:B------:R-:W-:Y:S01]  /*89860*/  IMAD.WIDE R18, R0, 0x2, R6 ;  /* 0x0000000200127825 */ /* 0x000fe200078e0206 */
[----:B------:R-:W-:-:S02]  /*89870*/  ISETP.LT.AND P0, PT, R27, c[0x0][0x178], !P2 ;  /* 0x00005e001b007a0c */ /* 0x000fc40005701270 */
[----:B------:R-:W-:Y:S01]  /*89880*/  ISETP.LT.AND P2, PT, R26, c[0x0][0x178], !P2 ;  /* 0x00005e001a007a0c */ /* 0x000fe20005741270 */
[C---:B------:R-:W-:Y:S01]  /*89890*/  IMAD.WIDE R16, R0.reuse, 0x2, R4 ;  /* 0x0000000200107825 */ /* 0x040fe200078e0204 */
[----:B------:R-:W-:-:S05]  /*898a0*/  IADD3 R0, R0, c[0x0][0x198], RZ ;  /* 0x0000660000007a10 */ /* 0x000fca0007ffe0ff */
[----:B------:R0:W-:Y:S04]  /*898b0*/  @P4 STG.E.U16 [R18.64], R3 ;  /* 0x0000000312004986 */ /* 0x0001e8000c101506 */
[----:B------:R1:W-:Y:S01]  /*898c0*/  @P3 STG.E.U16 [R16.64], R20 ;  /* 0x0000001410003986 */ /* 0x0003e2000c101506 */
[----:B------:R-:W-:Y:S02]  /*898d0*/  ISETP.LT.AND P3, PT, R27, c[0x0][0x178], !P1 ;  /* 0x00005e001b007a0c */ /* 0x000fe40004f61270 */
        /* <DEDUP_REMOVED lines=87> */
[C---:B------:R-:W-:Y:S01]  /*89e50*/  IMAD.WIDE R20, R23.reuse, 0x2, R6 ;  /* 0x0000000217147825 */ /* 0x040fe200078e0206 */
[C---:B------:R-:W-:Y:S02]  /*89e60*/  IADD3 R0, R28.reuse, 0x41, RZ ;  /* 0x000000411c007810 */ /* 0x040fe40007ffe0ff */
[----:B------:R-:W-:Y:S01]  /*89e70*/  IADD3 R3, R28, 0x40, RZ ;  /* 0x000000401c037810 */ /* 0x000fe20007ffe0ff */
[----:B------:R-:W-:Y:S01]  /*89e80*/  IMAD.WIDE R16, R23, 0x2, R4 ;  /* 0x0000000217107825 */ /* 0x000fe200078e0204 */
[----:B------:R-:W-:-:S02]  /*89e90*/  ISETP.GE.AND P2, PT, R0, c[0x0][0x17c], PT ;  /* 0x00005f0000007a0c */ /* 0x000fc40003f46270 */
[----:B------:R-:W-:Y:S02]  /*89ea0*/  IADD3 R0, R23, c[0x0][0x198], RZ ;  /* 0x0000660017007a10 */ /* 0x000fe40007ffe0ff */
[----:B------:R-:W3:Y:S01]  /*89eb0*/  LDL.LU R23, [R1+0x48] ;  /* 0x0000480001177983 */ /* 0x000ee20000300800 */
[----:B------:R-:W-:-:S03]  /*89ec0*/  ISETP.GE.AND P6, PT, R3, c[0x0][0x17c], PT ;  /* 0x00005f0003007a0c */ /* 0x000fc60003fc6270 */
[----:B--2---:R0:W-:Y:S01]  /*89ed0*/  @P3 STG.E.U16 [R20.64], R19 ;  /* 0x0000001314003986 */ /* 0x0041e2000c101506 */
[----:B------:R-:W-:Y:S02]  /*89ee0*/  ISETP.LT.AND P3, PT, R27, c[0x0][0x178], !P5 ;  /* 0x00005e001b007a0c */ /* 0x000fe40006f61270 */
[C---:B------:R-:W-:Y:S01]  /*89ef0*/  ISETP.LT.AND P5, PT, R26.reuse, c[0x0][0x178], !P5 ;  /* 0x00005e001a007a0c */ /* 0x040fe20006fa1270 */
[----:B----4-:R1:W-:Y:S01]  /*89f00*/  @P1 STG.E.U16 [R16.64], R22 ;  /* 0x0000001610001986 */ /* 0x0103e2000c101506 */
[----:B------:R-:W-:Y:S02]  /*89f10*/  PRMT R3, R19, 0x7632, R3 ;  /* 0x0000763213037816 */ /* 0x000fe40000000003 */
[----:B------:R-:W-:Y:S02]  /*89f20*/  ISETP.LT.AND P1, PT, R27, c[0x0][0x178], !P4 ;  /* 0x00005e001b007a0c */ /* 0x000fe40006721270 */
[----:B------:R-:W-:Y:S02]  /*89f30*/  ISETP.LT.AND P4, PT, R26, c[0x0][0x178], !P4 ;  /* 0x00005e001a007a0c */ /* 0x000fe40006781270 */
[----:B0-----:R-:W-:Y:S01]  /*89f40*/  PRMT R20, R22, 0x7632, R20 ;  /* 0x0000763216147816 */ /* 0x001fe20000000014 */
[C---:B------:R-:W-:Y:S01]  /*89f50*/  IMAD.WIDE R18, R0.reuse, 0x2, R6 ;  /* 0x0000000200127825 */ /* 0x040fe200078e0206 */
[----:B-1----:R-:W2:Y:S03]  /*89f60*/  LDL.LU R22, [R1+0x18] ;  /* 0x0000180001167983 */ /* 0x002ea60000300800 */
[C-C-:B------:R-:W-:Y:S01]  /*89f70*/  IMAD.WIDE R16, R0.reuse, 0x2, R4.reuse ;  /* 0x0000000200107825 */ /* 0x140fe200078e0204 */
[----:B------:R-:W-:Y:S01]  /*89f80*/  IADD3 R0, R0, c[0x0][0x198], RZ ;  /* 0x0000660000007a10 */ /* 0x000fe20007ffe0ff */
[----:B------:R0:W-:Y:S04]  /*89f90*/  @P3 STG.E.U16 [R18.64], R3 ;  /* 0x0000000312003986 */ /* 0x0001e8000c101506 */
[----:B------:R1:W-:Y:S01]  /*89fa0*/  @P5 STG.E.U16 [R16.64], R20 ;  /* 0x0000001410005986 */ /* 0x0003e2000c101506 */
[----:B0-----:R-:W-:Y:S01]  /*89fb0*/  IADD3 R3, R28, 0x43, RZ ;  /* 0x000000431c037810 */ /* 0x001fe20007ffe0ff */
[----:B------:R-:W-:-:S04]  /*89fc0*/  IMAD.WIDE R18, R0, 0x2, R4 ;  /* 0x0000000200127825 */ /* 0x000fc800078e0204 */
[----:B-1----:R-:W-:Y:S01]  /*89fd0*/  IMAD.WIDE R16, R0, 0x2, R6 ;  /* 0x0000000200107825 */ /* 0x002fe200078e0206 */
[----:B---3--:R-:W-:-:S04]  /*89fe0*/  PRMT R20, R15, 0x7632, R20 ;  /* 0x000076320f147816 */ /* 0x008fc80000000014 */
[----:B------:R0:W-:Y:S01]  /*89ff0*/  @P1 STG.E.U16 [R16.64], R25 ;  /* 0x0000001910001986 */ /* 0x0001e2000c101506 */
[----:B------:R-:W-:Y:S02]  /*8a000*/  ISETP.GE.AND P1, PT, R3, c[0x0][0x17c], PT ;  /* 0x00005f0003007a0c */ /* 0x000fe40003f26270 */
[----:B------:R-:W-:Y:S01]  /*8a010*/  PRMT R3, R25, 0x7632, R3 ;  /* 0x0000763219037816 */ /* 0x000fe20000000003 */
[----:B------:R1:W-:Y:S04]  /*8a020*/  @P4 STG.E.U16 [R18.64], R15 ;  /* 0x0000000f12004986 */ /* 0x0003e8000c101506 */
[----:B0-----:R-:W3:Y:S04]  /*8a030*/  LDL.LU R25, [R1+0x78] ;  /* 0x0000780001197983 */ /* 0x001ee80000300800 */
        /* <DEDUP_REMOVED lines=12> */
[----:B------:R-:W-:Y:S01]  /*8a100*/  IADD3 R21, R28, 0x42, RZ ;  /* 0x000000421c157810 */ /* 0x000fe20007ffe0ff */
[C---:B0-----:R-:W-:Y:S01]  /*8a110*/  IMAD.WIDE R16, R0.reuse, 0x2, R6 ;  /* 0x0000000200107825 */ /* 0x041fe200078e0206 */
[----:B-1----:R-:W-:-:S04]  /*8a120*/  IADD3 R20, R0, c[0x0][0x198], RZ ;  /* 0x0000660000147a10 */ /* 0x002fc80007ffe0ff */
[----:B------:R0:W-:Y:S01]  /*8a130*/  @P4 STG.E.U16 [R16.64], R23 ;  /* 0x0000001710004986 */ /* 0x0001e2000c101506 */
[----:B------:R-:W-:Y:S02]  /*8a140*/  ISETP.GE.AND P3, PT, R21, c[0x0][0x17c], PT ;  /* 0x00005f0015007a0c */ /* 0x000fe40003f66270 */
[----:B------:R-:W-:Y:S01]  /*8a150*/  IADD3 R3, R28, 0x44, RZ ;  /* 0x000000441c037810 */ /* 0x000fe20007ffe0ff */
[----:B------:R-:W-:Y:S01]  /*8a160*/  IMAD.WIDE R18, R20, 0x2, R6 ;  /* 0x0000000214127825 */ /* 0x000fe200078e0206 */
[----:B------:R-:W-:-:S03]  /*8a170*/  ISETP.LT.AND P2, PT, R26, c[0x0][0x178], !P2 ;  /* 0x00005e001a007a0c */ /* 0x000fc60005741270 */
[----:B0-----:R-:W-:Y:S01]  /*8a180*/  IMAD.WIDE R16, R0, 0x2, R4 ;  /* 0x0000000200107825 */ /* 0x001fe200078e0204 */
[----:B------:R-:W-:Y:S02]  /*8a190*/  PRMT R0, R23, 0x7632, R0 ;  /* 0x0000763217007816 */ /* 0x000fe40000000000 */
[----:B------:R-:W-:Y:S02]  /*8a1a0*/  ISETP.GE.AND P5, PT, R3, c[0x0][0x17c], PT ;  /* 0x00005f0003007a0c */ /* 0x000fe40003fa6270 */
[----:B------:R-:W-:-:S04]  /*8a1b0*/  IADD3 R3, R28, 0x45, RZ ;  /* 0x000000451c037810 */ /* 0x000fc80007ffe0ff */
[----:B------:R-:W-:Y:S01]  /*8a1c0*/  ISETP.GE.AND P4, PT, R3, c[0x0][0x17c], PT ;  /* 0x00005f0003007a0c */ /* 0x000fe20003f86270 */
[----:B--2---:R0:W-:Y:S01]  /*8a1d0*/  @P6 STG.E.U16 [R16.64], R22 ;  /* 0x0000001610006986 */ /* 0x0041e2000c101506 */
[----:B------:R-:W-:Y:S02]  /*8a1e0*/  ISETP.LT.AND P6, PT, R27, c[0x0][0x178], !P3 ;  /* 0x00005e001b007a0c */ /* 0x000fe40005fc1270 */
[----:B------:R-:W-:Y:S01]  /*8a1f0*/  ISETP.LT.AND P3, PT, R26, c[0x0][0x178], !P3 ;  /* 0x00005e001a007a0c */ /* 0x000fe20005f61270 */
[----:B------:R1:W-:Y:S01]  /*8a200*/  @P0 STG.E.U16 [R18.64], R0 ;  /* 0x0000000012000986 */ /* 0x0003e2000c101506 */
[----:B------:R-:W-:Y:S01]  /*8a210*/  PRMT R3, R22, 0x7632, R3 ;  /* 0x0000763216037816 */ /* 0x000fe20000000003 */
[C---:B0-----:R-:W-:Y:S01]  /*8a220*/  IMAD.WIDE R16, R20.reuse, 0x2, R4 ;  /* 0x0000000214107825 */ /* 0x041fe200078e0204 */
[----:B-1----:R-:W-:-:S04]  /*8a230*/  IADD3 R0, R20, c[0x0][0x198], RZ ;  /* 0x0000660014007a10 */ /* 0x002fc80007ffe0ff */
[----:B------:R-:W-:Y:S01]  /*8a240*/  @P2 STG.E.U16 [R16.64], R3 ;  /* 0x0000000310002986 */ /* 0x000fe2000c101506 */
[----:B------:R-:W-:-:S04]  /*8a250*/  IMAD.WIDE R18, R0, 0x2, R6 ;  /* 0x0000000200127825 */ /* 0x000fc800078e0206 */
[C---:B------:R-:W-:Y:S01]  /*8a260*/  IMAD.WIDE R20, R0.reuse, 0x2, R4 ;  /* 0x0000000200147825 */ /* 0x040fe200078e0204 */
[----:B---3--:R0:W-:Y:S04]  /*8a270*/  @P6 STG.E.U16 [R18.64], R25 ;  /* 0x0000001912006986 */ /* 0x0081e8000c101506 */
[----:B----4-:R1:W-:Y:S01]  /*8a280*/  @P3 STG.E.U16 [R20.64], R15 ;  /* 0x0000000f14003986 */ /* 0x0103e2000c101506 */
        /* <DEDUP_REMOVED lines=11> */
[----:B------:R-:W-:Y:S02]  /*8a340*/  ISETP.LT.AND P5, PT, R26, c[0x0][0x178], !P5 ;  /* 0x00005e001a007a0c */ /* 0x000fe40006fa1270 */
[----:B------:R-:W-:Y:S02]  /*8a350*/  IADD3 R3, R18, c[0x0][0x198], RZ ;  /* 0x0000660012037a10 */ /* 0x000fe40007ffe0ff */
[C---:B------:R-:W-:Y:S02]  /*8a360*/  IADD3 R22, R28.reuse, 0x46, RZ ;  /* 0x000000461c167810 */ /* 0x040fe40007ffe0ff */
[----:B------:R-:W-:Y:S01]  /*8a370*/  IADD3 R23, R28, 0x47, RZ ;  /* 0x000000471c177810 */ /* 0x000fe20007ffe0ff */
[----:B------:R-:W-:Y:S01]  /*8a380*/  IMAD.WIDE R18, R18, 0x2, R4 ;  /* 0x0000000212127825 */ /* 0x000fe200078e0204 */
[----:B------:R-:W-:-:S02]  /*8a390*/  ISETP.GE.AND P0, PT, R22, c[0x0][0x17c], PT ;  /* 0x00005f0016007a0c */ /* 0x000fc40003f06270 */
[----:B------:R-:W-:Y:S01]  /*8a3a0*/  ISETP.GE.AND P2, PT, R23, c[0x0][0x17c], PT ;  /* 0x00005f0017007a0c */ /* 0x000fe20003f46270 */
[C---:B------:R-:W-:Y:S01]  /*8a3b0*/  IMAD.WIDE R20, R3.reuse, 0x2, R6 ;  /* 0x0000000203147825 */ /* 0x040fe200078e0206 */
[----:B------:R0:W-:Y:S03]  /*8a3c0*/  @P1 STG.E.U16 [R18.64], R24 ;  /* 0x0000001812001986 */ /* 0x0001e6000c101506 */
[C---:B------:R-:W-:Y:S01]  /*8a3d0*/  IMAD.WIDE R22, R3.reuse, 0x2, R4 ;  /* 0x0000000203167825 */ /* 0x040fe200078e0204 */
[----:B------:R-:W-:Y:S02]  /*8a3e0*/  IADD3 R25, R28, 0x48, RZ ;  /* 0x000000481c197810 */ /* 0x000fe40007ffe0ff */
[----:B0-----:R-:W-:Y:S02]  /*8a3f0*/  IADD3 R18, R3, c[0x0][0x198], RZ ;  /* 0x0000660003127a10 */ /* 0x001fe40007ffe0ff */
[----:B------:R-:W-:-:S02]  /*8a400*/  ISETP.GE.AND P3, PT, R25, c[0x0][0x17c], PT ;  /* 0x00005f0019007a0c */ /* 0x000fc40003f66270 */
[----:B------:R-:W2:Y:S04]  /*8a410*/  LDL.LU R25, [R1+0x68] ;  /* 0x0000680001197983 */ /* 0x000ea80000300800 */
[----:B---3--:R-:W-:Y:S04]  /*8a420*/  @P6 STG.E.U16 [R20.64], R16 ;  /* 0x0000001014006986 */ /* 0x008fe8000c101506 */
[----:B----4-:R0:W-:Y:S01]  /*8a430*/  @P5 STG.E.U16 [R22.64], R17 ;  /* 0x0000001116005986 */ /* 0x0101e2000c101506 */
[----:B------:R-:W-:Y:S02]  /*8a440*/  ISETP.LT.AND P5, PT, R27, c[0x0][0x178], !P4 ;  /* 0x00005e001b007a0c */ /* 0x000fe400067a1270 */
[----:B------:R-:W-:-:S02]  /*8a450*/  PRMT R0, R16, 0x7632, R0 ;  /* 0x0000763210007816 */ /* 0x000fc40000000000 */
[----:B0-----:R-:W-:Y:S01]  /*8a460*/  PRMT R22, R17, 0x7632, R22 ;  /* 0x0000763211167816 */ /* 0x001fe20000000016 */
[----:B------:R-:W-:Y:S01]  /*8a470*/  IMAD.WIDE R16, R18, 0x2, R6 ;  /* 0x0000000212107825 */ /* 0x000fe200078e0206 */
[----:B------:R-:W-:-:S07]  /*8a480*/  IADD3 R23, R28, 0x4a, RZ ;  /* 0x0000004a1c177810 */ /* 0x000fce0007ffe0ff */
[----:B------:R-:W-:Y:S01]  /*8a490*/  @P5 STG.E.U16 [R16.64], R0 ;  /* 0x0000000010005986 */ /* 0x000fe2000c101506 */
[----:B------:R-:W-:-:S03]  /*8a4a0*/  ISETP.GE.AND P5, PT, R23, c[0x0][0x17c], PT ;  /* 0x00005f0017007a0c */ /* 0x000fc60003fa6270 */
[----:B------:R-:W3:Y:S01]  /*8a4b0*/  LDL.LU R23, [R1+0x1e8] ;  /* 0x0001e80001177983 */ /* 0x000ee20000300800 */
[----:B------:R-:W-:Y:S02]  /*8a4c0*/  ISETP.LT.AND P4, PT, R26, c[0x0][0x178], !P4 ;  /* 0x00005e001a007a0c */ /* 0x000fe40006781270 */
[C---:B------:R-:W-:Y:S01]  /*8a4d0*/  IADD3 R3, R18.reuse, c[0x0][0x198], RZ ;  /* 0x0000660012037a10 */ /* 0x040fe20007ffe0ff */
[----:B------:R-:W-:Y:S01]  /*8a4e0*/  IMAD.WIDE R18, R18, 0x2, R4 ;  /* 0x0000000212127825 */ /* 0x000fe200078e0204 */
[----:B------:R-:W-:Y:S02]  /*8a4f0*/  ISETP.LT.AND P6, PT, R27, c[0x0][0x178], !P0 ;  /* 0x00005e001b007a0c */ /* 0x000fe400047c1270 */
[----:B------:R-:W-:Y:S02]  /*8a500*/  ISETP.LT.AND P0, PT, R26, c[0x0][0x178], !P0 ;  /* 0x00005e001a007a0c */ /* 0x000fe40004701270 */
[----:B------:R-:W-:-:S05]  /*8a510*/  IADD3 R20, R28, 0x49, RZ ;  /* 0x000000491c147810 */ /* 0x000fca0007ffe0ff */
[----:B------:R0:W-:Y:S01]  /*8a520*/  @P4 STG.E.U16 [R18.64], R22 ;  /* 0x0000001612004986 */ /* 0x0001e2000c101506 */
[----:B------:R-:W-:Y:S01]  /*8a530*/  ISETP.GE.AND P1, PT, R20, c[0x0][0x17c], PT ;  /* 0x00005f0014007a0c */ /* 0x000fe20003f26270 */
[C---:B------:R-:W-:Y:S02]  /*8a540*/  IMAD.WIDE R20, R3.reuse, 0x2, R6 ;  /* 0x0000000203147825 */ /* 0x040fe400078e0206 */
[----:B0-----:R-:W4:Y:S02]  /*8a550*/  LDL.LU R22, [R1+0x1f8] ;  /* 0x0001f80001167983 */ /* 0x001f240000300800 */
[----:B------:R-:W-:Y:S01]  /*8a560*/  IMAD.WIDE R16, R3, 0x2, R4 ;  /* 0x0000000203107825 */ /* 0x000fe200078e0204 */
[----:B------:R-:W-:Y:S02]  /*8a570*/  IADD3 R0, R28, 0x4b, RZ ;  /* 0x0000004b1c007810 */ /* 0x000fe40007ffe0ff */
[----:B------:R-:W-:Y:S02]  /*8a580*/  ISETP.LT.AND P4, PT, R27, c[0x0][0x178], !P2 ;  /* 0x00005e001b007a0c */ /* 0x000fe40005781270 */
[----:B------:R-:W-:Y:S01]  /*8a590*/  ISETP.LT.AND P2, PT, R26, c[0x0][0x178], !P2 ;  /* 0x00005e001a007a0c */ /* 0x000fe20005741270 */
[----:B---3--:R0:W-:Y:S04]  /*8a5a0*/  @P6 STG.E.U16 [R20.64], R23 ;  /* 0x0000001714006986 */ /* 0x0081e8000c101506 */
[----:B--2---:R1:W-:Y:S01]  /*8a5b0*/  @P0 STG.E.U16 [R16.64], R15 ;  /* 0x0000000f10000986 */ /* 0x0043e2000c101506 */
[----:B------:R-:W-:-:S02]  /*8a5c0*/  ISETP.GE.AND P6, PT, R0, c[0x0][0x17c], PT ;  /* 0x00005f0000007a0c */ /* 0x000fc40003fc6270 */
[----:B------:R-:W-:Y:S02]  /*8a5d0*/  IADD3 R0, R3, c[0x0][0x198], RZ ;  /* 0x0000660003007a10 */ /* 0x000fe40007ffe0ff */
[----:B0-----:R-:W-:Y:S02]  /*8a5e0*/  PRMT R20, R15, 0x7632, R20 ;  /* 0x000076320f147816 */ /* 0x001fe40000000014 */
[----:B-1----:R-:W2:Y:S01]  /*8a5f0*/  LDL.LU R15, [R1+0x208] ;  /* 0x00020800010f7983 */ /* 0x002ea20000300800 */
[----:B------:R-:W-:-:S03]  /*8a600*/  PRMT R3, R23, 0x7632, R3 ;  /* 0x0000763217037816 */ /* 0x000fc60000000003 */
[----:B------:R-:W3:Y:S01]  /*8a610*/  LDL.LU R23, [R1+0xa8] ;  /* 0x0000a80001177983 */ /* 0x000ee20000300800 */
        /* <DEDUP_REMOVED lines=9> */
[----:B0-----:R-:W-:Y:S01]  /*8a6b0*/  IMAD.WIDE R16, R0, 0x2, R6 ;  /* 0x0000000200107825 */ /* 0x001fe200078e0206 */
[----:B------:R-:W-:-:S03]  /*8a6c0*/  IADD3 R3, R28, 0x4d, RZ ;  /* 0x0000004d1c037810 */ /* 0x000fc60007ffe0ff */
[C---:B-1----:R-:W-:Y:S01]  /*8a6d0*/  IMAD.WIDE R18, R0.reuse, 0x2, R4 ;  /* 0x0000000200127825 */ /* 0x042fe200078e0204 */
[----:B------:R-:W-:Y:S01]  /*8a6e0*/  IADD3 R0, R0, c[0x0][0x198], RZ ;  /* 0x0000660000007a10 */ /* 0x000fe20007ffe0ff */
[----:B----4-:R0:W-:Y:S01]  /*8a6f0*/  @P0 STG.E.U16 [R16.64], R22 ;  /* 0x0000001610000986 */ /* 0x0101e2000c101506 */
[----:B------:R-:W-:Y:S02]  /*8a700*/  ISETP.GE.AND P0, PT, R3, c[0x0][0x17c], PT ;  /* 0x00005f0003007a0c */ /* 0x000fe40003f06270 */
[----:B------:R-:W-:Y:S01]  /*8a710*/  PRMT R3, R22, 0x7632, R3 ;  /* 0x0000763216037816 */ /* 0x000fe20000000003 */
[----:B------:R1:W-:Y:S01]  /*8a720*/  @P3 STG.E.U16 [R18.64], R25 ;  /* 0x0000001912003986 */ /* 0x0003e2000c101506 */
[----:B------:R-:W-:Y:S02]  /*8a730*/  ISETP.LT.AND P3, PT, R27, c[0x0][0x178], !P5 ;  /* 0x00005e001b007a0c */ /* 0x000fe40006f61270 */
[----:B------:R-:W-:Y:S01]  /*8a740*/  PRMT R20, R25, 0x7632, R20 ;  /* 0x0000763219147816 */ /* 0x000fe20000000014 */
[----:B0-----:R-:W-:-:S04]  /*8a750*/  IMAD.WIDE R16, R0, 0x2, R6 ;  /* 0x0000000200107825 */ /* 0x001fc800078e0206 */
[C---:B-1----:R-:W-:Y:S01]  /*8a760*/  IMAD.WIDE R18, R0.reuse, 0x2, R4 ;  /* 0x0000000200127825 */ /* 0x042fe200078e0204 */
[----:B------:R-:W-:Y:S01]  /*8a770*/  IADD3 R0, R0, c[0x0][0x198], RZ ;  /* 0x0000660000007a10 */ /* 0x000fe20007ffe0ff */
[----:B------:R0:W-:Y:S01]  /*8a780*/  @P2 STG.E.U16 [R16.64], R3 ;  /* 0x0000000310002986 */ /* 0x0001e2000c101506 */
[----:B------:R-:W-:-:S03]  /*8a790*/  ISETP.LT.AND P5, PT, R26, c[0x0][0x178], !P5 ;  /* 0x00005e001a007a0c */ /* 0x000fc60006fa1270 */
[----:B------:R1:W-:Y:S01]  /*8a7a0*/  @P1 STG.E.U16 [R18.64], R20 ;  /* 0x0000001412001986 */ /* 0x0003e2000c101506 */
[----:B------:R-:W-:Y:S02]  /*8a7b0*/  ISETP.LT.AND P1, PT, R27, c[0x0][0x178], !P6 ;  /* 0x00005e001b007a0c */ /* 0x000fe40007721270 */
[----:B------:R-:W-:Y:S01]  /*8a7c0*/  IADD3 R22, R28, 0x50, RZ ;  /* 0x000000501c167810 */ /* 0x000fe20007ffe0ff */
[----:B------:R-:W4:Y:S01]  /*8a7d0*/  LDL.LU R25, [R1+0x98] ;  /* 0x0000980001197983 */ /* 0x000f220000300800 */
[C---:B0-----:R-:W-:Y:S01]  /*8a7e0*/  IMAD.WIDE R16, R0.reuse, 0x2, R6 ;  /* 0x0000000200107825 */ /* 0x041fe200078e0206 */
[----:B-1----:R-:W-:-:S05]  /*8a7f0*/  IADD3 R20, R0, c[0x0][0x198], RZ ;  /* 0x0000660000147a10 */ /* 0x002fca0007ffe0ff */
[----:B------:R-:W-:Y:S01]  /*8a800*/  IMAD.WIDE R18, R20, 0x2, R6 ;  /* 0x0000000214127825 */ /* 0x000fe200078e0206 */
[----:B--2---:R0:W-:Y:S03]  /*8a810*/  @P3 STG.E.U16 [R16.64], R15 ;  /* 0x0000000f10003986 */ /* 0x0041e6000c101506 */
[----:B0-----:R-:W-:Y:S01]  /*8a820*/  IMAD.WIDE R16, R0, 0x2, R4 ;  /* 0x0000000200107825 */ /* 0x001fe200078e0204 */
[----:B------:R-:W-:Y:S02]  /*8a830*/  PRMT R0, R15, 0x7632, R0 ;  /* 0x000076320f007816 */ /* 0x000fe40000000000 */
[----:B------:R-:W2:Y:S04]  /*8a840*/  LDL.LU R15, [R1+0xb8] ;  /* 0x0000b800010f7983 */ /* 0x000ea80000300800 */
[----:B---3--:R-:W-:Y:S04]  /*8a850*/  @P5 STG.E.U16 [R16.64], R23 ;  /* 0x0000001710005986 */ /* 0x008fe8000c101506 */
[----:B------:R0:W-:Y:S01]  /*8a860*/  @P1 STG.E.U16 [R18.64], R0 ;  /* 0x0000000012001986 */ /* 0x0001e2000c101506 */
[----:B------:R-:W-:-:S03]  /*8a870*/  ISETP.GE.AND P1, PT, R22, c[0x0][0x17c], PT ;  /* 0x00005f0016007a0c */ /* 0x000fc60003f26270 */
[----:B------:R-:W3:Y:S01]  /*8a880*/  LDL.LU R22, [R1+0x218] ;  /* 0x0002180001167983 */ /* 0x000ee20000300800 */
[C---:B------:R-:W-:Y:S02]  /*8a890*/  IADD3 R21, R28.reuse, 0x4c, RZ ;  /* 0x0000004c1c157810 */ /* 0x040fe40007ffe0ff */
[----:B------:R-:W-:Y:S02]  /*8a8a0*/  IADD3 R3, R28, 0x4e, RZ ;  /* 0x0000004e1c037810 */ /* 0x000fe40007ffe0ff */
[----:B------:R-:W-:Y:S02]  /*8a8b0*/  ISETP.GE.AND P4, PT, R21, c[0x0][0x17c], PT ;  /* 0x00005f0015007a0c */ /* 0x000fe40003f86270 */
[----:B------:R-:W-:Y:S02]  /*8a8c0*/  ISETP.LT.AND P6, PT, R26, c[0x0][0x178], !P6 ;  /* 0x00005e001a007a0c */ /* 0x000fe400077c1270 */
[----:B------:R-:W-:Y:S02]  /*8a8d0*/  ISETP.LT.AND P5, PT, R27, c[0x0][0x178], !P4 ;  /* 0x00005e001b007a0c */ /* 0x000fe400067a1270 */
[----:B------:R-:W-:-:S02]  /*8a8e0*/  ISETP.GE.AND P2, PT, R3, c[0x0][0x17c], PT ;  /* 0x00005f0003007a0c */ /* 0x000fc40003f46270 */
[----:B------:R-:W-:Y:S02]  /*8a8f0*/  IADD3 R3, R28, 0x4f, RZ ;  /* 0x0000004f1c037810 */ /* 0x000fe40007ffe0ff */
[C---:B0-----:R-:W-:Y:S01]  /*8a900*/  IADD3 R0, R20.reuse, c[0x0][0x198], RZ ;  /* 0x0000660014007a10 */ /* 0x041fe20007ffe0ff */
[----:B------:R-:W-:Y:S01]  /*8a910*/  IMAD.WIDE R16, R20, 0x2, R4 ;  /* 0x0000000214107825 */ /* 0x000fe200078e0204 */
[----:B------:R-:W-:Y:S02]  /*8a920*/  ISETP.GE.AND P3, PT, R3, c[0x0][0x17c], PT ;  /* 0x00005f0003007a0c */ /* 0x000fe40003f66270 */
[----:B------:R-:W-:Y:S01]  /*8a930*/  PRMT R3, R23, 0x7632, R3 ;  /* 0x0000763217037816 */ /* 0x000fe20000000003 */
[----:B------:R-:W-:Y:S01]  /*8a940*/  IMAD.WIDE R18, R0, 0x2, R6 ;  /* 0x0000000200127825 */ /* 0x000fe200078e0206 */
[----:B------:R-:W-:-:S03]  /*8a950*/  ISETP.LT.AND P4, PT, R26, c[0x0][0x178], !P4 ;  /* 0x00005e001a007a0c */ /* 0x000fc60006781270 */
[----:B------:R-:W-:Y:S01]  /*8a960*/  @P6 STG.E.U16 [R16.64], R3 ;  /* 0x0000000310006986 */ /* 0x000fe2000c101506 */
[C---:B------:R-:W-:Y:S01]  /*8a970*/  IMAD.WIDE R20, R0.reuse, 0x2, R4 ;  /* 0x0000000200147825 */ /* 0x040fe200078e0204 */
[----:B----4-:R-:W-:Y:S02]  /*8a980*/  PRMT R24, R25, 0x7632, R24 ;  /* 0x0000763219187816 */ /* 0x010fe40000000018 */
[----:B---3--:R0:W-:Y:S01]  /*8a990*/  @P5 STG.E.U16 [R18.64], R22 ;  /* 0x0000001612005986 */ /* 0x0081e2000c101506 */
[----:B------:R-:W-:Y:S02]  /*8a9a0*/  ISETP.LT.AND P5, PT, R27, c[0x0][0x178], !P0 ;  /* 0x00005e001b007a0c */ /* 0x000fe400047a1270 */
[----:B0-----:R-:W-:Y:S02]  /*8a9b0*/  IADD3 R18, R0, c[0x0][0x198], RZ ;  /* 0x0000660000127a10 */ /* 0x001fe40007ffe0ff */
[----:B------:R-:W-:-:S03]  /*8a9c0*/  PRMT R0, R22, 0x7632, R0 ;  /* 0x0000763216007816 */ /* 0x000fc60000000000 */
[----:B------:R-:W-:Y:S01]  /*8a9d0*/  IMAD.WIDE R16, R18, 0x2, R6 ;  /* 0x0000000212107825 */ /* 0x000fe200078e0206 */
[----:B------:R-:W-:Y:S01]  /*8a9e0*/  @P4 STG.E.U16 [R20.64], R25 ;  /* 0x0000001914004986 */ /* 0x000fe2000c101506 */
[----:B------:R-:W-:-:S04]  /*8a9f0*/  ISETP.LT.AND P0, PT, R26, c[0x0][0x178], !P0 ;  /* 0x00005e001a007a0c */ /* 0x000fc80004701270 */
[----:B------:R0:W-:Y:S01]  /*8aa00*/  @P5 STG.E.U16 [R16.64], R0 ;  /* 0x0000000010005986 */ /* 0x0001e2000c101506 */
[C---:B------:R-:W-:Y:S01]  /*8aa10*/  IADD3 R3, R18.reuse, c[0x0][0x198], RZ ;  /* 0x0000660012037a10 */ /* 0x040fe20007ffe0ff */
[----:B------:R-:W-:Y:S02]  /*8aa20*/  IMAD.WIDE R18, R18, 0x2, R4 ;  /* 0x0000000212127825 */ /* 0x000fe400078e0204 */
[----:B0-----:R-:W3:Y:S01]  /*8aa30*/  LDL.LU R17, [R1+0x2b8] ;  /* 0x0002b80001117983 */ /* 0x001ee20000300800 */
[----:B------:R-:W-:-:S04]  /*8aa40*/  IADD3 R25, R28, 0x52, RZ ;  /* 0x000000521c197810 */ /* 0x000fc80007ffe0ff */
[----:B------:R0:W-:Y:S01]  /*8aa50*/  @P0 STG.E.U16 [R18.64], R24 ;  /* 0x0000001812000986 */ /* 0x0001e2000c101506 */
[----:B------:R-:W-:-:S03]  /*8aa60*/  ISETP.GE.AND P5, PT, R25, c[0x0][0x17c], PT ;  /* 0x00005f0019007a0c */ /* 0x000fc60003fa6270 */
[----:B------:R-:W4:Y:S04]  /*8aa70*/  LDL.LU R25, [R1+0xc8] ;  /* 0x0000c80001197983 */ /* 0x000f280000300800 */
[----:B0-----:R-:W4:Y:S01]  /*8aa80*/  LDL.LU R24, [R1+0x2c8] ;  /* 0x0002c80001187983 */ /* 0x001f220000300800 */
[C---:B------:R-:W-:Y:S02]  /*8aa90*/  ISETP.LT.AND P4, PT, R27.reuse, c[0x0][0x178], !P2 ;  /* 0x00005e001b007a0c */ /* 0x040fe40005781270 */
[C---:B------:R-:W-:Y:S02]  /*8aaa0*/  ISETP.LT.AND P2, PT, R26.reuse, c[0x0][0x178], !P2 ;  /* 0x00005e001a007a0c */ /* 0x040fe40005741270 */
[----:B------:R-:W-:Y:S01]  /*8aab0*/  ISETP.LT.AND P0, PT, R27, c[0x0][0x178], !P3 ;  /* 0x00005e001b007a0c */ /* 0x000fe20005f01270 */
[----:B------:R-:W-:Y:S01]  /*8aac0*/  IMAD.WIDE R20, R3, 0x2, R6 ;  /* 0x0000000203147825 */ /* 0x000fe200078e0206 */
[----:B------:R-:W-:-:S02]  /*8aad0*/  ISETP.LT.AND P3, PT, R26, c[0x0][0x178], !P3 ;  /* 0x00005e001a007a0c */ /* 0x000fc40005f61270 */
[----:B------:R-:W-:Y:S02]  /*8aae0*/  IADD3 R23, R28, 0x51, RZ ;  /* 0x000000511c177810 */ /* 0x000fe40007ffe0ff */
[----:B------:R-:W-:Y:S02]  /*8aaf0*/  IADD3 R16, R3, c[0x0][0x198], RZ ;  /* 0x0000660003107a10 */ /* 0x000fe40007ffe0ff */
[----:B------:R-:W-:Y:S01]  /*8ab00*/  ISETP.GE.AND P6, PT, R23, c[0x0][0x17c], PT ;  /* 0x00005f0017007a0c */ /* 0x000fe20003fc6270 */
[----:B------:R-:W-:Y:S01]  /*8ab10*/  IMAD.WIDE R22, R3, 0x2, R4 ;  /* 0x0000000203167825 */ /* 0x000fe200078e0204 */
[C---:B------:R-:W-:Y:S02]  /*8ab20*/  IADD3 R0, R16.reuse, c[0x0][0x198], RZ ;  /* 0x0000660010007a10 */ /* 0x040fe40007ffe0ff */
[----:B--2---:R-:W-:Y:S01]  /*8ab30*/  PRMT R3, R15, 0x7632, R3 ;  /* 0x000076320f037816 */ /* 0x004fe20000000003 */
[----:B------:R-:W-:Y:S01]  /*8ab40*/  IMAD.WIDE R18, R16, 0x2, R6 ;  /* 0x0000000210127825 */ /* 0x000fe200078e0206 */
[----:B---3--:R0:W-:Y:S01]  /*8ab50*/  @P4 STG.E.U16 [R20.64], R17 ;  /* 0x0000001114004986 */ /* 0x0081e2000c101506 */
[----:B------:R-:W-:-:S02]  /*8ab60*/  ISETP.LT.AND P4, PT, R27, c[0x0][0x178], !P1 ;  /* 0x00005e001b007a0c */ /* 0x000fc40004f81270 */
[----:B------:R-:W-:Y:S01]  /*8ab70*/  ISETP.LT.AND P1, PT, R26, c[0x0][0x178], !P1 ;  /* 0x00005e001a007a0c */ /* 0x000fe20004f21270 */
[----:B------:R1:W-:Y:S01]  /*8ab80*/  @P2 STG.E.U16 [R22.64], R15 ;  /* 0x0000000f16002986 */ /* 0x0003e2000c101506 */
[----:B0-----:R-:W-:Y:S01]  /*8ab90*/  PRMT R20, R17, 0x7632, R20 ;  /* 0x0000763211147816 */ /* 0x001fe20000000014 */
[----:B------:R-:W-:Y:S01]  /*8aba0*/  IMAD.WIDE R16, R16, 0x2, R4 ;  /* 0x0000000210107825 */ /* 0x000fe200078e0204 */
[----:B------:R-:W-:Y:S01]  /*8abb0*/  IADD3 R21, R28, 0x53, RZ ;  /* 0x000000531c157810 */ /* 0x000fe20007ffe0ff */
[----:B-1----:R-:W2:Y:S04]  /*8abc0*/  LDL.LU R15, [R1+0x2d8] ;  /* 0x0002d800010f7983 */ /* 0x002ea80000300800 */
[----:B------:R0:W-:Y:S04]  /*8abd0*/  @P0 STG.E.U16 [R18.64], R20 ;  /* 0x0000001412000986 */ /* 0x0001e8000c101506 */
[----:B------:R1:W-:Y:S01]  /*8abe0*/  @P3 STG.E.U16 [R16.64], R3 ;  /* 0x0000000310003986 */ /* 0x0003e2000c101506 */
[----:B------:R-:W-:Y:S01]  /*8abf0*/  ISETP.LT.AND P3, PT, R27, c[0x0][0x178], !P6 ;  /* 0x00005e001b007a0c */ /* 0x000fe20007761270 */
[----:B0-----:R-:W-:-:S04]  /*8ac00*/  IMAD.WIDE R18, R0, 0x2, R6 ;  /* 0x0000000200127825 */ /* 0x001fc800078e0206 */
[C---:B-1----:R-:W-:Y:S01]  /*8ac10*/  IMAD.WIDE R16, R0.reuse, 0x2, R4 ;  /* 0x0000000200107825 */ /* 0x042fe200078e0204 */
[----:B------:R-:W-:Y:S01]  /*8ac20*/  IADD3 R0, R0, c[0x0][0x198], RZ ;  /* 0x0000660000007a10 */ /* 0x000fe20007ffe0ff */
[----:B----4-:R0:W-:Y:S01]  /*8ac30*/  @P4 STG.E.U16 [R18.64], R24 ;  /* 0x0000001812004986 */ /* 0x0101e2000c101506 */
[----:B------:R-:W-:Y:S02]  /*8ac40*/  ISETP.GE.AND P2, PT, R21, c[0x0][0x17c], PT ;  /* 0x00005f0015007a0c */ /* 0x000fe40003f46270 */
[----:B------:R-:W-:Y:S01]  /*8ac50*/  IADD3 R3, R28, 0x55, RZ ;  /* 0x000000551c037810 */ /* 0x000fe20007ffe0ff */
[----:B------:R1:W-:Y:S01]  /*8ac60*/  @P1 STG.E.U16 [R16.64], R25 ;  /* 0x0000001910001986 */ /* 0x0003e2000c101506 */
[----:B------:R-:W-:Y:S02]  /*8ac70*/  PRMT R21, R24, 0x7632, R21 ;  /* 0x0000763218157816 */ /* 0x000fe40000000015 */
[----:B------:R-:W-:Y:S02]  /*8ac80*/  ISETP.GE.AND P4, PT, R3, c[0x0][0x17c], PT ;  /* 0x00005f0003007a0c */ /* 0x000fe40003f86270 */
[----:B------:R-:W-:Y:S01]  /*8ac90*/  PRMT R3, R25, 0x7632, R3 ;  /* 0x0000763219037816 */ /* 0x000fe20000000003 */
[----:B0-----:R-:W3:Y:S01]  /*8aca0*/  LDL.LU R24, [R1+0x2e8] ;  /* 0x0002e80001187983 */ /* 0x001ee20000300800 */
[----:B-1----:R-:W-:-:S03]  /*8acb0*/  IMAD.WIDE R16, R0, 0x2, R6 ;  /* 0x0000000200107825 */ /* 0x002fc600078e0206 */
[----:B------:R-:W4:Y:S04]  /*8acc0*/  LDL.LU R25, [R1+0xd8] ;  /* 0x0000d80001197983 */ /* 0x000f280000300800 */
[----:B------:R0:W-:Y:S04]  /*8acd0*/  @P3 STG.E.U16 [R16.64], R21 ;  /* 0x0000001510003986 */ /* 0x0001e8000c101506 */
[----:B0-----:R-:W4:Y:S01]  /*8ace0*/  LDL.LU R21, [R1+0xe8] ;  /* 0x0000e80001157983 */ /* 0x001f220000300800 */
[----:B------:R-:W-:Y:S01]  /*8acf0*/  ISETP.LT.AND P6, PT, R26, c[0x0][0x178], !P6 ;  /* 0x00005e001a007a0c */ /* 0x000fe200077c1270 */
[----:B------:R-:W-:Y:S01]  /*8ad00*/  IMAD.WIDE R18, R0, 0x2, R4 ;  /* 0x0000000200127825 */ /* 0x000fe200078e0204 */
[----:B------:R-:W-:-:S02]  /*8ad10*/  ISETP.LT.AND P1, PT, R27, c[0x0][0x178], !P5 ;  /* 0x00005e001b007a0c */ /* 0x000fc40006f21270 */
[----:B------:R-:W-:Y:S02]  /*8ad20*/  ISETP.LT.AND P5, PT, R26, c[0x0][0x178], !P5 ;  /* 0x00005e001a007a0c */ /* 0x000fe40006fa1270 */
[----:B------:R-:W-:Y:S02]  /*8ad30*/  IADD3 R16, R0, c[0x0][0x198], RZ ;  /* 0x0000660000107a10 */ /* 0x000fe40007ffe0ff */
[----:B------:R-:W-:Y:S02]  /*8ad40*/  IADD3 R20, R28, 0x56, RZ ;  /* 0x000000561c147810 */ /* 0x000fe40007ffe0ff */
[----:B------:R-:W-:-:S03]  /*8ad50*/  IADD3 R0, R16, c[0x0][0x198], RZ ;  /* 0x0000660010007a10 */ /* 0x000fc60007ffe0ff */
[----:B------:R0:W-:Y:S01]  /*8ad60*/  @P6 STG.E.U16 [R18.64], R3 ;  /* 0x0000000312006986 */ /* 0x0001e2000c101506 */
[----:B------:R-:W-:Y:S02]  /*8ad70*/  ISETP.LT.AND P6, PT, R27, c[0x0][0x178], !P2 ;  /* 0x00005e001b007a0c */ /* 0x000fe400057c1270 */
[----:B------:R-:W-:Y:S02]  /*8ad80*/  ISETP.LT.AND P2, PT, R26, c[0x0][0x178], !P2 ;  /* 0x00005e001a007a0c */ /* 0x000fe40005741270 */
[----:B------:R-:W-:Y:S02]  /*8ad90*/  IADD3 R22, R28, 0x54, RZ ;  /* 0x000000541c167810 */ /* 0x000fe40007ffe0ff */
[----:B------:R-:W-:Y:S01]  /*8ada0*/  ISETP.GE.AND P3, PT, R20, c[0x0][0x17c], PT ;  /* 0x00005f0014007a0c */ /* 0x000fe20003f66270 */
[----:B0-----:R-:W-:Y:S01]  /*8adb0*/  IMAD.WIDE R18, R16, 0x2, R6 ;  /* 0x0000000210127825 */ /* 0x001fe200078e0206 */
[----:B------:R-:W-:-:S03]  /*8adc0*/  IADD3 R3, R28, 0x57, RZ ;  /* 0x000000571c037810 */ /* 0x000fc60007ffe0ff */
[----:B------:R-:W-:Y:S01]  /*8add0*/  IMAD.WIDE R16, R16, 0x2, R4 ;  /* 0x0000000210107825 */ /* 0x000fe200078e0204 */
[----:B------:R-:W-:Y:S01]  /*8ade0*/  ISETP.GE.AND P0, PT, R22, c[0x0][0x17c], PT ;  /* 0x00005f0016007a0c */ /* 0x000fe20003f06270 */
[----:B--2---:R0:W-:Y:S01]  /*8adf0*/  @P1 STG.E.U16 [R18.64], R15 ;  /* 0x0000000f12001986 */ /* 0x0041e2000c101506 */
[----:B------:R-:W-:Y:S02]  /*8ae00*/  PRMT R20, R15, 0x7632, R20 ;  /* 0x000076320f147816 */ /* 0x000fe40000000014 */
[----:B------:R-:W-:Y:S01]  /*8ae10*/  ISETP.GE.AND P1, PT, R3, c[0x0][0x17c], PT ;  /* 0x00005f0003007a0c */ /* 0x000fe20003f26270 */
[----:B0-----:R-:W-:Y:S01]  /*8ae20*/  IMAD.WIDE R18, R0, 0x2, R6 ;  /* 0x0000000200127825 */ /* 0x001fe200078e0206 */
[----:B------:R-:W2:Y:S01]  /*8ae30*/  LDL.LU R15, [R1+0x23dc] ;  /* 0x0023dc00010f7983 */ /* 0x000ea20000300800 */
[----:B---3--:R-:W-:-:S03]  /*8ae40*/  PRMT R22, R24, 0x7632, R22 ;  /* 0x0000763218167816 */ /* 0x008fc60000000016 */
[----:B----4-:R0:W-:Y:S01]  /*8ae50*/  @P5 STG.E.U16 [R16.64], R21 ;  /* 0x0000001510005986 */ /* 0x0101e2000c101506 */
[----:B------:R-:W-:Y:S02]  /*8ae60*/  PRMT R3, R21, 0x7632, R3 ;  /* 0x0000763215037816 */ /* 0x000fe40000000003 */
[----:B------:R-:W-:Y:S01]  /*8ae70*/  ISETP.LT.AND P5, PT, R27, c[0x0][0x178], !P0 ;  /* 0x00005e001b007a0c */ /* 0x000fe200047a1270 */
[----:B------:R1:W-:Y:S01]  /*8ae80*/  @P6 STG.E.U16 [R18.64], R20 ;  /* 0x0000001412006986 */ /* 0x0003e2000c101506 */
[----:B------:R-:W-:Y:S01]  /*8ae90*/  ISETP.LT.AND P0, PT, R26, c[0x0][0x178], !P0 ;  /* 0x00005e001a007a0c */ /* 0x000fe20004701270 */
[C---:B0-----:R-:W-:Y:S01]  /*8aea0*/  IMAD.WIDE R16, R0.reuse, 0x2, R4 ;  /* 0x0000000200107825 */ /* 0x041fe200078e0204 */
[----:B-1----:R-:W-:-:S04]  /*8aeb0*/  IADD3 R19, R0, c[0x0][0x198], RZ ;  /* 0x0000660000137a10 */ /* 0x002fc80007ffe0ff */
[----:B------:R0:W-:Y:S01]  /*8aec0*/  @P2 STG.E.U16 [R16.64], R3 ;  /* 0x0000000310002986 */ /* 0x0001e2000c101506 */
[----:B------:R-:W-:Y:S02]  /*8aed0*/  ISETP.LT.AND P2, PT, R27, c[0x0][0x178], !P4 ;  /* 0x00005e001b007a0c */ /* 0x000fe40006741270 */
[----:B------:R-:W-:-:S04]  /*8aee0*/  IADD3 R18, R28, 0x58, RZ ;  /* 0x000000581c127810 */ /* 0x000fc80007ffe0ff */
[----:B------:R-:W-:Y:S02]  /*8aef0*/  ISETP.GE.AND P6, PT, R18, c[0x0][0x17c], PT ;  /* 0x00005f0012007a0c */ /* 0x000fe40003fc6270 */
[C---:B0-----:R-:W-:Y:S01]  /*8af00*/  IADD3 R3, R19.reuse, c[0x0][0x198], RZ ;  /* 0x0000660013037a10 */ /* 0x041fe20007ffe0ff */
[----:B------:R-:W-:-:S04]  /*8af10*/  IMAD.WIDE R16, R19, 0x2, R6 ;  /* 0x0000000213107825 */ /* 0x000fc800078e0206 */
[----:B------:R-:W-:Y:S01]  /*8af20*/  IMAD.WIDE R18, R19, 0x2, R4 ;  /* 0x0000000213127825 */ /* 0x000fe200078e0204 */
[----:B------:R-:W-:Y:S03]  /*8af30*/  @P5 STG.E.U16 [R16.64], R24 ;  /* 0x0000001810005986 */ /* 0x000fe6000c101506 */
[----:B------:R-:W-:Y:S01]  /*8af40*/  IMAD.WIDE R20, R3, 0x2, R6 ;  /* 0x0000000203147825 */ /* 0x000fe200078e0206 */
[----:B------:R-:W-:Y:S04]  /*8af50*/  @P0 STG.E.U16 [R18.64], R25 ;  /* 0x0000001912000986 */ /* 0x000fe8000c101506 */
[----:B------:R0:W-:Y:S04]  /*8af60*/  @P2 STG.E.U16 [R20.64], R22 ;  /* 0x0000001614002986 */ /* 0x0001e8000c101506 */
[----:B0-----:R-:W3:Y:S04]  /*8af70*/  LDL.LU R22, [R1+0x378] ;  /* 0x0003780001167983 */ /* 0x001ee80000300800 */
[----:B------:R-:W4:Y:S04]  /*8af80*/  LDL.LU R21, [R1+0xf8] ;  /* 0x0000f80001157983 */ /* 0x000f280000300800 */
[----:B------:R-:W2:Y:S01]  /*8af90*/  LDL.LU R24, [R1+0x388] ;  /* 0x0003880001187983 */ /* 0x000ea20000300800 */
[----:B------:R-:W-:-:S03]  /*8afa0*/  PRMT R20, R25, 0x7632, R20 ;  /* 0x0000763219147816 */ /* 0x000fc60000000014 */
[----:B------:R-:W2:Y:S01]  /*8afb0*/  LDL.LU R25, [R1+0x108] ;  /* 0x0001080001197983 */ /* 0x000ea20000300800 */
[----:B------:R-:W-:Y:S02]  /*8afc0*/  ISETP.LT.AND P4, PT, R26, c[0x0][0x178], !P4 ;  /* 0x00005e001a007a0c */ /* 0x000fe40006781270 */
[----:B------:R-:W-:Y:S02]  /*8afd0*/  IADD3 R0, R28, 0x59, RZ ;  /* 0x000000591c007810 */ /* 0x000fe40007ffe0ff */
[----:B------:R-:W-:Y:S01]  /*8afe0*/  ISETP.LT.AND P0, PT, R27, c[0x0][0x178], !P3 ;  /* 0x00005e001b007a0c */ /* 0x000fe20005f01270 */
[C---:B------:R-:W-:Y:S01]  /*8aff0*/  IMAD.WIDE R16, R3.reuse, 0x2, R4 ;  /* 0x0000000203107825 */ /* 0x040fe200078e0204 */
[----:B------:R-:W-:Y:S02]  /*8b000*/  ISETP.GE.AND P5, PT, R0, c[0x0][0x17c], PT ;  /* 0x00005f0000007a0c */ /* 0x000fe40003fa6270 */
[----:B------:R-:W-:Y:S02]  /*8b010*/  IADD3 R0, R3, c[0x0][0x198], RZ ;  /* 0x0000660003007a10 */ /* 0x000fe40007ffe0ff */
[----:B------:R-:W-:-:S02]  /*8b020*/  ISETP.LT.AND P3, PT, R26, c[0x0][0x178], !P3 ;  /* 0x00005e001a007a0c */ /* 0x000fc40005f61270 */
[----:B------:R-:W-:Y:S01]  /*8b030*/  ISETP.LT.AND P2, PT, R27, c[0x0][0x178], !P1 ;  /* 0x00005e001b007a0c */ /* 0x000fe20004f41270 */
[----:B------:R-:W-:Y:S01]  /*8b040*/  IMAD.WIDE R18, R0, 0x2, R6 ;  /* 0x0000000200127825 */ /* 0x000fe200078e0206 */
[----:B------:R0:W-:Y:S01]  /*8b050*/  @P4 STG.E.U16 [R16.64], R20 ;  /* 0x0000001410004986 */ /* 0x0001e2000c101506 */
[----:B------:R-:W-:Y:S02]  /*8b060*/  IADD3 R3, R28, 0x5a, RZ ;  /* 0x0000005a1c037810 */ /* 0x000fe40007ffe0ff */
[----:B------:R-:W-:Y:S02]  /*8b070*/  ISETP.LT.AND P1, PT, R26, c[0x0][0x178], !P1 ;  /* 0x00005e001a007a0c */ /* 0x000fe40004f21270 */
[C---:B0-----:R-:W-:Y:S01]  /*8b080*/  IADD3 R20, R0.reuse, c[0x0][0x198], RZ ;  /* 0x0000660000147a10 */ /* 0x041fe20007ffe0ff */
[----:B------:R-:W-:Y:S01]  /*8b090*/  IMAD.WIDE R16, R0, 0x2, R4 ;  /* 0x0000000200107825 */ /* 0x000fe200078e0204 */
[----:B------:R-:W-:Y:S02]  /*8b0a0*/  ISETP.GE.AND P4, PT, R3, c[0x0][0x17c], PT ;  /* 0x00005f0003007a0c */ /* 0x000fe40003f86270 */
[----:B------:R-:W-:Y:S01]  /*8b0b0*/  IADD3 R3, R28, 0x5b, RZ ;  /* 0x0000005b1c037810 */ /* 0x000fe20007ffe0ff */
[----:B---3--:R0:W-:Y:S01]  /*8b0c0*/  @P0 STG.E.U16 [R18.64], R22 ;  /* 0x0000001612000986 */ /* 0x0081e2000c101506 */
[----:B------:R-:W-:-:S03]  /*8b0d0*/  PRMT R0, R22, 0x7632, R0 ;  /* 0x0000763216007816 */ /* 0x000fc60000000000 */
[----:B----4-:R1:W-:Y:S01]  /*8b0e0*/  @P3 STG.E.U16 [R16.64], R21 ;  /* 0x0000001510003986 */ /* 0x0103e2000c101506 */
[----:B------:R-:W-:Y:S01]  /*8b0f0*/  ISETP.LT.AND P3, PT, R27, c[0x0][0x178], !P6 ;  /* 0x00005e001b007a0c */ /* 0x000fe20007761270 */
[----:B0-----:R-:W-:Y:S01]  /*8b100*/  IMAD.WIDE R18, R20, 0x2, R6 ;  /* 0x0000000214127825 */ /* 0x001fe200078e0206 */
[----:B------:R-:W-:-:S04]  /*8b110*/  ISETP.GE.AND P0, PT, R3, c[0x0][0x17c], PT ;  /* 0x00005f0003007a0c */ /* 0x000fc80003f06270 */
[----:B------:R0:W-:Y:S01]  /*8b120*/  @P2 STG.E.U16 [R18.64], R0 ;  /* 0x0000000012002986 */ /* 0x0001e2000c101506 */
[----:B------:R-:W-:Y:S01]  /*8b130*/  PRMT R3, R21, 0x7632, R3 ;  /* 0x0000763215037816 */ /* 0x000fe20000000003 */
[----:B-1----:R-:W-:Y:S01]  /*8b140*/  IMAD.WIDE R16, R20, 0x2, R4 ;  /* 0x0000000214107825 */ /* 0x002fe200078e0204 */
[----:B------:R-:W-:Y:S02]  /*8b150*/  ISETP.LT.AND P6, PT, R26, c[0x0][0x178], !P6 ;  /* 0x00005e001a007a0c */ /* 0x000fe400077c1270 */
[----:B0-----:R-:W-:Y:S02]  /*8b160*/  IADD3 R0, R20, c[0x0][0x198], RZ ;  /* 0x0000660014007a10 */ /* 0x001fe40007ffe0ff */
[----:B------:R-:W-:Y:S01]  /*8b170*/  @P1 STG.E.U16 [R16.64], R3 ;  /* 0x0000000310001986 */ /* 0x000fe2000c101506 */
[----:B------:R-:W-:Y:S02]  /*8b180*/  IADD3 R21, R28, 0x5c, RZ ;  /* 0x0000005c1c157810 */ /* 0x000fe40007ffe0ff */
[----:B------:R-:W-:-:S02]  /*8b190*/  IMAD.WIDE R18, R0, 0x2, R6 ;  /* 0x0000000200127825 */ /* 0x000fc400078e0206 */
[----:B------:R-:W-:-:S03]  /*8b1a0*/  ISETP.GE.AND P2, PT, R21, c[0x0][0x17c], PT ;  /* 0x00005f0015007a0c */ /* 0x000fc60003f46270 */
[----:B--2---:R0:W-:Y:S01]  /*8b1b0*/  @P3 STG.E.U16 [R18.64], R24 ;  /* 0x0000001812003986 */ /* 0x0041e2000c101506 */
[----:B------:R-:W-:Y:S01]  /*8b1c0*/  ISETP.LT.AND P3, PT, R27, c[0x0][0x178], !P5 ;  /* 0x00005e001b007a0c */ /* 0x000fe20006f61270 */
[----:B------:R-:W-:Y:S01]  /*8b1d0*/  IMAD.WIDE R20, R0, 0x2, R4 ;  /* 0x0000000200147825 */ /* 0x000fe200078e0204 */
[----:B------:R-:W-:Y:S02]  /*8b1e0*/  IADD3 R22, R28, 0x5d, RZ ;  /* 0x0000005d1c167810 */ /* 0x000fe40007ffe0ff */
[----:B------:R-:W-:Y:S02]  /*8b1f0*/  PRMT R23, R24, 0x7632, R23 ;  /* 0x0000763218177816 */ /* 0x000fe40000000017 */
[----:B------:R1:W-:Y:S01]  /*8b200*/  @P6 STG.E.U16 [R20.64], R25 ;  /* 0x0000001914006986 */ /* 0x0003e2000c101506 */
[----:B0-----:R-:W-:-:S03]  /*8b210*/  IADD3 R18, R0, c[0x0][0x198], RZ ;  /* 0x0000660000127a10 */ /* 0x001fc60007ffe0ff */
[----:B------:R-:W2:Y:S01]  /*8b220*/  LDL.LU R24, [R1+0x3a8] ;  /* 0x0003a80001187983 */ /* 0x000ea20000300800 */
[----:B------:R-:W-:Y:S02]  /*8b230*/  ISETP.GE.AND P1, PT, R22, c[0x0][0x17c], PT ;  /* 0x00005f0016007a0c */ /* 0x000fe40003f26270 */
[----:B------:R-:W-:Y:S01]  /*8b240*/  IADD3 R22, R28, 0x5e, RZ ;  /* 0x0000005e1c167810 */ /* 0x000fe20007ffe0ff */
[----:B-1----:R-:W-:Y:S01]  /*8b250*/  IMAD.WIDE R20, R18, 0x2, R6 ;  /* 0x0000000212147825 */ /* 0x002fe200078e0206 */
[----:B------:R-:W-:Y:S02]  /*8b260*/  PRMT R3, R25, 0x7632, R3 ;  /* 0x0000763219037816 */ /* 0x000fe40000000003 */
[----:B------:R-:W3:Y:S04]  /*8b270*/  LDL.LU R25, [R1+0x118] ;  /* 0x0001180001197983 */ /* 0x000ee80000300800 */
[----:B------:R0:W-:Y:S01]  /*8b280*/  @P3 STG.E.U16 [R20.64], R23 ;  /* 0x0000001714003986 */ /* 0x0001e2000c101506 */
[----:B------:R-:W-:-:S03]  /*8b290*/  ISETP.GE.AND P3, PT, R22, c[0x0][0x17c], PT ;  /* 0x00005f0016007a0c */ /* 0x000fc60003f66270 */
[----:B0-----:R-:W4:Y:S04]  /*8b2a0*/  LDL.LU R23, [R1+0x128] ;  /* 0x0001280001177983 */ /* 0x001f280000300800 */
[----:B------:R-:W2:Y:S01]  /*8b2b0*/  LDL.LU R22, [R1+0x398] ;  /* 0x0003980001167983 */ /* 0x000ea20000300800 */
[----:B------:R-:W-:Y:S02]  /*8b2c0*/  ISETP.LT.AND P5, PT, R26, c[0x0][0x178], !P5 ;  /* 0x00005e001a007a0c */ /* 0x000fe40006fa1270 */
[----:B------:R-:W-:Y:S02]  /*8b2d0*/  ISETP.LT.AND P6, PT, R27, c[0x0][0x178], !P4 ;  /* 0x00005e001b007a0c */ /* 0x000fe400067c1270 */
[C---:B------:R-:W-:Y:S01]  /*8b2e0*/  IADD3 R0, R18.reuse, c[0x0][0x198], RZ ;  /* 0x0000660012007a10 */ /* 0x040fe20007ffe0ff */
[----:B------:R-:W-:Y:S01]  /*8b2f0*/  IMAD.WIDE R18, R18, 0x2, R4 ;  /* 0x0000000212127825 */ /* 0x000fe200078e0204 */
[----:B------:R-:W-:-:S03]  /*8b300*/  ISETP.LT.AND P4, PT, R26, c[0x0][0x178], !P4 ;  /* 0x00005e001a007a0c */ /* 0x000fc60006781270 */
[----:B------:R-:W-:-:S04]  /*8b310*/  IMAD.WIDE R16, R0, 0x2, R6 ;  /* 0x0000000200107825 */ /* 0x000fc800078e0206 */
[----:B------:R-:W-:Y:S01]  /*8b320*/  @P5 STG.E.U16 [R18.64], R3 ;  /* 0x0000000312005986 */ /* 0x000fe2000c101506 */
[----:B------:R-:W-:-:S03]  /*8b330*/  IMAD.WIDE R20, R0, 0x2, R4 ;  /* 0x0000000200147825 */ /* 0x000fc600078e0204 */
[----:B--2---:R0:W-:Y:S01]  /*8b340*/  @P6 STG.E.U16 [R16.64], R22 ;  /* 0x0000001610006986 */ /* 0x0041e2000c101506 */
[C---:B------:R-:W-:Y:S02]  /*8b350*/  ISETP.LT.AND P6, PT, R27.reuse, c[0x0][0x178], !P0 ;  /* 0x00005e001b007a0c */ /* 0x040fe400047c1270 */
[----:B------:R-:W-:Y:S01]  /*8b360*/  ISETP.LT.AND P0, PT, R26, c[0x0][0x178], !P0 ;  /* 0x00005e001a007a0c */ /* 0x000fe20004701270 */
[----:B----4-:R1:W-:Y:S01]  /*8b370*/  @P4 STG.E.U16 [R20.64], R23 ;  /* 0x0000001714004986 */ /* 0x0103e2000c101506 */
[----:B------:R-:W-:Y:S02]  /*8b380*/  ISETP.LT.AND P4, PT, R27, c[0x0][0x178], !P2 ;  /* 0x00005e001b007a0c */ /* 0x000fe40005781270 */
[----:B0-----:R-:W-:Y:S02]  /*8b390*/  IADD3 R16, R0, c[0x0][0x198], RZ ;  /* 0x0000660000107a10 */ /* 0x001fe40007ffe0ff */
[----:B-1----:R-:W-:-:S03]  /*8b3a0*/  PRMT R20, R22, 0x7632, R20 ;  /* 0x0000763216147816 */ /* 0x002fc60000000014 */
[C---:B------:R-:W-:Y:S01]  /*8b3b0*/  IMAD.WIDE R18, R16.reuse, 0x2, R6 ;  /* 0x0000000210127825 */ /* 0x040fe200078e0206 */
[----:B------:R-:W-:Y:S02]  /*8b3c0*/  IADD3 R0, R16, c[0x0][0x198], RZ ;  /* 0x0000660010007a10 */ /* 0x000fe40007ffe0ff */
[----:B------:R-:W-:Y:S01]  /*8b3d0*/  ISETP.LT.AND P2, PT, R26, c[0x0][0x178], !P2 ;  /* 0x00005e001a007a0c */ /* 0x000fe20005741270 */
[----:B------:R-:W-:Y:S01]  /*8b3e0*/  IMAD.WIDE R16, R16, 0x2, R4 ;  /* 0x0000000210107825 */ /* 0x000fe200078e0204 */
[----:B------:R-:W-:Y:S01]  /*8b3f0*/  PRMT R3, R23, 0x7632, R3 ;  /* 0x0000763217037816 */ /* 0x000fe20000000003 */
[----:B------:R0:W-:Y:S01]  /*8b400*/  @P6 STG.E.U16 [R18.64], R20 ;  /* 0x0000001412006986 */ /* 0x0001e2000c101506 */
[----:B------:R-:W-:-:S03]  /*8b410*/  ISETP.LT.AND P6, PT, R27, c[0x0][0x178], !P1 ;  /* 0x00005e001b007a0c */ /* 0x000fc60004fc1270 */
[----:B------:R1:W-:Y:S04]  /*8b420*/  @P0 STG.E.U16 [R16.64], R3 ;  /* 0x0000000310000986 */ /* 0x0003e8000c101506 */
[----:B------:R-:W2:Y:S01]  /*8b430*/  LDL.LU R23, [R1+0x8] ;  /* 0x0000080001177983 */ /* 0x000ea20000300800 */
[----:B0-----:R-:W-:-:S04]  /*8b440*/  IMAD.WIDE R18, R0, 0x2, R6 ;  /* 0x0000000200127825 */ /* 0x001fc800078e0206 */
[----:B-1----:R-:W-:Y:S01]  /*8b450*/  IMAD.WIDE R16, R0, 0x2, R4 ;  /* 0x0000000200107825 */ /* 0x002fe200078e0204 */
[----:B------:R0:W-:Y:S01]  /*8b460*/  @P4 STG.E.U16 [R18.64], R24 ;  /* 0x0000001812004986 */ /* 0x0001e2000c101506 */
[----:B------:R-:W-:Y:S02]  /*8b470*/  ISETP.LT.AND P1, PT, R26, c[0x0][0x178], !P1 ;  /* 0x00005e001a007a0c */ /* 0x000fe40004f21270 */
[----:B------:R-:W-:Y:S01]  /*8b480*/  PRMT R3, R24, 0x7632, R3 ;  /* 0x0000763218037816 */ /* 0x000fe20000000003 */
[----:B---3--:R1:W-:Y:S01]  /*8b490*/  @P2 STG.E.U16 [R16.64], R25 ;  /* 0x0000001910002986 */ /* 0x0083e2000c101506 */
[----:B0-----:R-:W-:-:S03]  /*8b4a0*/  IADD3 R18, R0, c[0x0][0x198], RZ ;  /* 0x0000660000127a10 */ /* 0x001fc60007ffe0ff */
[----:B------:R-:W3:Y:S02]  /*8b4b0*/  LDL.LU R24, [R1+0x4c] ;  /* 0x00004c0001187983 */ /* 0x000ee40000300800 */
[----:B-1----:R-:W-:-:S05]  /*8b4c0*/  IMAD.WIDE R16, R18, 0x2, R6 ;  /* 0x0000000212107825 */ /* 0x002fca00078e0206 */
[----:B------:R0:W-:Y:S02]  /*8b4d0*/  @P6 STG.E.U16 [R16.64], R3 ;  /* 0x0000000310006986 */ /* 0x0001e4000c101506 */
[----:B0-----:R-:W-:Y:S01]  /*8b4e0*/  PRMT R3, R25, 0x7632, R3 ;  /* 0x0000763219037816 */ /* 0x001fe20000000003 */
[----:B------:R-:W-:Y:S01]  /*8b4f0*/  IMAD.WIDE R16, R18, 0x2, R4 ;  /* 0x0000000212107825 */ /* 0x000fe200078e0204 */
[----:B------:R-:W4:Y:S04]  /*8b500*/  LDL.LU R25, [R1+0x1c] ;  /* 0x00001c0001197983 */ /* 0x000f280000300800 */
[----:B------:R0:W-:Y:S04]  /*8b510*/  @P1 STG.E.U16 [R16.64], R3 ;  /* 0x0000000310001986 */ /* 0x0001e8000c101506 */
[----:B0-----:R-:W3:Y:S01]  /*8b520*/  LDL.LU R17, [R1+0x428] ;  /* 0x0004280001117983 */ /* 0x001ee20000300800 */
[----:B------:R-:W-:-:S02]  /*8b530*/  IADD3 R0, R28, 0x61, RZ ;  /* 0x000000611c007810 */ /* 0x000fc40007ffe0ff */
[----:B------:R-:W-:Y:S02]  /*8b540*/  ISETP.LT.AND P2, PT, R27, c[0x0][0x178], !P3 ;  /* 0x00005e001b007a0c */ /* 0x000fe40005f41270 */
[----:B------:R-:W-:Y:S02]  /*8b550*/  ISETP.GE.AND P4, PT, R0, c[0x0][0x17c], PT ;  /* 0x00005f0000007a0c */ /* 0x000fe40003f86270 */
[----:B------:R-:W-:Y:S02]  /*8b560*/  IADD3 R0, R18, c[0x0][0x198], RZ ;  /* 0x0000660012007a10 */ /* 0x000fe40007ffe0ff */
[C---:B------:R-:W-:Y:S02]  /*8b570*/  IADD3 R20, R28.reuse, 0x60, RZ ;  /* 0x000000601c147810 */ /* 0x040fe40007ffe0ff */
[----:B------:R-:W-:Y:S02]  /*8b580*/  IADD3 R21, R28, 0x5f, RZ ;  /* 0x0000005f1c157810 */ /* 0x000fe40007ffe0ff */
[----:B------:R-:W-:Y:S01]  /*8b590*/  ISETP.LT.AND P3, PT, R26, c[0x0][0x178], !P3 ;  /* 0x00005e001a007a0c */ /* 0x000fe20005f61270 */
[----:B------:R-:W-:Y:S01]  /*8b5a0*/  IMAD.WIDE R18, R0, 0x2, R6 ;  /* 0x0000000200127825 */ /* 0x000fe200078e0206 */
[----:B------:R-:W-:-:S02]  /*8b5b0*/  ISETP.GE.AND P0, PT, R20, c[0x0][0x17c], PT ;  /* 0x00005f0014007a0c */ /* 0x000fc40003f06270 */
[----:B------:R-:W-:Y:S02]  /*8b5c0*/  IADD3 R20, R28, 0x62, RZ ;  /* 0x000000621c147810 */ /* 0x000fe40007ffe0ff */
[----:B------:R-:W-:Y:S02]  /*8b5d0*/  ISETP.GE.AND P5, PT, R21, c[0x0][0x17c], PT ;  /* 0x00005f0015007a0c */ /* 0x000fe40003fa6270 */
[----:B------:R-:W-:Y:S01]  /*8b5e0*/  ISETP.GE.AND P6, PT, R20, c[0x0][0x17c], PT ;  /* 0x00005f0014007a0c */ /* 0x000fe20003fc6270 */
[C---:B------:R-:W-:Y:S01]  /*8b5f0*/  IMAD.WIDE R20, R0.reuse, 0x2, R4 ;  /* 0x0000000200147825 */ /* 0x040fe200078e0204 */
[----:B------:R-:W-:-:S04]  /*8b600*/  IADD3 R16, R0, c[0x0][0x198], RZ ;  /* 0x0000660000107a10 */ /* 0x000fc80007ffe0ff */
[----:B------:R-:W-:Y:S02]  /*8b610*/  IADD3 R3, R16, c[0x0][0x198], RZ ;  /* 0x0000660010037a10 */ /* 0x000fe40007ffe0ff */
[----:B------:R-:W-:-:S04]  /*8b620*/  IADD3 R22, R28, 0x63, RZ ;  /* 0x000000631c167810 */ /* 0x000fc80007ffe0ff */
[----:B------:R-:W-:Y:S02]  /*8b630*/  ISETP.GE.AND P1, PT, R22, c[0x0][0x17c], PT ;  /* 0x00005f0016007a0c */ /* 0x000fe40003f26270 */
[----:B--2---:R-:W-:Y:S01]  /*8b640*/  PRMT R0, R23, 0x7632, R0 ;  /* 0x0000763217007816 */ /* 0x004fe20000000000 */
[----:B---3--:R0:W-:Y:S01]  /*8b650*/  @P2 STG.E.U16 [R18.64], R17 ;  /* 0x0000001112002986 */ /* 0x0081e2000c101506 */
[C---:B------:R-:W-:Y:S02]  /*8b660*/  ISETP.LT.AND P2, PT, R27.reuse, c[0x0][0x178], !P5 ;  /* 0x00005e001b007a0c */ /* 0x040fe40006f41270 */
[----:B------:R-:W-:Y:S01]  /*8b670*/  ISETP.LT.AND P5, PT, R26, c[0x0][0x178], !P5 ;  /* 0x00005e001a007a0c */ /* 0x000fe20006fa1270 */
[----:B------:R1:W-:Y:S01]  /*8b680*/  @P3 STG.E.U16 [R20.64], R23 ;  /* 0x0000001714003986 */ /* 0x0003e2000c101506 */
[----:B------:R-:W-:Y:S01]  /*8b690*/  ISETP.LT.AND P3, PT, R27, c[0x0][0x178], !P0 ;  /* 0x00005e001b007a0c */ /* 0x000fe20004761270 */
[----:B0-----:R-:W-:Y:S01]  /*8b6a0*/  IMAD.WIDE R18, R16, 0x2, R6 ;  /* 0x0000000210127825 */ /* 0x001fe200078e0206 */
[----:B-1----:R-:W-:-:S03]  /*8b6b0*/  PRMT R20, R17, 0x7632, R20 ;  /* 0x0000763211147816 */ /* 0x002fc60000000014 */
[----:B------:R-:W-:Y:S01]  /*8b6c0*/  IMAD.WIDE R16, R16, 0x2, R4 ;  /* 0x0000000210107825 */ /* 0x000fe200078e0204 */
[----:B------:R-:W-:-:S03]  /*8b6d0*/  ISETP.LT.AND P0, PT, R26, c[0x0][0x178], !P0 ;  /* 0x00005e001a007a0c */ /* 0x000fc60004701270 */
[----:B------:R0:W-:Y:S04]  /*8b6e0*/  @P2 STG.E.U16 [R18.64], R20 ;  /* 0x0000001412002986 */ /* 0x0001e8000c101506 */
[----:B------:R1:W-:Y:S01]  /*8b6f0*/  @P5 STG.E.U16 [R16.64], R0 ;  /* 0x0000000010005986 */ /* 0x0003e2000c101506 */
[----:B0-----:R-:W-:-:S05]  /*8b700*/  IMAD.WIDE R18, R3, 0x2, R6 ;  /* 0x0000000203127825 */ /* 0x001fca00078e0206 */
[----:B------:R0:W-:Y:S01]  /*8b710*/  @P3 STG.E.U16 [R18.64], R24 ;  /* 0x0000001812003986 */ /* 0x0001e2000c101506 */
[----:B------:R-:W-:Y:S01]  /*8b720*/  ISETP.LT.AND P3, PT, R27, c[0x0][0x178], !P4 ;  /* 0x00005e001b007a0c */ /* 0x000fe20006761270 */
[C---:B-1----:R-:W-:Y:S01]  /*8b730*/  IMAD.WIDE R16, R3.reuse, 0x2, R4 ;  /* 0x0000000203107825 */ /* 0x042fe200078e0204 */
[----:B------:R-:W-:Y:S02]  /*8b740*/  ISETP.LT.AND P4, PT, R26, c[0x0][0x178], !P4 ;  /* 0x00005e001a007a0c */ /* 0x000fe40006781270 */
[----:B------:R-:W-:Y:S02]  /*8b750*/  PRMT R0, R24, 0x7632, R0 ;  /* 0x0000763218007816 */ /* 0x000fe40000000000 */
[----:B----4-:R1:W-:Y:S01]  /*8b760*/  @P0 STG.E.U16 [R16.64], R25 ;  /* 0x0000001910000986 */ /* 0x0103e2000c101506 */
[----:B0-----:R-:W-:Y:S02]  /*8b770*/  IADD3 R18, R3, c[0x0][0x198], RZ ;  /* 0x0000660003127a10 */ /* 0x001fe40007ffe0ff */
[----:B------:R-:W-:-:S02]  /*8b780*/  IADD3 R23, R28, 0x66, RZ ;  /* 0x000000661c177810 */ /* 0x000fc40007ffe0ff */
[C---:B------:R-:W-:Y:S01]  /*8b790*/  IADD3 R3, R18.reuse, c[0x0][0x198], RZ ;  /* 0x0000660012037a10 */ /* 0x040fe20007ffe0ff */
[C---:B-1----:R-:W-:Y:S01]  /*8b7a0*/  IMAD.WIDE R16, R18.reuse, 0x2, R6 ;  /* 0x0000000212107825 */ /* 0x042fe200078e0206 */
[----:B------:R-:W-:Y:S02]  /*8b7b0*/  PRMT R22, R25, 0x7632, R22 ;  /* 0x0000763219167816 */ /* 0x000fe40000000016 */
[----:B------:R-:W2:Y:S01]  /*8b7c0*/  LDL.LU R25, [R1+0x2c] ;  /* 0x00002c0001197983 */ /* 0x000ea20000300800 */
[----:B------:R-:W-:-:S03]  /*8b7d0*/  IMAD.WIDE R18, R18, 0x2, R4 ;  /* 0x0000000212127825 */ /* 0x000fc600078e0204 */
[----:B------:R-:W-:Y:S01]  /*8b7e0*/  @P3 STG.E.U16 [R16.64], R0 ;  /* 0x0000000010003986 */ /* 0x000fe2000c101506 */
[----:B------:R-:W-:-:S03]  /*8b7f0*/  ISETP.GE.AND P3, PT, R23, c[0x0][0x17c], PT ;  /* 0x00005f0017007a0c */ /* 0x000fc60003f66270 */
[----:B------:R-:W3:Y:S04]  /*8b800*/  LDL.LU R23, [R1+0x8c] ;  /* 0x00008c0001177983 */ /* 0x000ee80000300800 */
[----:B------:R0:W-:Y:S04]  /*8b810*/  @P4 STG.E.U16 [R18.64], R22 ;  /* 0x0000001612004986 */ /* 0x0001e8000c101506 */
[----:B0-----:R-:W4:Y:S04]  /*8b820*/  LDL.LU R18, [R1+0x7c] ;  /* 0x00007c0001127983 */ /* 0x001f280000300800 */
[----:B------:R-:W2:Y:S01]  /*8b830*/  LDL.LU R19, [R1+0x3c] ;  /* 0x00003c0001137983 */ /* 0x000ea20000300800 */
[----:B------:R-:W-:-:S02]  /*8b840*/  ISETP.LT.AND P0, PT, R27, c[0x0][0x178], !P6 ;  /* 0x00005e001b007a0c */ /* 0x000fc40007701270 */
[C---:B------:R-:W-:Y:S02]  /*8b850*/  IADD3 R21, R28.reuse, 0x64, RZ ;  /* 0x000000641c157810 */ /* 0x040fe40007ffe0ff */
[----:B------:R-:W-:Y:S02]  /*8b860*/  IADD3 R20, R28, 0x65, RZ ;  /* 0x000000651c147810 */ /* 0x000fe40007ffe0ff */
[----:B------:R-:W-:Y:S02]  /*8b870*/  ISETP.LT.AND P6, PT, R26, c[0x0][0x178], !P6 ;  /* 0x00005e001a007a0c */ /* 0x000fe400077c1270 */
[----:B------:R-:W-:Y:S02]  /*8b880*/  ISETP.GE.AND P2, PT, R21, c[0x0][0x17c], PT ;  /* 0x00005f0015007a0c */ /* 0x000fe40003f46270 */
[----:B------:R-:W-:Y:S01]  /*8b890*/  ISETP.GE.AND P5, PT, R20, c[0x0][0x17c], PT ;  /* 0x00005f0014007a0c */ /* 0x000fe20003fa6270 */
[----:B------:R-:W-:-:S04]  /*8b8a0*/  IMAD.WIDE R20, R3, 0x2, R6 ;  /* 0x0000000203147825 */ /* 0x000fc800078e0206 */
[----:B------:R-:W-:Y:S01]  /*8b8b0*/  IMAD.WIDE R16, R3, 0x2, R4 ;  /* 0x0000000203107825 */ /* 0x000fe200078e0204 */
[----:B------:R-:W-:Y:S01]  /*8b8c0*/  IADD3 R22, R28, 0x68, RZ ;  /* 0x000000681c167810 */ /* 0x000fe20007ffe0ff */
[----:B----4-:R0:W-:Y:S01]  /*8b8d0*/  @P0 STG.E.U16 [R20.64], R18 ;  /* 0x0000001214000986 */ /* 0x0101e2000c101506 */
[C---:B------:R-:W-:Y:S02]  /*8b8e0*/  ISETP.LT.AND P0, PT, R27.reuse, c[0x0][0x178], !P1 ;  /* 0x00005e001b007a0c */ /* 0x040fe40004f01270 */
[----:B------:R-:W-:Y:S01]  /*8b8f0*/  ISETP.LT.AND P1, PT, R26, c[0x0][0x178], !P1 ;  /* 0x00005e001a007a0c */ /* 0x000fe20004f21270 */
[----:B--2---:R1:W-:Y:S01]  /*8b900*/  @P6 STG.E.U16 [R16.64], R19 ;  /* 0x0000001310006986 */ /* 0x0043e2000c101506 */
[----:B------:R-:W-:Y:S02]  /*8b910*/  ISETP.LT.AND P6, PT, R27, c[0x0][0x178], !P2 ;  /* 0x00005e001b007a0c */ /* 0x000fe400057c1270 */
[----:B------:R-:W-:Y:S02]  /*8b920*/  PRMT R0, R19, 0x7632, R0 ;  /* 0x0000763213007816 */ /* 0x000fe40000000000 */
[----:B0-----:R-:W-:-:S02]  /*8b930*/  IADD3 R21, R3, c[0x0][0x198], RZ ;  /* 0x0000660003157a10 */ /* 0x001fc40007ffe0ff */
[----:B------:R-:W-:Y:S02]  /*8b940*/  PRMT R20, R18, 0x7632, R20 ;  /* 0x0000763212147816 */ /* 0x000fe40000000014 */
[C---:B------:R-:W-:Y:S01]  /*8b950*/  IADD3 R3, R21.reuse, c[0x0][0x198], RZ ;  /* 0x0000660015037a10 */ /* 0x040fe20007ffe0ff */
[----:B-1----:R-:W-:Y:S01]  /*8b960*/  IMAD.WIDE R18, R21, 0x2, R6 ;  /* 0x0000000215127825 */ /* 0x002fe200078e0206 */
[----:B------:R-:W-:-:S03]  /*8b970*/  ISETP.LT.AND P2, PT, R26, c[0x0][0x178], !P2 ;  /* 0x00005e001a007a0c */ /* 0x000fc60005741270 */
[----:B------:R-:W-:Y:S01]  /*8b980*/  IMAD.WIDE R16, R21, 0x2, R4 ;  /* 0x0000000215107825 */ /* 0x000fe200078e0204 */
[----:B------:R0:W-:Y:S04]  /*8b990*/  @P0 STG.E.U16 [R18.64], R20 ;  /* 0x0000001412000986 */ /* 0x0001e8000c101506 */
[----:B------:R1:W-:Y:S01]  /*8b9a0*/  @P1 STG.E.U16 [R16.64], R0 ;  /* 0x0000000010001986 */ /* 0x0003e2000c101506 */
[----:B0-----:R-:W-:-:S05]  /*8b9b0*/  IMAD.WIDE R18, R3, 0x2, R6 ;  /* 0x0000000203127825 */ /* 0x001fca00078e0206 */
[----:B---3--:R0:W-:Y:S01]  /*8b9c0*/  @P6 STG.E.U16 [R18.64], R23 ;  /* 0x0000001712006986 */ /* 0x0081e2000c101506 */
[----:B------:R-:W-:Y:S01]  /*8b9d0*/  ISETP.LT.AND P6, PT, R27, c[0x0][0x178], !P5 ;  /* 0x00005e001b007a0c */ /* 0x000fe20006fc1270 */
[----:B-1----:R-:W-:Y:S01]  /*8b9e0*/  IMAD.WIDE R16, R3, 0x2, R4 ;  /* 0x0000000203107825 */ /* 0x002fe200078e0204 */
[----:B------:R-:W-:Y:S02]  /*8b9f0*/  ISETP.LT.AND P5, PT, R26, c[0x0][0x178], !P5 ;  /* 0x00005e001a007a0c */ /* 0x000fe40006fa1270 */
[----:B------:R-:W-:Y:S02]  /*8ba00*/  PRMT R0, R23, 0x7632, R0 ;  /* 0x0000763217007816 */ /* 0x000fe40000000000 */
[----:B------:R1:W-:Y:S01]  /*8ba10*/  @P2 STG.E.U16 [R16.64], R25 ;  /* 0x0000001910002986 */ /* 0x0003e2000c101506 */
[----:B0-----:R-:W-:Y:S02]  /*8ba20*/  IADD3 R18, R3, c[0x0][0x198], RZ ;  /* 0x0000660003127a10 */ /* 0x001fe40007ffe0ff */
[----:B------:R-:W-:-:S02]  /*8ba30*/  ISETP.GE.AND P0, PT, R22, c[0x0][0x17c], PT ;  /* 0x00005f0016007a0c */ /* 0x000fc40003f06270 */
[----:B------:R-:W-:Y:S02]  /*8ba40*/  IADD3 R23, R28, 0x6a, RZ ;  /* 0x0000006a1c177810 */ /* 0x000fe40007ffe0ff */
        /* <DEDUP_REMOVED lines=15> */
[----:B------:R-:W-:Y:S01]  /*8bb40*/  ISETP.GE.AND P1, PT, R20, c[0x0][0x17c], PT ;  /* 0x00005f0014007a0c */ /* 0x000fe20003f26270 */
[----:B------:R-:W-:Y:S01]  /*8bb50*/  IMAD.WIDE R20, R3, 0x2, R6 ;  /* 0x0000000203147825 */ /* 0x000fe200078e0206 */
[----:B------:R-:W-:-:S03]  /*8bb60*/  ISETP.GE.AND P4, PT, R24, c[0x0][0x17c], PT ;  /* 0x00005f0018007a0c */ /* 0x000fc60003f86270 */
        /* <DEDUP_REMOVED lines=239> */
[C---:B-1----:R-:W-:Y:S01]  /*8ca60*/  IMAD.WIDE R16, R3.reuse, 0x2, R4 ;  /* 0x0000000203107825 */ /* 0x042fe200078e0204 */
[----:B------:R-:W-:Y:S02]  /*8ca70*/  ISETP.LT.AND P5, PT, R26, c[0x0][0x178], !P5 ;  /* 0x00005e001a007a0c */ /* 0x000fe40006fa1270 */
[----:B------:R-:W-:Y:S02]  /*8ca80*/  ISETP.GE.AND P0, PT, R22, c[0x0][0x17c], PT ;  /* 0x00005f0016007a0c */ /* 0x000fe40003f06270 */
[----:B------:R1:W-:Y:S01]  /*8ca90*/  @P2 STG.E.U16 [R16.64], R25 ;  /* 0x0000001910002986 */ /* 0x0003e2000c101506 */
[----:B0-----:R-:W-:Y:S02]  /*8caa0*/  IADD3 R18, R3, c[0x0][0x198], RZ ;  /* 0x0000660003127a10 */ /* 0x001fe40007ffe0ff */
[----:B------:R-:W-:-:S02]  /*8cab0*/  PRMT R0, R23, 0x7632, R0 ;  /* 0x0000763217007816 */ /* 0x000fc40000000000 */
        /* <DEDUP_REMOVED lines=10> */
[----:B0-----:R-:W4:Y:S01]  /*8cb60*/  LDL.LU R19, [R1+0x42c] ;  /* 0x00042c0001137983 */ /* 0x001f220000300800 */
[----:B------:R-:W-:Y:S02]  /*8cb70*/  ISETP.LT.AND P2, PT, R27, c[0x0][0x178], !P3 ;  /* 0x00005e001b007a0c */ /* 0x000fe40005f41270 */
[----:B------:R-:W-:-:S02]  /*8cb80*/  IADD3 R20, R28, 0x81, RZ ;  /* 0x000000811c147810 */ /* 0x000fc40007ffe0ff */
[----:B------:R-:W-:Y:S02]  /*8cb90*/  IADD3 R24, R28, 0x7f, RZ ;  /* 0x0000007f1c187810 */ /* 0x000fe40007ffe0ff */
[----:B------:R-:W-:Y:S01]  /*8cba0*/  ISETP.GE.AND P1, PT, R20, c[0x0][0x17c], PT ;  /* 0x00005f0014007a0c */ /* 0x000fe20003f26270 */
[C---:B------:R-:W-:Y:S01]  /*8cbb0*/  IMAD.WIDE R20, R23.reuse, 0x2, R6 ;  /* 0x0000000217147825 */ /* 0x040fe200078e0206 */
[----:B------:R-:W-:Y:S02]  /*8cbc0*/  ISETP.LT.AND P3, PT, R26, c[0x0][0x178], !P3 ;  /* 0x00005e001a007a0c */ /* 0x000fe40005f61270 */
[----:B------:R-:W-:Y:S01]  /*8cbd0*/  ISETP.GE.AND P4, PT, R24, c[0x0][0x17c], PT ;  /* 0x00005f0018007a0c */ /* 0x000fe20003f86270 */
[C---:B------:R-:W-:Y:S01]  /*8cbe0*/  IMAD.WIDE R16, R23.reuse, 0x2, R4 ;  /* 0x0000000217107825 */ /* 0x040fe200078e0204 */
[----:B------:R-:W-:Y:S02]  /*8cbf0*/  IADD3 R0, R23, c[0x0][0x198], RZ ;  /* 0x0000660017007a10 */ /* 0x000fe40007ffe0ff */
[----:B------:R-:W2:Y:S04]  /*8cc00*/  LDL.LU R23, [R1+0x190] ;  /* 0x0001900001177983 */ /* 0x000ea80000300800 */
[----:B----4-:R0:W-:Y:S01]  /*8cc10*/  @P2 STG.E.U16 [R20.64], R19 ;  /* 0x0000001314002986 */ /* 0x0101e2000c101506 */
[----:B------:R-:W-:-:S02]  /*8cc20*/  ISETP.LT.AND P2, PT, R27, c[0x0][0x178], !P4 ;  /* 0x00005e001b007a0c */ /* 0x000fc40006741270 */
[----:B------:R-:W-:Y:S01]  /*8cc30*/  PRMT R3, R19, 0x7632, R3 ;  /* 0x0000763213037816 */ /* 0x000fe20000000003 */
[----:B---3--:R1:W-:Y:S01]  /*8cc40*/  @P3 STG.E.U16 [R16.64], R22 ;  /* 0x0000001610003986 */ /* 0x0083e2000c101506 */
[----:B0-----:R-:W-:Y:S01]  /*8cc50*/  IADD3 R21, R28, 0x84, RZ ;  /* 0x000000841c157810 */ /* 0x001fe20007ffe0ff */
[----:B-1----:R-:W-:Y:S01]  /*8cc60*/  IMAD.WIDE R16, R0, 0x2, R6 ;  /* 0x0000000200107825 */ /* 0x002fe200078e0206 */
[----:B------:R-:W-:Y:S02]  /*8cc70*/  PRMT R20, R22, 0x7632, R20 ;  /* 0x0000763216147816 */ /* 0x000fe40000000014 */
[----:B------:R-:W3:Y:S05]  /*8cc80*/  LDL.LU R22, [R1+0x140] ;  /* 0x0001400001167983 */ /* 0x000eea0000300800 */
[----:B------:R0:W-:Y:S01]  /*8cc90*/  @P2 STG.E.U16 [R16.64], R3 ;  /* 0x0000000310002986 */ /* 0x0001e2000c101506 */
[----:B------:R-:W-:-:S03]  /*8cca0*/  ISETP.GE.AND P2, PT, R21, c[0x0][0x17c], PT ;  /* 0x00005f0015007a0c */ /* 0x000fc60003f46270 */
[----:B------:R-:W4:Y:S01]  /*8ccb0*/  LDL.LU R21, [R1+0x180] ;  /* 0x0001800001157983 */ /* 0x000f220000300800 */
[----:B------:R-:W-:Y:S02]  /*8ccc0*/  ISETP.LT.AND P4, PT, R26, c[0x0][0x178], !P4 ;  /* 0x00005e001a007a0c */ /* 0x000fe40006781270 */
[----:B------:R-:W-:Y:S01]  /*8ccd0*/  ISETP.LT.AND P3, PT, R27, c[0x0][0x178], !P0 ;  /* 0x00005e001b007a0c */ /* 0x000fe20004761270 */
[----:B------:R-:W-:Y:S01]  /*8cce0*/  IMAD.WIDE R18, R0, 0x2, R4 ;  /* 0x0000000200127825 */ /* 0x000fe200078e0204 */
[----:B------:R-:W-:Y:S02]  /*8ccf0*/  ISETP.LT.AND P0, PT, R26, c[0x0][0x178], !P0 ;  /* 0x00005e001a007a0c */ /* 0x000fe40004701270 */
[----:B------:R-:W-:-:S05]  /*8cd00*/  IADD3 R0, R0, c[0x0][0x198], RZ ;  /* 0x0000660000007a10 */ /* 0x000fca0007ffe0ff */
[----:B0-----:R-:W-:Y:S02]  /*8cd10*/  IMAD.WIDE R16, R0, 0x2, R6 ;  /* 0x0000000200107825 */ /* 0x001fe400078e0206 */
[----:B------:R0:W-:Y:S01]  /*8cd20*/  @P4 STG.E.U16 [R18.64], R20 ;  /* 0x0000001412004986 */ /* 0x0001e2000c101506 */
[----:B------:R-:W-:Y:S02]  /*8cd30*/  ISETP.LT.AND P4, PT, R27, c[0x0][0x178], !P1 ;  /* 0x00005e001b007a0c */ /* 0x000fe40004f81270 */
[----:B------:R-:W-:Y:S02]  /*8cd40*/  ISETP.LT.AND P1, PT, R26, c[0x0][0x178], !P1 ;  /* 0x00005e001a007a0c */ /* 0x000fe40004f21270 */
[----:B------:R-:W-:Y:S01]  /*8cd50*/  IADD3 R3, R28, 0x85, RZ ;  /* 0x000000851c037810 */ /* 0x000fe20007ffe0ff */
[C---:B0-----:R-:W-:Y:S01]  /*8cd60*/  IMAD.WIDE R18, R0.reuse, 0x2, R4 ;  /* 0x0000000200127825 */ /* 0x041fe200078e0204 */
[----:B------:R-:W-:Y:S02]  /*8cd70*/  IADD3 R0, R0, c[0x0][0x198], RZ ;  /* 0x0000660000007a10 */ /* 0x000fe40007ffe0ff */
[----:B------:R-:W-:-:S04]  /*8cd80*/  IADD3 R24, R28, 0x83, RZ ;  /* 0x000000831c187810 */ /* 0x000fc80007ffe0ff */
[----:B------:R-:W-:Y:S01]  /*8cd90*/  ISETP.GE.AND P5, PT, R24, c[0x0][0x17c], PT ;  /* 0x00005f0018007a0c */ /* 0x000fe20003fa6270 */
[----:B----4-:R0:W-:Y:S01]  /*8cda0*/  @P3 STG.E.U16 [R16.64], R21 ;  /* 0x0000001510003986 */ /* 0x0101e2000c101506 */
        /* <DEDUP_REMOVED lines=16> */
[----:B------:R0:W-:Y:S01]  /*8ceb0*/  @P0 STG.E.U16 [R16.64], R23 ;  /* 0x0000001710000986 */ /* 0x0001e2000c101506 */
[----:B------:R-:W-:Y:S02]  /*8cec0*/  ISETP.GE.AND P4, PT, R20, c[0x0][0x17c], PT ;  /* 0x00005f0014007a0c */ /* 0x000fe40003f86270 */
[----:B------:R-:W-:Y:S02]  /*8ced0*/  IADD3 R20, R0, c[0x0][0x198], RZ ;  /* 0x0000660000147a10 */ /* 0x000fe40007ffe0ff */
[----:B------:R-:W-:-:S02]  /*8cee0*/  ISETP.GE.AND P0, PT, R3, c[0x0][0x17c], PT ;  /* 0x00005f0003007a0c */ /* 0x000fc40003f06270 */
[----:B---3--:R-:W-:Y:S01]  /*8cef0*/  PRMT R3, R22, 0x7632, R3 ;  /* 0x0000763216037816 */ /* 0x008fe20000000003 */
[----:B0-----:R-:W-:Y:S01]  /*8cf00*/  IMAD.WIDE R16, R0, 0x2, R4 ;  /* 0x0000000200107825 */ /* 0x001fe200078e0204 */
[----:B------:R-:W-:-:S03]  /*8cf10*/  PRMT R0, R23, 0x7632, R0 ;  /* 0x0000763217007816 */ /* 0x000fc60000000000 */
[----:B------:R-:W-:Y:S01]  /*8cf20*/  IMAD.WIDE R18, R20, 0x2, R6 ;  /* 0x0000000214127825 */ /* 0x000fe200078e0206 */
[----:B------:R0:W-:Y:S04]  /*8cf30*/  @P6 STG.E.U16 [R16.64], R22 ;  /* 0x0000001610006986 */ /* 0x0001e8000c101506 */
[----:B------:R1:W-:Y:S01]  /*8cf40*/  @P1 STG.E.U16 [R18.64], R0 ;  /* 0x0000000012001986 */ /* 0x0003e2000c101506 */
[----:B0-----:R-:W-:-:S04]  /*8cf50*/  IADD3 R22, R28, 0x88, RZ ;  /* 0x000000881c167810 */ /* 0x001fc80007ffe0ff */
[----:B------:R-:W-:Y:S02]  /*8cf60*/  ISETP.GE.AND P1, PT, R22, c[0x0][0x17c], PT ;  /* 0x00005f0016007a0c */ /* 0x000fe40003f26270 */
[----:B------:R-:W3:Y:S01]  /*8cf70*/  LDL.LU R22, [R1+0x1c0] ;  /* 0x0001c00001167983 */ /* 0x000ee20000300800 */
        /* <DEDUP_REMOVED lines=8> */
[----:B---3--:R1:W-:Y:S04]  /*8d000*/  @P6 STG.E.U16 [R18.64], R22 ;  /* 0x0000001612006986 */ /* 0x0083e8000c101506 */
[----:B--2---:R-:W-:Y:S01]  /*8d010*/  @P2 STG.E.U16 [R20.64], R25 ;  /* 0x0000001914002986 */ /* 0x004fe2000c101506 */
[----:B------:R-:W-:-:S02]  /*8d020*/  ISETP.LT.AND P2, PT, R27, c[0x0][0x178], !P3 ;  /* 0x00005e001b007a0c */ /* 0x000fc40005f41270 */
[----:B0-----:R-:W-:Y:S02]  /*8d030*/  PRMT R3, R22, 0x7632, R3 ;  /* 0x0000763216037816 */ /* 0x001fe40000000003 */
[----:B-1----:R-:W-:-:S05]  /*8d040*/  IADD3 R18, R0, c[0x0][0x198], RZ ;  /* 0x0000660000127a10 */ /* 0x002fca0007ffe0ff */
[----:B------:R-:W-:-:S05]  /*8d050*/  IMAD.WIDE R16, R18, 0x2, R6 ;  /* 0x0000000212107825 */ /* 0x000fca00078e0206 */
[----:B------:R0:W-:Y:S04]  /*8d060*/  @P2 STG.E.U16 [R16.64], R3 ;  /* 0x0000000310002986 */ /* 0x0001e8000c101506 */
[----:B0-----:R-:W2:Y:S04]  /*8d070*/  LDL.LU R16, [R1+0x1d0] ;  /* 0x0001d00001107983 */ /* 0x001ea80000300800 */
[----:B------:R-:W3:Y:S01]  /*8d080*/  LDL.LU R17, [R1+0x160] ;  /* 0x0001600001117983 */ /* 0x000ee20000300800 */
[----:B------:R-:W-:Y:S02]  /*8d090*/  ISETP.LT.AND P3, PT, R26, c[0x0][0x178], !P3 ;  /* 0x00005e001a007a0c */ /* 0x000fe40005f61270 */
[----:B------:R-:W-:-:S02]  /*8d0a0*/  ISETP.LT.AND P6, PT, R27, c[0x0][0x178], !P4 ;  /* 0x00005e001b007a0c */ /* 0x000fc400067c1270 */
[C---:B------:R-:W-:Y:S01]  /*8d0b0*/  IADD3 R0, R18.reuse, c[0x0][0x198], RZ ;  /* 0x0000660012007a10 */ /* 0x040fe20007ffe0ff */
[----:B------:R-:W-:Y:S01]  /*8d0c0*/  IMAD.WIDE R18, R18, 0x2, R4 ;  /* 0x0000000212127825 */ /* 0x000fe200078e0204 */
[----:B------:R-:W-:Y:S02]  /*8d0d0*/  ISETP.LT.AND P4, PT, R26, c[0x0][0x178], !P4 ;  /* 0x00005e001a007a0c */ /* 0x000fe40006781270 */
[----:B------:R-:W-:Y:S01]  /*8d0e0*/  PRMT R24, R25, 0x7632, R24 ;  /* 0x0000763219187816 */ /* 0x000fe20000000018 */
        /* <DEDUP_REMOVED lines=9> */
[----:B--2---:R-:W-:Y:S01]  /*8d180*/  @P6 STG.E.U16 [R20.64], R16 ;  /* 0x0000001014006986 */ /* 0x004fe2000c101506 */
        /* <DEDUP_REMOVED lines=10> */
[----:B0-----:R-:W2:Y:S04]  /*8d230*/  LDL.LU R18, [R1+0x240] ;  /* 0x0002400001127983 */ /* 0x001ea80000300800 */
[----:B------:R-:W3:Y:S01]  /*8d240*/  LDL.LU R19, [R1+0x1b0] ;  /* 0x0001b00001137983 */ /* 0x000ee20000300800 */
[----:B------:R-:W-:-:S02]  /*8d250*/  ISETP.LT.AND P4, PT, R27, c[0x0][0x178], !P1 ;  /* 0x00005e001b007a0c */ /* 0x000fc40004f81270 */
[C---:B------:R-:W-:Y:S02]  /*8d260*/  IADD3 R20, R28.reuse, 0x8b, RZ ;  /* 0x0000008b1c147810 */ /* 0x040fe40007ffe0ff */
[----:B------:R-:W-:Y:S02]  /*8d270*/  IADD3 R0, R28, 0x8c, RZ ;  /* 0x0000008c1c007810 */ /* 0x000fe40007ffe0ff */
[----:B------:R-:W-:Y:S02]  /*8d280*/  ISETP.LT.AND P1, PT, R26, c[0x0][0x178], !P1 ;  /* 0x00005e001a007a0c */ /* 0x000fe40004f21270 */
[----:B------:R-:W-:Y:S01]  /*8d290*/  ISETP.GE.AND P3, PT, R20, c[0x0][0x17c], PT ;  /* 0x00005f0014007a0c */ /* 0x000fe20003f66270 */
[----:B------:R-:W-:Y:S01]  /*8d2a0*/  IMAD.WIDE R20, R23, 0x2, R6 ;  /* 0x0000000217147825 */ /* 0x000fe200078e0206 */
[----:B------:R-:W-:Y:S02]  /*8d2b0*/  ISETP.GE.AND P6, PT, R0, c[0x0][0x17c], PT ;  /* 0x00005f0000007a0c */ /* 0x000fe40003fc6270 */
[----:B------:R-:W-:-:S02]  /*8d2c0*/  IADD3 R0, R28, 0x8d, RZ ;  /* 0x0000008d1c007810 */ /* 0x000fc40007ffe0ff */
[----:B------:R-:W-:Y:S01]  /*8d2d0*/  ISETP.LT.AND P0, PT, R27, c[0x0][0x178], !P5 ;  /* 0x00005e001b007a0c */ /* 0x000fe20006f01270 */
[C---:B------:R-:W-:Y:S01]  /*8d2e0*/  IMAD.WIDE R16, R23.reuse, 0x2, R4 ;  /* 0x0000000217107825 */ /* 0x040fe200078e0204 */
[----:B--2---:R0:W-:Y:S01]  /*8d2f0*/  @P4 STG.E.U16 [R20.64], R18 ;  /* 0x0000001214004986 */ /* 0x0041e2000c101506 */
[----:B------:R-:W-:Y:S02]  /*8d300*/  ISETP.GE.AND P4, PT, R0, c[0x0][0x17c], PT ;  /* 0x00005f0000007a0c */ /* 0x000fe40003f86270 */
[----:B------:R-:W-:Y:S01]  /*8d310*/  IADD3 R0, R23, c[0x0][0x198], RZ ;  /* 0x0000660017007a10 */ /* 0x000fe20007ffe0ff */
[----:B---3--:R1:W-:Y:S01]  /*8d320*/  @P1 STG.E.U16 [R16.64], R19 ;  /* 0x0000001310001986 */ /* 0x0083e2000c101506 */
[----:B------:R-:W-:-:S03]  /*8d330*/  PRMT R3, R18, 0x7632, R3 ;  /* 0x0000763212037816 */ /* 0x000fc60000000003 */
[----:B------:R-:W2:Y:S01]  /*8d340*/  LDL.LU R23, [R1+0x280] ;  /* 0x0002800001177983 */ /* 0x000ea20000300800 */
[----:B0-----:R-:W-:-:S03]  /*8d350*/  PRMT R20, R19, 0x7632, R20 ;  /* 0x0000763213147816 */ /* 0x001fc60000000014 */
[----:B------:R-:W3:Y:S01]  /*8d360*/  LDL.LU R22, [R1+0x230] ;  /* 0x0002300001167983 */ /* 0x000ee20000300800 */
[----:B------:R-:W-:Y:S01]  /*8d370*/  IADD3 R21, R28, 0x137, RZ ;  /* 0x000001371c157810 */ /* 0x000fe20007ffe0ff */
[----:B-1----:R-:W-:-:S05]  /*8d380*/  IMAD.WIDE R18, R0, 0x2, R6 ;  /* 0x0000000200127825 */ /* 0x002fca00078e0206 */
[----:B------:R0:W-:Y:S01]  /*8d390*/  @P0 STG.E.U16 [R18.64], R3 ;  /* 0x0000000312000986 */ /* 0x0001e2000c101506 */
[----:B------:R-:W-:-:S03]  /*8d3a0*/  ISETP.GE.AND P0, PT, R21, c[0x0][0x17c], PT ;  /* 0x00005f0015007a0c */ /* 0x000fc60003f06270 */
[----:B------:R-:W2:Y:S01]  /*8d3b0*/  LDL.LU R21, [R1+0x250] ;  /* 0x0002500001157983 */ /* 0x000ea20000300800 */
        /* <DEDUP_REMOVED lines=11> */
[----:B------:R-:W-:-:S04]  /*8d470*/  IADD3 R0, R0, c[0x0][0x198], RZ ;  /* 0x0000660000007a10 */ /* 0x000fc80007ffe0ff */
[----:B--2---:R0:W-:Y:S01]  /*8d480*/  @P1 STG.E.U16 [R16.64], R21 ;  /* 0x0000001510001986 */ /* 0x0041e2000c101506 */
[----:B------:R-:W-:-:S03]  /*8d490*/  PRMT R20, R21, 0x7632, R20 ;  /* 0x0000763215147816 */ /* 0x000fc60000000014 */
[----:B----4-:R1:W-:Y:S01]  /*8d4a0*/  @P2 STG.E.U16 [R18.64], R25 ;  /* 0x0000001912002986 */ /* 0x0103e2000c101506 */
        /* <DEDUP_REMOVED lines=44> */
[----:B------:R-:W-:-:S04]  /*8d770*/  IADD3 R23, R28, 0x90, RZ ;  /* 0x000000901c177810 */ /* 0x000fc80007ffe0ff */
[----:B------:R-:W-:Y:S02]  /*8d780*/  ISETP.GE.AND P4, PT, R23, c[0x0][0x17c], PT ;  /* 0x00005f0017007a0c */ /* 0x000fe40003f86270 */
[----:B------:R-:W-:Y:S02]  /*8d790*/  ISETP.LT.AND P3, PT, R26, c[0x0][0x178], !P3 ;  /* 0x00005e001a007a0c */ /* 0x000fe40005f61270 */
[----:B------:R-:W-:Y:S02]  /*8d7a0*/  ISETP.LT.AND P6, PT, R27, c[0x0][0x178], !P4 ;  /* 0x00005e001b007a0c */ /* 0x000fe400067c1270 */
[C---:B------:R-:W-:Y:S02]  /*8d7b0*/  IADD3 R0, R18.reuse, c[0x0][0x198], RZ ;  /* 0x0000660012007a10 */ /* 0x040fe40007ffe0ff */
[----:B------:R-:W-:Y:S01]  /*8d7c0*/  PRMT R24, R25, 0x7632, R24 ;  /* 0x0000763219187816 */ /* 0x000fe20000000018 */
[----:B------:R-:W-:Y:S01]  /*8d7d0*/  IMAD.WIDE R18, R18, 0x2, R4 ;  /* 0x0000000212127825 */ /* 0x000fe200078e0204 */
[----:B------:R-:W-:-:S02]  /*8d7e0*/  IADD3 R25, R28, 0x91, RZ ;  /* 0x000000911c197810 */ /* 0x000fc40007ffe0ff */
[----:B------:R-:W-:Y:S01]  /*8d7f0*/  ISETP.LT.AND P4, PT, R26, c[0x0][0x178], !P4 ;  /* 0x00005e001a007a0c */ /* 0x000fe20006781270 */
[C---:B------:R-:W-:Y:S01]  /*8d800*/  IMAD.WIDE R20, R0.reuse, 0x2, R6 ;  /* 0x0000000200147825 */ /* 0x040fe200078e0206 */
[----:B------:R-:W-:Y:S01]  /*8d810*/  ISETP.GE.AND P2, PT, R25, c[0x0][0x17c], PT ;  /* 0x00005f0019007a0c */ /* 0x000fe20003f46270 */
[----:B------:R0:W-:Y:S02]  /*8d820*/  @P3 STG.E.U16 [R18.64], R24 ;  /* 0x0000001812003986 */ /* 0x0001e4000c101506 */
[C---:B------:R-:W-:Y:S02]  /*8d830*/  IMAD.WIDE R22, R0.reuse, 0x2, R4 ;  /* 0x0000000200167825 */ /* 0x040fe400078e0204 */
[----:B------:R-:W4:Y:S01]  /*8d840*/  LDL.LU R25, [R1+0x2f0] ;  /* 0x0002f00001197983 */ /* 0x000f220000300800 */
[----:B0-----:R-:W-:-:S03]  /*8d850*/  IADD3 R18, R0, c[0x0][0x198], RZ ;  /* 0x0000660000127a10 */ /* 0x001fc60007ffe0ff */
[----:B--2---:R-:W-:Y:S01]  /*8d860*/  @P6 STG.E.U16 [R20.64], R16 ;  /* 0x0000001014006986 */ /* 0x004fe2000c101506 */
[----:B------:R-:W-:Y:S02]  /*8d870*/  ISETP.LT.AND P6, PT, R27, c[0x0][0x178], !P2 ;  /* 0x00005e001b007a0c */ /* 0x000fe400057c1270 */
        /* <DEDUP_REMOVED lines=14> */
[----:B------:R-:W-:Y:S01]  /*8d960*/  ISETP.GE.AND P4, PT, R20, c[0x0][0x17c], PT ;  /* 0x00005f0014007a0c */ /* 0x000fe20003f86270 */
[C---:B------:R-:W-:Y:S01]  /*8d970*/  IMAD.WIDE R20, R23.reuse, 0x2, R6 ;  /* 0x0000000217147825 */ /* 0x040fe200078e0206 */
[----:B------:R-:W-:Y:S02]  /*8d980*/  ISETP.LT.AND P5, PT, R26, c[0x0][0x178], !P5 ;  /* 0x00005e001a007a0c */ /* 0x000fe40006fa1270 */
[----:B------:R-:W-:Y:S02]  /*8d990*/  ISETP.GE.AND P6, PT, R0, c[0x0][0x17c], PT ;  /* 0x00005f0000007a0c */ /* 0x000fe40003fc6270 */
[----:B------:R-:W-:Y:S01]  /*8d9a0*/  IADD3 R0, R28, 0x94, RZ ;  /* 0x000000941c007810 */ /* 0x000fe20007ffe0ff */
[----:B------:R-:W-:-:S03]  /*8d9b0*/  IMAD.WIDE R16, R23, 0x2, R4 ;  /* 0x0000000217107825 */ /* 0x000fc600078e0204 */
[----:B------:R-:W-:Y:S02]  /*8d9c0*/  ISETP.GE.AND P2, PT, R0, c[0x0][0x17c], PT ;  /* 0x00005f0000007a0c */ /* 0x000fe40003f46270 */
[----:B------:R-:W-:Y:S02]  /*8d9d0*/  IADD3 R0, R23, c[0x0][0x198], RZ ;  /* 0x0000660017007a10 */ /* 0x000fe40007ffe0ff */
[----:B------:R-:W4:Y:S04]  /*8d9e0*/  LDL.LU R23, [R1+0x440] ;  /* 0x0004400001177983 */ /* 0x000f280000300800 */
[----:B------:R-:W4:Y:S04]  /*8d9f0*/  LDL.LU R22, [R1+0x2a0] ;  /* 0x0002a00001167983 */ /* 0x000f280000300800 */
[----:B--2---:R0:W-:Y:S01]  /*8da00*/  @P3 STG.E.U16 [R20.64], R18 ;  /* 0x0000001214003986 */ /* 0x0041e2000c101506 */
[----:B------:R-:W-:-:S02]  /*8da10*/  ISETP.LT.AND P3, PT, R27, c[0x0][0x178], !P6 ;  /* 0x00005e001b007a0c */ /* 0x000fc40007761270 */
[----:B------:R-:W-:Y:S01]  /*8da20*/  PRMT R3, R18, 0x7632, R3 ;  /* 0x0000763212037816 */ /* 0x000fe20000000003 */
[----:B---3--:R1:W-:Y:S01]  /*8da30*/  @P5 STG.E.U16 [R16.64], R19 ;  /* 0x0000001310005986 */ /* 0x0083e2000c101506 */
[----:B0-----:R-:W-:Y:S02]  /*8da40*/  PRMT R20, R19, 0x7632, R20 ;  /* 0x0000763213147816 */ /* 0x001fe40000000014 */
[----:B------:R-:W-:Y:S01]  /*8da50*/  IADD3 R21, R28, 0x95, RZ ;  /* 0x000000951c157810 */ /* 0x000fe20007ffe0ff */
[----:B-1----:R-:W-:-:S06]  /*8da60*/  IMAD.WIDE R18, R0, 0x2, R6 ;  /* 0x0000000200127825 */ /* 0x002fcc00078e0206 */
[----:B------:R0:W-:Y:S01]  /*8da70*/  @P3 STG.E.U16 [R18.64], R3 ;  /* 0x0000000312003986 */ /* 0x0001e2000c101506 */
[----:B------:R-:W-:-:S03]  /*8da80*/  ISETP.GE.AND P3, PT, R21, c[0x0][0x17c], PT ;  /* 0x00005f0015007a0c */ /* 0x000fc60003f66270 */
[----:B------:R-:W2:Y:S01]  /*8da90*/  LDL.LU R21, [R1+0x430] ;  /* 0x0004300001157983 */ /* 0x000ea20000300800 */
[----:B------:R-:W-:Y:S02]  /*8daa0*/  ISETP.LT.AND P6, PT, R26, c[0x0][0x178], !P6 ;  /* 0x00005e001a007a0c */ /* 0x000fe400077c1270 */
[----:B------:R-:W-:Y:S01]  /*8dab0*/  ISETP.LT.AND P5, PT, R27, c[0x0][0x178], !P2 ;  /* 0x00005e001b007a0c */ /* 0x000fe200057a1270 */
[C---:B------:R-:W-:Y:S01]  /*8dac0*/  IMAD.WIDE R16, R0.reuse, 0x2, R4 ;  /* 0x0000000200107825 */ /* 0x040fe200078e0204 */
[----:B------:R-:W-:Y:S02]  /*8dad0*/  IADD3 R0, R0, c[0x0][0x198], RZ ;  /* 0x0000660000007a10 */ /* 0x000fe40007ffe0ff */
[----:B------:R-:W-:Y:S02]  /*8dae0*/  ISETP.LT.AND P2, PT, R26, c[0x0][0x178], !P2 ;  /* 0x00005e001a007a0c */ /* 0x000fe40005741270 */
[----:B0-----:R-:W-:-:S05]  /*8daf0*/  IADD3 R3, R28, 0x96, RZ ;  /* 0x000000961c037810 */ /* 0x001fca0007ffe0ff */
[----:B------:R0:W-:Y:S01]  /*8db00*/  @P6 STG.E.U16 [R16.64], R20 ;  /* 0x0000001410006986 */ /* 0x0001e2000c101506 */
[----:B------:R-:W-:Y:S01]  /*8db10*/  ISETP.LT.AND P6, PT, R27, c[0x0][0x178], !P3 ;  /* 0x00005e001b007a0c */ /* 0x000fe20005fc1270 */
[----:B------:R-:W-:Y:S01]  /*8db20*/  IMAD.WIDE R18, R0, 0x2, R4 ;  /* 0x0000000200127825 */ /* 0x000fe200078e0204 */
[----:B------:R-:W-:-:S03]  /*8db30*/  ISETP.LT.AND P3, PT, R26, c[0x0][0x178], !P3 ;  /* 0x00005e001a007a0c */ /* 0x000fc60005f61270 */
[C---:B0-----:R-:W-:Y:S01]  /*8db40*/  IMAD.WIDE R16, R0.reuse, 0x2, R6 ;  /* 0x0000000200107825 */ /* 0x041fe200078e0206 */
[----:B------:R-:W-:-:S04]  /*8db50*/  IADD3 R0, R0, c[0x0][0x198], RZ ;  /* 0x0000660000007a10 */ /* 0x000fc80007ffe0ff */
[----:B--2---:R0:W-:Y:S01]  /*8db60*/  @P5 STG.E.U16 [R16.64], R21 ;  /* 0x0000001510005986 */ /* 0x0041e2000c101506 */
[----:B------:R-:W-:-:S03]  /*8db70*/  ISETP.GE.AND P5, PT, R3, c[0x0][0x17c], PT ;  /* 0x00005f0003007a0c */ /* 0x000fc60003fa6270 */
[----:B----4-:R1:W-:Y:S01]  /*8db80*/  @P2 STG.E.U16 [R18.64], R25 ;  /* 0x0000001912002986 */ /* 0x0103e2000c101506 */
[----:B------:R-:W-:Y:S02]  /*8db90*/  ISETP.LT.AND P2, PT, R27, c[0x0][0x178], !P5 ;  /* 0x00005e001b007a0c */ /* 0x000fe40006f41270 */
[----:B------:R-:W-:Y:S02]  /*8dba0*/  PRMT R20, R21, 0x7632, R20 ;  /* 0x0000763215147816 */ /* 0x000fe40000000014 */
        /* <DEDUP_REMOVED lines=16> */
[----:B------:R-:W-:Y:S01]  /*8dcb0*/  PRMT R3, R22, 0x7632, R3 ;  /* 0x0000763216037816 */ /* 0x000fe20000000003 */
        /* <DEDUP_REMOVED lines=87> */
[----:B------:R-:W-:Y:S02]  /*8e230*/  IADD3 R0, R0, c[0x0][0x198], RZ ;  /* 0x0000660000007a10 */ /* 0x000fe40007ffe0ff */
[----:B----4-:R-:W-:Y:S02]  /*8e240*/  PRMT R20, R25, 0x7632, R20 ;  /* 0x0000763219147816 */ /* 0x010fe40000000014 */
[----:B--2---:R0:W-:Y:S01]  /*8e250*/  @P6 STG.E.U16 [R16.64], R21 ;  /* 0x0000001510006986 */ /* 0x0041e2000c101506 */
[----:B------:R-:W-:-:S03]  /*8e260*/  ISETP.GE.AND P6, PT, R3, c[0x0][0x17c], PT ;  /* 0x00005f0003007a0c */ /* 0x000fc60003fc6270 */
        /* <DEDUP_REMOVED lines=11> */
[--C-:B0-----:R-:W-:Y:S01]  /*8e320*/  IMAD.WIDE R16, R0, 0x2, R6.reuse ;  /* 0x0000000200107825 */ /* 0x101fe200078e0206 */
[----:B------:R-:W-:Y:S02]  /*8e330*/  IADD3 R3, R28, 0xa6, RZ ;  /* 0x000000a61c037810 */ /* 0x000fe40007ffe0ff */
[----:B-1----:R-:W-:Y:S02]  /*8e340*/  IADD3 R20, R0, c[0x0][0x198], RZ ;  /* 0x0000660000147a10 */ /* 0x002fe40007ffe0ff */
[----:B------:R0:W-:Y:S01]  /*8e350*/  @P2 STG.E.U16 [R16.64], R23 ;  /* 0x0000001710002986 */ /* 0x0001e2000c101506 */
[----:B------:R-:W-:Y:S02]  /*8e360*/  ISETP.GE.AND P5, PT, R3, c[0x0][0x17c], PT ;  /* 0x00005f0003007a0c */ /* 0x000fe40003fa6270 */
[----:B------:R-:W-:Y:S01]  /*8e370*/  IADD3 R3, R28, 0xa2, RZ ;  /* 0x000000a21c037810 */ /* 0x000fe20007ffe0ff */
[----:B------:R-:W-:-:S03]  /*8e380*/  IMAD.WIDE R18, R20, 0x2, R6 ;  /* 0x0000000214127825 */ /* 0x000fc600078e0206 */
[----:B------:R-:W-:Y:S01]  /*8e390*/  ISETP.GE.AND P2, PT, R3, c[0x0][0x17c], PT ;  /* 0x00005f0003007a0c */ /* 0x000fe20003f46270 */
[----:B0-----:R-:W-:Y:S01]  /*8e3a0*/  IMAD.WIDE R16, R0, 0x2, R4 ;  /* 0x0000000200107825 */ /* 0x001fe200078e0204 */
[----:B------:R-:W-:Y:S02]  /*8e3b0*/  PRMT R0, R23, 0x7632, R0 ;  /* 0x0000763217007816 */ /* 0x000fe40000000000 */
[----:B------:R-:W-:Y:S02]  /*8e3c0*/  PRMT R3, R22, 0x7632, R3 ;  /* 0x0000763216037816 */ /* 0x000fe40000000003 */
        /* <DEDUP_REMOVED lines=13> */
[----:B---3--:R0:W-:Y:S04]  /*8e4a0*/  @P6 STG.E.U16 [R18.64], R22 ;  /* 0x0000001612006986 */ /* 0x0081e8000c101506 */
[----:B--2---:R-:W-:Y:S01]  /*8e4b0*/  @P2 STG.E.U16 [R20.64], R25 ;  /* 0x0000001914002986 */ /* 0x004fe2000c101506 */
[----:B------:R-:W-:-:S02]  /*8e4c0*/  ISETP.LT.AND P2, PT, R27, c[0x0][0x178], !P3 ;  /* 0x00005e001b007a0c */ /* 0x000fc40005f41270 */
[----:B0-----:R-:W-:Y:S02]  /*8e4d0*/  IADD3 R18, R0, c[0x0][0x198], RZ ;  /* 0x0000660000127a10 */ /* 0x001fe40007ffe0ff */
[----:B------:R-:W-:-:S03]  /*8e4e0*/  PRMT R0, R22, 0x7632, R0 ;  /* 0x0000763216007816 */ /* 0x000fc60000000000 */
[----:B------:R-:W-:-:S06]  /*8e4f0*/  IMAD.WIDE R16, R18, 0x2, R6 ;  /* 0x0000000212107825 */ /* 0x000fcc00078e0206 */
        /* <DEDUP_REMOVED lines=12> */
[----:B------:R-:W-:Y:S01]  /*8e5c0*/  IMAD.WIDE R20, R3, 0x2, R6 ;  /* 0x0000000203147825 */ /* 0x000fe200078e0206 */
        /* <DEDUP_REMOVED lines=14> */
[----:B------:R0:W-:Y:S04]  /*8e6b0*/  @P6 STG.E.U16 [R16.64], R22 ;  /* 0x0000001610006986 */ /* 0x0001e8000c101506 */
[----:B------:R1:W-:Y:S04]  /*8e6c0*/  @P2 STG.E.U16 [R18.64], R0 ;  /* 0x0000000012002986 */ /* 0x0003e8000c101506 */
[----:B0-----:R-:W2:Y:S04]  /*8e6d0*/  LDL.LU R22, [R1+0x164] ;  /* 0x0001640001167983 */ /* 0x001ea80000300800 */
[----:B-1----:R-:W3:Y:S01]  /*8e6e0*/  LDL.LU R19, [R1+0x1d4] ;  /* 0x0001d40001137983 */ /* 0x002ee20000300800 */
[----:B------:R-:W-:-:S02]  /*8e6f0*/  ISETP.LT.AND P3, PT, R27, c[0x0][0x178], !P5 ;  /* 0x00005e001b007a0c */ /* 0x000fc40006f61270 */
[C---:B------:R-:W-:Y:S02]  /*8e700*/  IADD3 R20, R28.reuse, 0xab, RZ ;  /* 0x000000ab1c147810 */ /* 0x040fe40007ffe0ff */
[----:B------:R-:W-:Y:S02]  /*8e710*/  IADD3 R3, R28, 0xa7, RZ ;  /* 0x000000a71c037810 */ /* 0x000fe40007ffe0ff */
[----:B------:R-:W-:Y:S01]  /*8e720*/  ISETP.GE.AND P4, PT, R20, c[0x0][0x17c], PT ;  /* 0x00005f0014007a0c */ /* 0x000fe20003f86270 */
[----:B------:R-:W-:Y:S01]  /*8e730*/  IMAD.WIDE R20, R23, 0x2, R6 ;  /* 0x0000000217147825 */ /* 0x000fe200078e0206 */
[----:B------:R-:W-:Y:S02]  /*8e740*/  ISETP.GE.AND P6, PT, R3, c[0x0][0x17c], PT ;  /* 0x00005f0003007a0c */ /* 0x000fe40003fc6270 */
[----:B------:R-:W-:Y:S02]  /*8e750*/  IADD3 R0, R28, 0xa8, RZ ;  /* 0x000000a81c007810 */ /* 0x000fe40007ffe0ff */
[----:B------:R-:W-:-:S02]  /*8e760*/  ISETP.LT.AND P5, PT, R26, c[0x0][0x178], !P5 ;  /* 0x00005e001a007a0c */ /* 0x000fc40006fa1270 */
[----:B------:R-:W-:Y:S02]  /*8e770*/  ISETP.GE.AND P2, PT, R0, c[0x0][0x17c], PT ;  /* 0x00005f0000007a0c */ /* 0x000fe40003f46270 */
[C---:B------:R-:W-:Y:S01]  /*8e780*/  IADD3 R0, R23.reuse, c[0x0][0x198], RZ ;  /* 0x0000660017007a10 */ /* 0x040fe20007ffe0ff */
[----:B------:R-:W-:Y:S02]  /*8e790*/  IMAD.WIDE R16, R23, 0x2, R4 ;  /* 0x0000000217107825 */ /* 0x000fe400078e0204 */
[----:B------:R-:W4:Y:S04]  /*8e7a0*/  LDL.LU R23, [R1+0x254] ;  /* 0x0002540001177983 */ /* 0x000f280000300800 */
[----:B---3--:R0:W-:Y:S01]  /*8e7b0*/  @P3 STG.E.U16 [R20.64], R19 ;  /* 0x0000001314003986 */ /* 0x0081e2000c101506 */
[----:B------:R-:W-:-:S02]  /*8e7c0*/  ISETP.LT.AND P3, PT, R27, c[0x0][0x178], !P6 ;  /* 0x00005e001b007a0c */ /* 0x000fc40007761270 */
[----:B------:R-:W-:Y:S01]  /*8e7d0*/  PRMT R3, R19, 0x7632, R3 ;  /* 0x0000763213037816 */ /* 0x000fe20000000003 */
[----:B--2---:R1:W-:Y:S01]  /*8e7e0*/  @P5 STG.E.U16 [R16.64], R22 ;  /* 0x0000001610005986 */ /* 0x0043e2000c101506 */
[----:B0-----:R-:W-:Y:S01]  /*8e7f0*/  IMAD.WIDE R18, R0, 0x2, R6 ;  /* 0x0000000200127825 */ /* 0x001fe200078e0206 */
[----:B------:R-:W-:Y:S02]  /*8e800*/  IADD3 R21, R28, 0xa9, RZ ;  /* 0x000000a91c157810 */ /* 0x000fe40007ffe0ff */
[----:B------:R-:W-:-:S06]  /*8e810*/  PRMT R20, R22, 0x7632, R20 ;  /* 0x0000763216147816 */ /* 0x000fcc0000000014 */
[----:B------:R0:W-:Y:S01]  /*8e820*/  @P3 STG.E.U16 [R18.64], R3 ;  /* 0x0000000312003986 */ /* 0x0001e2000c101506 */
[----:B------:R-:W-:-:S03]  /*8e830*/  ISETP.GE.AND P3, PT, R21, c[0x0][0x17c], PT ;  /* 0x00005f0015007a0c */ /* 0x000fc60003f66270 */
[----:B-1----:R-:W2:Y:S04]  /*8e840*/  LDL.LU R22, [R1+0x1a4] ;  /* 0x0001a40001167983 */ /* 0x002ea80000300800 */
[----:B------:R-:W3:Y:S01]  /*8e850*/  LDL.LU R21, [R1+0x244] ;  /* 0x0002440001157983 */ /* 0x000ee20000300800 */
[----:B------:R-:W-:Y:S02]  /*8e860*/  ISETP.LT.AND P6, PT, R26, c[0x0][0x178], !P6 ;  /* 0x00005e001a007a0c */ /* 0x000fe400077c1270 */
[----:B------:R-:W-:Y:S01]  /*8e870*/  ISETP.LT.AND P5, PT, R27, c[0x0][0x178], !P2 ;  /* 0x00005e001b007a0c */ /* 0x000fe200057a1270 */
[C---:B------:R-:W-:Y:S01]  /*8e880*/  IMAD.WIDE R16, R0.reuse, 0x2, R4 ;  /* 0x0000000200107825 */ /* 0x040fe200078e0204 */
[----:B------:R-:W-:Y:S02]  /*8e890*/  IADD3 R0, R0, c[0x0][0x198], RZ ;  /* 0x0000660000007a10 */ /* 0x000fe40007ffe0ff */
[----:B------:R-:W-:-:S02]  /*8e8a0*/  ISETP.LT.AND P2, PT, R26, c[0x0][0x178], !P2 ;  /* 0x00005e001a007a0c */ /* 0x000fc40005741270 */
[----:B0-----:R-:W-:-:S05]  /*8e8b0*/  IADD3 R3, R28, 0xaa, RZ ;  /* 0x000000aa1c037810 */ /* 0x001fca0007ffe0ff */
[----:B------:R0:W-:Y:S01]  /*8e8c0*/  @P6 STG.E.U16 [R16.64], R20 ;  /* 0x0000001410006986 */ /* 0x0001e2000c101506 */
[----:B------:R-:W-:Y:S01]  /*8e8d0*/  ISETP.LT.AND P6, PT, R27, c[0x0][0x178], !P3 ;  /* 0x00005e001b007a0c */ /* 0x000fe20005fc1270 */
[----:B------:R-:W-:Y:S01]  /*8e8e0*/  IMAD.WIDE R18, R0, 0x2, R4 ;  /* 0x0000000200127825 */ /* 0x000fe200078e0204 */
[----:B------:R-:W-:-:S03]  /*8e8f0*/  ISETP.LT.AND P3, PT, R26, c[0x0][0x178], !P3 ;  /* 0x00005e001a007a0c */ /* 0x000fc60005f61270 */
[C---:B0-----:R-:W-:Y:S01]  /*8e900*/  IMAD.WIDE R16, R0.reuse, 0x2, R6 ;  /* 0x0000000200107825 */ /* 0x041fe200078e0206 */
[----:B------:R-:W-:-:S04]  /*8e910*/  IADD3 R0, R0, c[0x0][0x198], RZ ;  /* 0x0000660000007a10 */ /* 0x000fc80007ffe0ff */
[----:B---3--:R0:W-:Y:S01]  /*8e920*/  @P5 STG.E.U16 [R16.64], R21 ;  /* 0x0000001510005986 */ /* 0x0081e2000c101506 */
        /* <DEDUP_REMOVED lines=16> */
[----:B------:R0:W-:Y:S01]  /*8ea30*/  @P2 STG.E.U16 [R16.64], R23 ;  /* 0x0000001710002986 */ /* 0x0001e2000c101506 */
[----:B------:R-:W-:Y:S02]  /*8ea40*/  ISETP.GE.AND P6, PT, R20, c[0x0][0x17c], PT ;  /* 0x00005f0014007a0c */ /* 0x000fe40003fc6270 */
[----:B------:R-:W-:Y:S02]  /*8ea50*/  IADD3 R20, R0, c[0x0][0x198], RZ ;  /* 0x0000660000147a10 */ /* 0x000fe40007ffe0ff */
[----:B------:R-:W-:-:S02]  /*8ea60*/  ISETP.GE.AND P2, PT, R3, c[0x0][0x17c], PT ;  /* 0x00005f0003007a0c */ /* 0x000fc40003f46270 */
[----:B--2---:R-:W-:Y:S01]  /*8ea70*/  PRMT R3, R22, 0x7632, R3 ;  /* 0x0000763216037816 */ /* 0x004fe20000000003 */
[----:B0-----:R-:W-:Y:S01]  /*8ea80*/  IMAD.WIDE R16, R0, 0x2, R4 ;  /* 0x0000000200107825 */ /* 0x001fe200078e0204 */
[----:B------:R-:W-:-:S03]  /*8ea90*/  PRMT R0, R23, 0x7632, R0 ;  /* 0x0000763217007816 */ /* 0x000fc60000000000 */
[----:B------:R-:W-:Y:S01]  /*8eaa0*/  IMAD.WIDE R18, R20, 0x2, R6 ;  /* 0x0000000214127825 */ /* 0x000fe200078e0206 */
[----:B------:R0:W-:Y:S04]  /*8eab0*/  @P5 STG.E.U16 [R16.64], R22 ;  /* 0x0000001610005986 */ /* 0x0001e8000c101506 */
[----:B------:R1:W-:Y:S01]  /*8eac0*/  @P3 STG.E.U16 [R18.64], R0 ;  /* 0x0000000012003986 */ /* 0x0003e2000c101506 */
[----:B0-----:R-:W-:-:S04]  /*8ead0*/  IADD3 R22, R28, 0xad, RZ ;  /* 0x000000ad1c167810 */ /* 0x001fc80007ffe0ff */
[----:B------:R-:W-:Y:S02]  /*8eae0*/  ISETP.GE.AND P3, PT, R22, c[0x0][0x17c], PT ;  /* 0x00005f0016007a0c */ /* 0x000fe40003f66270 */
[----:B------:R-:W2:Y:S01]  /*8eaf0*/  LDL.LU R22, [R1+0x284] ;  /* 0x0002840001167983 */ /* 0x000ea20000300800 */
        /* <DEDUP_REMOVED lines=8> */
[----:B--2---:R0:W-:Y:S04]  /*8eb80*/  @P5 STG.E.U16 [R18.64], R22 ;  /* 0x0000001612005986 */ /* 0x0041e8000c101506 */
[----:B---3--:R-:W-:Y:S01]  /*8eb90*/  @P2 STG.E.U16 [R20.64], R25 ;  /* 0x0000001914002986 */ /* 0x008fe2000c101506 */
        /* <DEDUP_REMOVED lines=241> */
[----:B0-----:R-:W-:-:S04]  /*8fab0*/  IADD3 R18, R3, c[0x0][0x198], RZ ;  /* 0x0000660003127a10 */ /* 0x001fc80007ffe0ff */
[----:B------:R-:W-:Y:S01]  /*8fac0*/  IADD3 R3, R18, c[0x0][0x198], RZ ;  /* 0x0000660012037a10 */ /* 0x000fe20007ffe0ff */
[----:B--2---:R-:W-:Y:S01]  /*8fad0*/  @P5 STG.E.U16 [R20.64], R16 ;  /* 0x0000001014005986 */ /* 0x004fe2000c101506 */
[----:B------:R-:W-:Y:S02]  /*8fae0*/  ISETP.LT.AND P5, PT, R27, c[0x0][0x178], !P2 ;  /* 0x00005e001b007a0c */ /* 0x000fe400057a1270 */
[----:B------:R-:W-:Y:S01]  /*8faf0*/  ISETP.LT.AND P2, PT, R26, c[0x0][0x178], !P2 ;  /* 0x00005e001a007a0c */ /* 0x000fe20005741270 */
[----:B---3--:R0:W-:Y:S01]  /*8fb00*/  @P4 STG.E.U16 [R22.64], R17 ;  /* 0x0000001116004986 */ /* 0x0081e2000c101506 */
[----:B------:R-:W-:Y:S02]  /*8fb10*/  PRMT R0, R16, 0x7632, R0 ;  /* 0x0000763210007816 */ /* 0x000fe40000000000 */
[----:B0-----:R-:W-:Y:S01]  /*8fb20*/  PRMT R22, R17, 0x7632, R22 ;  /* 0x0000763211167816 */ /* 0x001fe20000000016 */
[----:B------:R-:W-:Y:S01]  /*8fb30*/  IMAD.WIDE R16, R18, 0x2, R6 ;  /* 0x0000000212107825 */ /* 0x000fe200078e0206 */
[----:B------:R-:W-:-:S03]  /*8fb40*/  IADD3 R23, R28, 0xc5, RZ ;  /* 0x000000c51c177810 */ /* 0x000fc60007ffe0ff */
[----:B------:R-:W-:Y:S02]  /*8fb50*/  IMAD.WIDE R18, R18, 0x2, R4 ;  /* 0x0000000212127825 */ /* 0x000fe400078e0204 */
[----:B------:R-:W-:Y:S01]  /*8fb60*/  @P5 STG.E.U16 [R16.64], R0 ;  /* 0x0000000010005986 */ /* 0x000fe2000c101506 */
[----:B------:R-:W-:-:S03]  /*8fb70*/  ISETP.GE.AND P5, PT, R23, c[0x0][0x17c], PT ;  /* 0x00005f0017007a0c */ /* 0x000fc60003fa6270 */
[----:B------:R-:W2:Y:S04]  /*8fb80*/  LDL.LU R23, [R1+0x178] ;  /* 0x0001780001177983 */ /* 0x000ea80000300800 */
[----:B------:R0:W-:Y:S04]  /*8fb90*/  @P2 STG.E.U16 [R18.64], R22 ;  /* 0x0000001612002986 */ /* 0x0001e8000c101506 */
[----:B0-----:R-:W3:Y:S01]  /*8fba0*/  LDL.LU R19, [R1+0x1c8] ;  /* 0x0001c80001137983 */ /* 0x001ee20000300800 */
[----:B------:R-:W-:Y:S02]  /*8fbb0*/  ISETP.LT.AND P3, PT, R27, c[0x0][0x178], !P6 ;  /* 0x00005e001b007a0c */ /* 0x000fe40007761270 */
[----:B------:R-:W-:-:S02]  /*8fbc0*/  IADD3 R20, R28, 0xc9, RZ ;  /* 0x000000c91c147810 */ /* 0x000fc40007ffe0ff */
[----:B------:R-:W-:Y:S01]  /*8fbd0*/  IADD3 R0, R28, 0xc6, RZ ;  /* 0x000000c61c007810 */ /* 0x000fe20007ffe0ff */
[C---:B------:R-:W-:Y:S01]  /*8fbe0*/  IMAD.WIDE R16, R3.reuse, 0x2, R4 ;  /* 0x0000000203107825 */ /* 0x040fe200078e0204 */
[----:B------:R-:W-:Y:S01]  /*8fbf0*/  ISETP.GE.AND P4, PT, R20, c[0x0][0x17c], PT ;  /* 0x00005f0014007a0c */ /* 0x000fe20003f86270 */
[----:B------:R-:W4:Y:S01]  /*8fc00*/  LDL.LU R22, [R1+0x248] ;  /* 0x0002480001167983 */ /* 0x000f220000300800 */
[----:B------:R-:W-:Y:S01]  /*8fc10*/  ISETP.LT.AND P6, PT, R26, c[0x0][0x178], !P6 ;  /* 0x00005e001a007a0c */ /* 0x000fe200077c1270 */
[C---:B------:R-:W-:Y:S01]  /*8fc20*/  IMAD.WIDE R20, R3.reuse, 0x2, R6 ;  /* 0x0000000203147825 */ /* 0x040fe200078e0206 */
[----:B------:R-:W-:Y:S02]  /*8fc30*/  ISETP.GE.AND P2, PT, R0, c[0x0][0x17c], PT ;  /* 0x00005f0000007a0c */ /* 0x000fe40003f46270 */
[----:B------:R-:W-:Y:S02]  /*8fc40*/  IADD3 R0, R3, c[0x0][0x198], RZ ;  /* 0x0000660003007a10 */ /* 0x000fe40007ffe0ff */
[----:B---3--:R0:W-:Y:S01]  /*8fc50*/  @P3 STG.E.U16 [R20.64], R19 ;  /* 0x0000001314003986 */ /* 0x0081e2000c101506 */
[----:B------:R-:W-:-:S02]  /*8fc60*/  ISETP.LT.AND P3, PT, R27, c[0x0][0x178], !P5 ;  /* 0x00005e001b007a0c */ /* 0x000fc40006f61270 */
[----:B------:R-:W-:-:S04]  /*8fc70*/  PRMT R3, R19, 0x7632, R3 ;  /* 0x0000763213037816 */ /* 0x000fc80000000003 */
[----:B--2---:R1:W-:Y:S01]  /*8fc80*/  @P6 STG.E.U16 [R16.64], R23 ;  /* 0x0000001710006986 */ /* 0x0043e2000c101506 */
[----:B0-----:R-:W-:Y:S01]  /*8fc90*/  IADD3 R21, R28, 0xc7, RZ ;  /* 0x000000c71c157810 */ /* 0x001fe20007ffe0ff */
[----:B-1----:R-:W-:Y:S01]  /*8fca0*/  IMAD.WIDE R16, R0, 0x2, R6 ;  /* 0x0000000200107825 */ /* 0x002fe200078e0206 */
[----:B------:R-:W-:Y:S02]  /*8fcb0*/  PRMT R20, R23, 0x7632, R20 ;  /* 0x0000763217147816 */ /* 0x000fe40000000014 */
[----:B------:R-:W2:Y:S04]  /*8fcc0*/  LDL.LU R23, [R1+0x1b8] ;  /* 0x0001b80001177983 */ /* 0x000ea80000300800 */
[----:B------:R0:W-:Y:S01]  /*8fcd0*/  @P3 STG.E.U16 [R16.64], R3 ;  /* 0x0000000310003986 */ /* 0x0001e2000c101506 */
[----:B------:R-:W-:-:S03]  /*8fce0*/  ISETP.GE.AND P3, PT, R21, c[0x0][0x17c], PT ;  /* 0x00005f0015007a0c */ /* 0x000fc60003f66270 */
[----:B------:R-:W3:Y:S01]  /*8fcf0*/  LDL.LU R21, [R1+0x1d8] ;  /* 0x0001d80001157983 */ /* 0x000ee20000300800 */
[----:B------:R-:W-:Y:S02]  /*8fd00*/  ISETP.LT.AND P5, PT, R26, c[0x0][0x178], !P5 ;  /* 0x00005e001a007a0c */ /* 0x000fe40006fa1270 */
[----:B------:R-:W-:Y:S01]  /*8fd10*/  ISETP.LT.AND P6, PT, R27, c[0x0][0x178], !P2 ;  /* 0x00005e001b007a0c */ /* 0x000fe200057c1270 */
[C---:B------:R-:W-:Y:S01]  /*8fd20*/  IMAD.WIDE R18, R0.reuse, 0x2, R4 ;  /* 0x0000000200127825 */ /* 0x040fe200078e0204 */
[----:B------:R-:W-:Y:S02]  /*8fd30*/  IADD3 R0, R0, c[0x0][0x198], RZ ;  /* 0x0000660000007a10 */ /* 0x000fe40007ffe0ff */
[----:B------:R-:W-:-:S03]  /*8fd40*/  ISETP.LT.AND P2, PT, R26, c[0x0][0x178], !P2 ;  /* 0x00005e001a007a0c */ /* 0x000fc60005741270 */
[----:B0-----:R-:W-:Y:S01]  /*8fd50*/  IMAD.WIDE R16, R0, 0x2, R6 ;  /* 0x0000000200107825 */ /* 0x001fe200078e0206 */
[----:B------:R-:W-:-:S03]  /*8fd60*/  IADD3 R3, R28, 0xc8, RZ ;  /* 0x000000c81c037810 */ /* 0x000fc60007ffe0ff */
[----:B------:R0:W-:Y:S01]  /*8fd70*/  @P5 STG.E.U16 [R18.64], R20 ;  /* 0x0000001412005986 */ /* 0x0001e2000c101506 */
[----:B------:R-:W-:Y:S02]  /*8fd80*/  ISETP.LT.AND P5, PT, R27, c[0x0][0x178], !P3 ;  /* 0x00005e001b007a0c */ /* 0x000fe40005fa1270 */
[----:B------:R-:W-:Y:S01]  /*8fd90*/  ISETP.LT.AND P3, PT, R26, c[0x0][0x178], !P3 ;  /* 0x00005e001a007a0c */ /* 0x000fe20005f61270 */
[C---:B0-----:R-:W-:Y:S01]  /*8fda0*/  IMAD.WIDE R18, R0.reuse, 0x2, R4 ;  /* 0x0000000200127825 */ /* 0x041fe200078e0204 */
[----:B------:R-:W-:Y:S02]  /*8fdb0*/  IADD3 R0, R0, c[0x0][0x198], RZ ;  /* 0x0000660000007a10 */ /* 0x000fe40007ffe0ff */
[----:B----4-:R-:W-:Y:S01]  /*8fdc0*/  PRMT R20, R25, 0x7632, R20 ;  /* 0x0000763219147816 */ /* 0x010fe20000000014 */
[----:B---3--:R0:W-:Y:S01]  /*8fdd0*/  @P6 STG.E.U16 [R16.64], R21 ;  /* 0x0000001510006986 */ /* 0x0081e2000c101506 */
[----:B------:R-:W-:Y:S02]  /*8fde0*/  ISETP.GE.AND P6, PT, R3, c[0x0][0x17c], PT ;  /* 0x00005f0003007a0c */ /* 0x000fe40003fc6270 */
[----:B------:R-:W-:Y:S01]  /*8fdf0*/  PRMT R3, R21, 0x7632, R3 ;  /* 0x0000763215037816 */ /* 0x000fe20000000003 */
[----:B------:R1:W-:Y:S01]  /*8fe00*/  @P2 STG.E.U16 [R18.64], R25 ;  /* 0x0000001912002986 */ /* 0x0003e2000c101506 */
[----:B------:R-:W-:Y:S01]  /*8fe10*/  ISETP.LT.AND P2, PT, R27, c[0x0][0x178], !P6 ;  /* 0x00005e001b007a0c */ /* 0x000fe20007741270 */
        /* <DEDUP_REMOVED lines=8> */
[C---:B0-----:R-:W-:Y:S01]  /*8fea0*/  IMAD.WIDE R16, R0.reuse, 0x2, R6 ;  /* 0x0000000200107825 */ /* 0x041fe200078e0206 */
[----:B-1----:R-:W-:-:S04]  /*8feb0*/  IADD3 R20, R0, c[0x0][0x198], RZ ;  /* 0x0000660000147a10 */ /* 0x002fc80007ffe0ff */
[----:B------:R0:W-:Y:S01]  /*8fec0*/  @P2 STG.E.U16 [R16.64], R22 ;  /* 0x0000001610002986 */ /* 0x0001e2000c101506 */
[----:B------:R-:W-:-:S04]  /*8fed0*/  IMAD.WIDE R18, R20, 0x2, R6 ;  /* 0x0000000214127825 */ /* 0x000fc800078e0206 */
[----:B0-----:R-:W-:Y:S01]  /*8fee0*/  IMAD.WIDE R16, R0, 0x2, R4 ;  /* 0x0000000200107825 */ /* 0x001fe200078e0204 */
[----:B------:R-:W-:Y:S02]  /*8fef0*/  PRMT R0, R22, 0x7632, R0 ;  /* 0x0000763216007816 */ /* 0x000fe40000000000 */
[----:B------:R-:W-:Y:S02]  /*8ff00*/  IADD3 R22, R28, 0xcb, RZ ;  /* 0x000000cb1c167810 */ /* 0x000fe40007ffe0ff */
[----:B--2---:R-:W-:Y:S04]  /*8ff10*/  @P6 STG.E.U16 [R16.64], R23 ;  /* 0x0000001710006986 */ /* 0x004fe8000c101506 */
[----:B------:R0:W-:Y:S01]  /*8ff20*/  @P3 STG.E.U16 [R18.64], R0 ;  /* 0x0000000012003986 */ /* 0x0001e2000c101506 */
[----:B------:R-:W-:-:S03]  /*8ff30*/  ISETP.GE.AND P3, PT, R22, c[0x0][0x17c], PT ;  /* 0x00005f0016007a0c */ /* 0x000fc60003f66270 */
[----:B------:R-:W2:Y:S01]  /*8ff40*/  LDL.LU R22, [R1+0x258] ;  /* 0x0002580001167983 */ /* 0x000ea20000300800 */
[----:B------:R-:W-:-:S04]  /*8ff50*/  IADD3 R3, R28, 0xce, RZ ;  /* 0x000000ce1c037810 */ /* 0x000fc80007ffe0ff */
[----:B------:R-:W-:Y:S02]  /*8ff60*/  ISETP.GE.AND P5, PT, R3, c[0x0][0x17c], PT ;  /* 0x00005f0003007a0c */ /* 0x000fe40003fa6270 */
[----:B------:R-:W-:-:S04]  /*8ff70*/  IADD3 R3, R28, 0xca, RZ ;  /* 0x000000ca1c037810 */ /* 0x000fc80007ffe0ff */
[----:B------:R-:W-:Y:S02]  /*8ff80*/  ISETP.GE.AND P2, PT, R3, c[0x0][0x17c], PT ;  /* 0x00005f0003007a0c */ /* 0x000fe40003f46270 */
[C---:B------:R-:W-:Y:S02]  /*8ff90*/  ISETP.LT.AND P4, PT, R26.reuse, c[0x0][0x178], !P4 ;  /* 0x00005e001a007a0c */ /* 0x040fe40006781270 */
[----:B------:R-:W-:Y:S02]  /*8ffa0*/  ISETP.LT.AND P6, PT, R27, c[0x0][0x178], !P2 ;  /* 0x00005e001b007a0c */ /* 0x000fe400057c1270 */
[----:B------:R-:W-:Y:S02]  /*8ffb0*/  ISETP.LT.AND P2, PT, R26, c[0x0][0x178], !P2 ;  /* 0x00005e001a007a0c */ /* 0x000fe40005741270 */
[C---:B0-----:R-:W-:Y:S01]  /*8ffc0*/  IADD3 R0, R20.reuse, c[0x0][0x198], RZ ;  /* 0x0000660014007a10 */ /* 0x041fe20007ffe0ff */
[----:B------:R-:W-:Y:S01]  /*8ffd0*/  IMAD.WIDE R16, R20, 0x2, R4 ;  /* 0x0000000214107825 */ /* 0x000fe200078e0204 */
[----:B------:R-:W-:-:S03]  /*8ffe0*/  PRMT R3, R23, 0x7632, R3 ;  /* 0x0000763217037816 */ /* 0x000fc60000000003 */
        /* <DEDUP_REMOVED lines=134> */
[C---:B------:R-:W-:Y:S01]  /*90850*/  IMAD.WIDE R22, R3.reuse, 0x2, R4 ;  /* 0x0000000203167825 */ /* 0x040fe200078e0204 */
[----:B0-----:R-:W-:Y:S01]  /*90860*/  IADD3 R18, R3, c[0x0][0x198], RZ ;  /* 0x0000660003127a10 */ /* 0x001fe20007ffe0ff */
[----:B------:R-:W4:Y:S03]  /*90870*/  LDL.LU R24, [R1+0x468] ;  /* 0x0004680001187983 */ /* 0x000f260000300800 */
[----:B------:R-:W-:Y:S01]  /*90880*/  IADD3 R3, R18, c[0x0][0x198], RZ ;  /* 0x0000660012037a10 */ /* 0x000fe20007ffe0ff */
[----:B------:R-:W4:Y:S04]  /*90890*/  LDL.LU R25, [R1+0x328] ;  /* 0x0003280001197983 */ /* 0x000f280000300800 */
[----:B--2---:R-:W-:Y:S01]  /*908a0*/  @P5 STG.E.U16 [R20.64], R16 ;  /* 0x0000001014005986 */ /* 0x004fe2000c101506 */
[----:B------:R-:W-:-:S02]  /*908b0*/  ISETP.LT.AND P5, PT, R27, c[0x0][0x178], !P2 ;  /* 0x00005e001b007a0c */ /* 0x000fc400057a1270 */
        /* <DEDUP_REMOVED lines=16> */
[----:B------:R-:W-:Y:S01]  /*909c0*/  ISETP.LT.AND P6, PT, R26, c[0x0][0x178], !P6 ;  /* 0x00005e001a007a0c */ /* 0x000fe200077c1270 */
[----:B------:R-:W4:Y:S01]  /*909d0*/  LDL.LU R22, [R1+0x488] ;  /* 0x0004880001167983 */ /* 0x000f220000300800 */
[----:B------:R-:W-:Y:S01]  /*909e0*/  ISETP.GE.AND P4, PT, R20, c[0x0][0x17c], PT ;  /* 0x00005f0014007a0c */ /* 0x000fe20003f86270 */
[----:B------:R-:W-:Y:S01]  /*909f0*/  IMAD.WIDE R20, R3, 0x2, R6 ;  /* 0x0000000203147825 */ /* 0x000fe200078e0206 */
[----:B------:R-:W-:Y:S02]  /*90a00*/  ISETP.LT.AND P2, PT, R27, c[0x0][0x178], !P5 ;  /* 0x00005e001b007a0c */ /* 0x000fe40006f41270 */
[----:B------:R-:W-:Y:S02]  /*90a10*/  ISETP.LT.AND P5, PT, R26, c[0x0][0x178], !P5 ;  /* 0x00005e001a007a0c */ /* 0x000fe40006fa1270 */
[----:B---3--:R0:W-:Y:S01]  /*90a20*/  @P3 STG.E.U16 [R20.64], R19 ;  /* 0x0000001314003986 */ /* 0x0081e2000c101506 */
[----:B------:R-:W-:-:S02]  /*90a30*/  ISETP.GE.AND P3, PT, R0, c[0x0][0x17c], PT ;  /* 0x00005f0000007a0c */ /* 0x000fc40003f66270 */
[----:B------:R-:W-:Y:S02]  /*90a40*/  IADD3 R0, R3, c[0x0][0x198], RZ ;  /* 0x0000660003007a10 */ /* 0x000fe40007ffe0ff */
[----:B--2---:R1:W-:Y:S01]  /*90a50*/  @P6 STG.E.U16 [R16.64], R23 ;  /* 0x0000001710006986 */ /* 0x0043e2000c101506 */
[----:B------:R-:W-:Y:S02]  /*90a60*/  ISETP.LT.AND P6, PT, R27, c[0x0][0x178], !P3 ;  /* 0x00005e001b007a0c */ /* 0x000fe40005fc1270 */
[----:B------:R-:W-:Y:S02]  /*90a70*/  PRMT R3, R19, 0x7632, R3 ;  /* 0x0000763213037816 */ /* 0x000fe40000000003 */
[----:B0-----:R-:W-:Y:S01]  /*90a80*/  PRMT R20, R23, 0x7632, R20 ;  /* 0x0000763217147816 */ /* 0x001fe20000000014 */
[C---:B------:R-:W-:Y:S01]  /*90a90*/  IMAD.WIDE R18, R0.reuse, 0x2, R4 ;  /* 0x0000000200127825 */ /* 0x040fe200078e0204 */
[----:B-1----:R-:W2:Y:S03]  /*90aa0*/  LDL.LU R23, [R1+0x348] ;  /* 0x0003480001177983 */ /* 0x002ea60000300800 */
[C---:B------:R-:W-:Y:S01]  /*90ab0*/  IMAD.WIDE R16, R0.reuse, 0x2, R6 ;  /* 0x0000000200107825 */ /* 0x040fe200078e0206 */
[----:B------:R-:W-:-:S04]  /*90ac0*/  IADD3 R0, R0, c[0x0][0x198], RZ ;  /* 0x0000660000007a10 */ /* 0x000fc80007ffe0ff */
[----:B------:R0:W-:Y:S01]  /*90ad0*/  @P2 STG.E.U16 [R16.64], R3 ;  /* 0x0000000310002986 */ /* 0x0001e2000c101506 */
[----:B------:R-:W-:-:S03]  /*90ae0*/  ISETP.LT.AND P3, PT, R26, c[0x0][0x178], !P3 ;  /* 0x00005e001a007a0c */ /* 0x000fc60005f61270 */
[----:B------:R1:W-:Y:S01]  /*90af0*/  @P5 STG.E.U16 [R18.64], R20 ;  /* 0x0000001412005986 */ /* 0x0003e2000c101506 */
[----:B0-----:R-:W-:Y:S01]  /*90b00*/  IMAD.WIDE R16, R0, 0x2, R6 ;  /* 0x0000000200107825 */ /* 0x001fe200078e0206 */
[----:B------:R-:W-:-:S04]  /*90b10*/  IADD3 R3, R28, 0xdc, RZ ;  /* 0x000000dc1c037810 */ /* 0x000fc80007ffe0ff */
[----:B----4-:R0:W-:Y:S01]  /*90b20*/  @P6 STG.E.U16 [R16.64], R24 ;  /* 0x0000001810006986 */ /* 0x0101e2000c101506 */
[----:B------:R-:W-:Y:S02]  /*90b30*/  ISETP.GE.AND P6, PT, R3, c[0x0][0x17c], PT ;  /* 0x00005f0003007a0c */ /* 0x000fe40003fc6270 */
[----:B------:R-:W-:Y:S01]  /*90b40*/  PRMT R3, R24, 0x7632, R3 ;  /* 0x0000763218037816 */ /* 0x000fe20000000003 */
[----:B-1----:R-:W-:Y:S01]  /*90b50*/  IMAD.WIDE R18, R0, 0x2, R4 ;  /* 0x0000000200127825 */ /* 0x002fe200078e0204 */
[----:B0-----:R-:W3:Y:S01]  /*90b60*/  LDL.LU R24, [R1+0x478] ;  /* 0x0004780001187983 */ /* 0x001ee20000300800 */
[----:B------:R-:W-:-:S03]  /*90b70*/  PRMT R20, R25, 0x7632, R20 ;  /* 0x0000763219147816 */ /* 0x000fc60000000014 */
[----:B------:R0:W-:Y:S04]  /*90b80*/  @P3 STG.E.U16 [R18.64], R25 ;  /* 0x0000001912003986 */ /* 0x0001e8000c101506 */
[----:B0-----:R-:W4:Y:S01]  /*90b90*/  LDL.LU R25, [R1+0x138] ;  /* 0x0001380001197983 */ /* 0x001f220000300800 */
[----:B------:R-:W-:-:S04]  /*90ba0*/  IADD3 R21, R28, 0xdb, RZ ;  /* 0x000000db1c157810 */ /* 0x000fc80007ffe0ff */
[----:B------:R-:W-:-:S04]  /*90bb0*/  ISETP.GE.AND P2, PT, R21, c[0x0][0x17c], PT ;  /* 0x00005f0015007a0c */ /* 0x000fc80003f46270 */
[C---:B------:R-:W-:Y:S02]  /*90bc0*/  ISETP.LT.AND P5, PT, R27.reuse, c[0x0][0x178], !P2 ;  /* 0x00005e001b007a0c */ /* 0x040fe400057a1270 */
        /* <DEDUP_REMOVED lines=10> */
[----:B0-----:R-:W-:Y:S01]  /*90c70*/  IADD3 R3, R28, 0x101, RZ ;  /* 0x000001011c037810 */ /* 0x001fe20007ffe0ff */
[----:B------:R-:W-:-:S03]  /*90c80*/  IMAD.WIDE R16, R0, 0x2, R6 ;  /* 0x0000000200107825 */ /* 0x000fc600078e0206 */
[----:B------:R-:W-:Y:S02]  /*90c90*/  ISETP.GE.AND P5, PT, R3, c[0x0][0x17c], PT ;  /* 0x00005f0003007a0c */ /* 0x000fe40003fa6270 */
[----:B------:R-:W-:Y:S01]  /*90ca0*/  IADD3 R3, R28, 0xde, RZ ;  /* 0x000000de1c037810 */ /* 0x000fe20007ffe0ff */
[----:B------:R0:W-:Y:S01]  /*90cb0*/  @P3 STG.E.U16 [R16.64], R22 ;  /* 0x0000001610003986 */ /* 0x0001e2000c101506 */
[----:B-1----:R-:W-:Y:S02]  /*90cc0*/  IADD3 R20, R0, c[0x0][0x198], RZ ;  /* 0x0000660000147a10 */ /* 0x002fe40007ffe0ff */
[----:B------:R-:W-:-:S03]  /*90cd0*/  ISETP.GE.AND P3, PT, R3, c[0x0][0x17c], PT ;  /* 0x00005f0003007a0c */ /* 0x000fc60003f66270 */
[----:B------:R-:W-:Y:S01]  /*90ce0*/  IMAD.WIDE R18, R20, 0x2, R6 ;  /* 0x0000000214127825 */ /* 0x000fe200078e0206 */
[----:B------:R-:W-:-:S03]  /*90cf0*/  ISETP.LT.AND P4, PT, R26, c[0x0][0x178], !P4 ;  /* 0x00005e001a007a0c */ /* 0x000fc60006781270 */
[----:B0-----:R-:W-:Y:S01]  /*90d00*/  IMAD.WIDE R16, R0, 0x2, R4 ;  /* 0x0000000200107825 */ /* 0x001fe200078e0204 */
[----:B------:R-:W-:Y:S02]  /*90d10*/  PRMT R0, R22, 0x7632, R0 ;  /* 0x0000763216007816 */ /* 0x000fe40000000000 */
[----:B------:R-:W-:Y:S02]  /*90d20*/  IADD3 R22, R28, 0xdf, RZ ;  /* 0x000000df1c167810 */ /* 0x000fe40007ffe0ff */
[----:B--2---:R0:W-:Y:S01]  /*90d30*/  @P6 STG.E.U16 [R16.64], R23 ;  /* 0x0000001710006986 */ /* 0x0041e2000c101506 */
[----:B------:R-:W-:-:S03]  /*90d40*/  ISETP.LT.AND P6, PT, R27, c[0x0][0x178], !P3 ;  /* 0x00005e001b007a0c */ /* 0x000fc60005fc1270 */
[----:B------:R1:W-:Y:S01]  /*90d50*/  @P2 STG.E.U16 [R18.64], R0 ;  /* 0x0000000012002986 */ /* 0x0003e2000c101506 */
[----:B------:R-:W-:Y:S02]  /*90d60*/  PRMT R3, R23, 0x7632, R3 ;  /* 0x0000763217037816 */ /* 0x000fe40000000003 */
[----:B------:R-:W-:Y:S01]  /*90d70*/  ISETP.GE.AND P2, PT, R22, c[0x0][0x17c], PT ;  /* 0x00005f0016007a0c */ /* 0x000fe20003f46270 */
[C---:B0-----:R-:W-:Y:S01]  /*90d80*/  IMAD.WIDE R16, R20.reuse, 0x2, R4 ;  /* 0x0000000214107825 */ /* 0x041fe200078e0204 */
[----:B-1----:R-:W-:-:S04]  /*90d90*/  IADD3 R0, R20, c[0x0][0x198], RZ ;  /* 0x0000660014007a10 */ /* 0x002fc80007ffe0ff */
[----:B------:R0:W-:Y:S01]  /*90da0*/  @P4 STG.E.U16 [R16.64], R3 ;  /* 0x0000000310004986 */ /* 0x0001e2000c101506 */
[----:B------:R-:W-:Y:S01]  /*90db0*/  IMAD.WIDE R18, R0, 0x2, R6 ;  /* 0x0000000200127825 */ /* 0x000fe200078e0206 */
[----:B------:R-:W-:-:S03]  /*90dc0*/  ISETP.LT.AND P3, PT, R26, c[0x0][0x178], !P3 ;  /* 0x00005e001a007a0c */ /* 0x000fc60005f61270 */
[----:B------:R-:W-:Y:S01]  /*90dd0*/  IMAD.WIDE R20, R0, 0x2, R4 ;  /* 0x0000000200147825 */ /* 0x000fe200078e0204 */
[----:B---3--:R1:W-:Y:S01]  /*90de0*/  @P6 STG.E.U16 [R18.64], R24 ;  /* 0x0000001812006986 */ /* 0x0083e2000c101506 */
[----:B------:R-:W-:Y:S02]  /*90df0*/  ISETP.LT.AND P6, PT, R27, c[0x0][0x178], !P2 ;  /* 0x00005e001b007a0c */ /* 0x000fe400057c1270 */
[----:B------:R-:W-:Y:S02]  /*90e00*/  ISETP.LT.AND P2, PT, R26, c[0x0][0x178], !P2 ;  /* 0x00005e001a007a0c */ /* 0x000fe40005741270 */
[----:B0-----:R-:W-:Y:S02]  /*90e10*/  PRMT R3, R24, 0x7632, R3 ;  /* 0x0000763218037816 */ /* 0x001fe40000000003 */
[----:B-1----:R-:W-:Y:S02]  /*90e20*/  IADD3 R18, R0, c[0x0][0x198], RZ ;  /* 0x0000660000127a10 */ /* 0x002fe40007ffe0ff */
[----:B------:R-:W-:-:S02]  /*90e30*/  IADD3 R24, R28, 0xe1, RZ ;  /* 0x000000e11c187810 */ /* 0x000fc40007ffe0ff */
[C---:B------:R-:W-:Y:S01]  /*90e40*/  IADD3 R0, R18.reuse, c[0x0][0x198], RZ ;  /* 0x0000660012007a10 */ /* 0x040fe20007ffe0ff */
[C---:B------:R-:W-:Y:S01]  /*90e50*/  IMAD.WIDE R16, R18.reuse, 0x2, R6 ;  /* 0x0000000212107825 */ /* 0x040fe200078e0206 */
[----:B----4-:R-:W-:Y:S01]  /*90e60*/  PRMT R22, R25, 0x7632, R22 ;  /* 0x0000763219167816 */ /* 0x010fe20000000016 */
[----:B------:R0:W-:Y:S02]  /*90e70*/  @P3 STG.E.U16 [R20.64], R25 ;  /* 0x0000001914003986 */ /* 0x0001e4000c101506 */
[----:B------:R-:W-:Y:S02]  /*90e80*/  IMAD.WIDE R18, R18, 0x2, R4 ;  /* 0x0000000212127825 */ /* 0x000fe400078e0204 */
[----:B------:R1:W-:Y:S01]  /*90e90*/  @P6 STG.E.U16 [R16.64], R3 ;  /* 0x0000000310006986 */ /* 0x0003e2000c101506 */
[----:B------:R-:W-:-:S03]  /*90ea0*/  ISETP.GE.AND P6, PT, R24, c[0x0][0x17c], PT ;  /* 0x00005f0018007a0c */ /* 0x000fc60003fc6270 */
[----:B------:R2:W-:Y:S04]  /*90eb0*/  @P2 STG.E.U16 [R18.64], R22 ;  /* 0x0000001612002986 */ /* 0x0005e8000c101506 */
[----:B0-----:R-:W3:Y:S04]  /*90ec0*/  LDL.LU R25, [R1+0x14c] ;  /* 0x00014c0001197983 */ /* 0x001ee80000300800 */
[----:B-1----:R-:W4:Y:S04]  /*90ed0*/  LDL.LU R3, [R1+0x15c] ;  /* 0x00015c0001037983 */ /* 0x002f280000300800 */
[----:B------:R-:W3:Y:S04]  /*90ee0*/  LDL.LU R24, [R1+0x19c] ;  /* 0x00019c0001187983 */ /* 0x000ee80000300800 */
[----:B--2---:R-:W2:Y:S01]  /*90ef0*/  LDL.LU R19, [R1+0x18c] ;  /* 0x00018c0001137983 */ /* 0x004ea20000300800 */
[----:B------:R-:W-:-:S04]  /*90f00*/  IADD3 R23, R28, 0xe0, RZ ;  /* 0x000000e01c177810 */ /* 0x000fc80007ffe0ff */
[----:B------:R-:W-:-:S04]  /*90f10*/  ISETP.GE.AND P4, PT, R23, c[0x0][0x17c], PT ;  /* 0x00005f0017007a0c */ /* 0x000fc80003f86270 */
[----:B------:R-:W-:Y:S02]  /*90f20*/  ISETP.LT.AND P3, PT, R27, c[0x0][0x178], !P4 ;  /* 0x00005e001b007a0c */ /* 0x000fe40006761270 */
[----:B------:R-:W-:Y:S01]  /*90f30*/  ISETP.LT.AND P4, PT, R26, c[0x0][0x178], !P4 ;  /* 0x00005e001a007a0c */ /* 0x000fe20006781270 */
[----:B------:R-:W-:Y:S01]  /*90f40*/  IMAD.WIDE R20, R0, 0x2, R6 ;  /* 0x0000000200147825 */ /* 0x000fe200078e0206 */
[----:B------:R-:W-:-:S03]  /*90f50*/  IADD3 R23, R28, 0xe2, RZ ;  /* 0x000000e21c177810 */ /* 0x000fc60007ffe0ff */
[----:B------:R-:W-:Y:S01]  /*90f60*/  IMAD.WIDE R16, R0, 0x2, R4 ;  /* 0x0000000200107825 */ /* 0x000fe200078e0204 */
[----:B------:R-:W-:Y:S02]  /*90f70*/  ISETP.GE.AND P2, PT, R23, c[0x0][0x17c], PT ;  /* 0x00005f0017007a0c */ /* 0x000fe40003f46270 */
[----:B------:R-:W-:-:S03]  /*90f80*/  IADD3 R22, R28, 0xe3, RZ ;  /* 0x000000e31c167810 */ /* 0x000fc60007ffe0ff */
[----:B--2---:R0:W-:Y:S01]  /*90f90*/  @P3 STG.E.U16 [R20.64], R19 ;  /* 0x0000001314003986 */ /* 0x0041e2000c101506 */
[C---:B------:R-:W-:Y:S02]  /*90fa0*/  ISETP.LT.AND P3, PT, R27.reuse, c[0x0][0x178], !P6 ;  /* 0x00005e001b007a0c */ /* 0x040fe40007761270 */
[C---:B------:R-:W-:Y:S01]  /*90fb0*/  ISETP.LT.AND P6, PT, R26.reuse, c[0x0][0x178], !P6 ;  /* 0x00005e001a007a0c */ /* 0x040fe200077c1270 */
[----:B----4-:R1:W-:Y:S01]  /*90fc0*/  @P4 STG.E.U16 [R16.64], R3 ;  /* 0x0000000310004986 */ /* 0x0103e2000c101506 */
[----:B------:R-:W-:Y:S02]  /*90fd0*/  ISETP.LT.AND P4, PT, R27, c[0x0][0x178], !P2 ;  /* 0x00005e001b007a0c */ /* 0x000fe40005781270 */
[----:B------:R-:W-:Y:S02]  /*90fe0*/  ISETP.LT.AND P2, PT, R26, c[0x0][0x178], !P2 ;  /* 0x00005e001a007a0c */ /* 0x000fe40005741270 */
[----:B0-----:R-:W-:Y:S02]  /*90ff0*/  IADD3 R21, R0, c[0x0][0x198], RZ ;  /* 0x0000660000157a10 */ /* 0x001fe40007ffe0ff */
[----:B------:R-:W-:-:S02]  /*91000*/  PRMT R20, R19, 0x7632, R20 ;  /* 0x0000763213147816 */ /* 0x000fc40000000014 */
[----:B------:R-:W-:Y:S01]  /*91010*/  PRMT R0, R3, 0x7632, R0 ;  /* 0x0000763203007816 */ /* 0x000fe20000000000 */
[C---:B------:R-:W-:Y:S01]  /*91020*/  IMAD.WIDE R18, R21.reuse, 0x2, R6 ;  /* 0x0000000215127825 */ /* 0x040fe200078e0206 */
[----:B-1----:R-:W-:-:S03]  /*91030*/  IADD3 R3, R21, c[0x0][0x198], RZ ;  /* 0x0000660015037a10 */ /* 0x002fc60007ffe0ff */
[----:B------:R-:W-:Y:S01]  /*91040*/  IMAD.WIDE R16, R21, 0x2, R4 ;  /* 0x0000000215107825 */ /* 0x000fe200078e0204 */
[----:B------:R0:W-:Y:S01]  /*91050*/  @P3 STG.E.U16 [R18.64], R20 ;  /* 0x0000001412003986 */ /* 0x0001e2000c101506 */
[----:B------:R-:W-:-:S03]  /*91060*/  ISETP.GE.AND P3, PT, R22, c[0x0][0x17c], PT ;  /* 0x00005f0016007a0c */ /* 0x000fc60003f66270 */
[----:B------:R1:W-:Y:S01]  /*91070*/  @P6 STG.E.U16 [R16.64], R0 ;  /* 0x0000000010006986 */ /* 0x0003e2000c101506 */
[----:B0-----:R-:W-:-:S04]  /*91080*/  IMAD.WIDE R18, R3, 0x2, R6 ;  /* 0x0000000203127825 */ /* 0x001fc800078e0206 */
[----:B-1----:R-:W-:Y:S01]  /*91090*/  IMAD.WIDE R16, R3, 0x2, R4 ;  /* 0x0000000203107825 */ /* 0x002fe200078e0204 */
[----:B---3--:R0:W-:Y:S01]  /*910a0*/  @P4 STG.E.U16 [R18.64], R24 ;  /* 0x0000001812004986 */ /* 0x0081e2000c101506 */
[----:B------:R-:W-:-:S03]  /*910b0*/  ISETP.LT.AND P4, PT, R27, c[0x0][0x178], !P3 ;  /* 0x00005e001b007a0c */ /* 0x000fc60005f81270 */
[----:B------:R1:W-:Y:S01]  /*910c0*/  @P2 STG.E.U16 [R16.64], R25 ;  /* 0x0000001910002986 */ /* 0x0003e2000c101506 */
[----:B------:R-:W-:Y:S02]  /*910d0*/  ISETP.LT.AND P2, PT, R26, c[0x0][0x178], !P3 ;  /* 0x00005e001a007a0c */ /* 0x000fe40005f41270 */
[----:B------:R-:W-:Y:S02]  /*910e0*/  PRMT R0, R24, 0x7632, R0 ;  /* 0x0000763218007816 */ /* 0x000fe40000000000 */
[----:B0-----:R-:W-:Y:S02]  /*910f0*/  IADD3 R18, R3, c[0x0][0x198], RZ ;  /* 0x0000660003127a10 */ /* 0x001fe40007ffe0ff */
[----:B------:R-:W-:Y:S02]  /*91100*/  IADD3 R24, R28, 0xe5, RZ ;  /* 0x000000e51c187810 */ /* 0x000fe40007ffe0ff */
[C---:B------:R-:W-:Y:S01]  /*91110*/  IADD3 R3, R18.reuse, c[0x0][0x198], RZ ;  /* 0x0000660012037a10 */ /* 0x040fe20007ffe0ff */
[----:B-1----:R-:W-:Y:S01]  /*91120*/  IMAD.WIDE R16, R18, 0x2, R6 ;  /* 0x0000000212107825 */ /* 0x002fe200078e0206 */
[----:B------:R-:W-:-:S02]  /*91130*/  PRMT R22, R25, 0x7632, R22 ;  /* 0x0000763219167816 */ /* 0x000fc40000000016 */
        /* <DEDUP_REMOVED lines=17> */
[----:B----4-:R0:W-:Y:S01]  /*91250*/  @P3 STG.E.U16 [R20.64], R18 ;  /* 0x0000001214003986 */ /* 0x0101e2000c101506 */
[C---:B------:R-:W-:Y:S02]  /*91260*/  ISETP.LT.AND P3, PT, R27.reuse, c[0x0][0x178], !P4 ;  /* 0x00005e001b007a0c */ /* 0x040fe40006761270 */
[----:B------:R-:W-:Y:S01]  /*91270*/  ISETP.LT.AND P4, PT, R26, c[0x0][0x178], !P4 ;  /* 0x00005e001a007a0c */ /* 0x000fe20006781270 */
[----:B--2---:R1:W-:Y:S01]  /*91280*/  @P6 STG.E.U16 [R16.64], R19 ;  /* 0x0000001310006986 */ /* 0x0043e2000c101506 */
[----:B------:R-:W-:Y:S02]  /*91290*/  ISETP.LT.AND P6, PT, R27, c[0x0][0x178], !P2 ;  /* 0x00005e001b007a0c */ /* 0x000fe400057c1270 */
[----:B------:R-:W-:Y:S02]  /*912a0*/  PRMT R0, R19, 0x7632, R0 ;  /* 0x0000763213007816 */ /* 0x000fe40000000000 */
[----:B0-----:R-:W-:Y:S02]  /*912b0*/  IADD3 R21, R3, c[0x0][0x198], RZ ;  /* 0x0000660003157a10 */ /* 0x001fe40007ffe0ff */
[----:B------:R-:W-:-:S02]  /*912c0*/  PRMT R20, R18, 0x7632, R20 ;  /* 0x0000763212147816 */ /* 0x000fc40000000014 */
[----:B------:R-:W-:Y:S01]  /*912d0*/  ISETP.LT.AND P2, PT, R26, c[0x0][0x178], !P2 ;  /* 0x00005e001a007a0c */ /* 0x000fe20005741270 */
[C---:B-1----:R-:W-:Y:S01]  /*912e0*/  IMAD.WIDE R18, R21.reuse, 0x2, R6 ;  /* 0x0000000215127825 */ /* 0x042fe200078e0206 */
[----:B------:R-:W-:-:S03]  /*912f0*/  IADD3 R3, R21, c[0x0][0x198], RZ ;  /* 0x0000660015037a10 */ /* 0x000fc60007ffe0ff */
        /* <DEDUP_REMOVED lines=217> */
[C---:B------:R-:W-:Y:S01]  /*92090*/  IADD3 R3, R21.reuse, c[0x0][0x198], RZ ;  /* 0x0000660015037a10 */ /* 0x040fe20007ffe0ff */
[----:B-1----:R-:W-:Y:S01]  /*920a0*/  IMAD.WIDE R18, R21, 0x2, R6 ;  /* 0x0000000215127825 */ /* 0x002fe200078e0206 */
[----:B------:R-:W-:-:S03]  /*920b0*/  ISETP.LT.AND P2, PT, R26, c[0x0][0x178], !P2 ;  /* 0x00005e001a007a0c */ /* 0x000fc60005741270 */
[----:B------:R-:W-:Y:S01]  /*920c0*/  IMAD.WIDE R16, R21, 0x2, R4 ;  /* 0x0000000215107825 */ /* 0x000fe200078e0204 */
[----:B------:R0:W-:Y:S01]  /*920d0*/  @P3 STG.E.U16 [R18.64], R20 ;  /* 0x0000001412003986 */ /* 0x0001e2000c101506 */
[----:B------:R-:W-:-:S03]  /*920e0*/  ISETP.GE.AND P3, PT, R22, c[0x0][0x17c], PT ;  /* 0x00005f0016007a0c */ /* 0x000fc60003f66270 */
[----:B------:R1:W-:Y:S01]  /*920f0*/  @P6 STG.E.U16 [R16.64], R0 ;  /* 0x0000000010006986 */ /* 0x0003e2000c101506 */
[----:B0-----:R-:W-:-:S05]  /*92100*/  IMAD.WIDE R18, R3, 0x2, R6 ;  /* 0x0000000203127825 */ /* 0x001fca00078e0206 */
[----:B---3--:R0:W-:Y:S01]  /*92110*/  @P4 STG.E.U16 [R18.64], R24 ;  /* 0x0000001812004986 */ /* 0x0081e2000c101506 */
[----:B------:R-:W-:Y:S01]  /*92120*/  ISETP.LT.AND P4, PT, R27, c[0x0][0x178], !P3 ;  /* 0x00005e001b007a0c */ /* 0x000fe20005f81270 */
[C---:B-1----:R-:W-:Y:S01]  /*92130*/  IMAD.WIDE R16, R3.reuse, 0x2, R4 ;  /* 0x0000000203107825 */ /* 0x042fe200078e0204 */
[----:B------:R-:W-:Y:S02]  /*92140*/  ISETP.LT.AND P3, PT, R26, c[0x0][0x178], !P3 ;  /* 0x00005e001a007a0c */ /* 0x000fe40005f61270 */
[----:B------:R-:W-:Y:S02]  /*92150*/  PRMT R0, R24, 0x7632, R0 ;  /* 0x0000763218007816 */ /* 0x000fe40000000000 */
[----:B------:R1:W-:Y:S01]  /*92160*/  @P2 STG.E.U16 [R16.64], R25 ;  /* 0x0000001910002986 */ /* 0x0003e2000c101506 */
[----:B0-----:R-:W-:Y:S02]  /*92170*/  IADD3 R18, R3, c[0x0][0x198], RZ ;  /* 0x0000660003127a10 */ /* 0x001fe40007ffe0ff */
[----:B------:R-:W-:-:S02]  /*92180*/  PRMT R22, R25, 0x7632, R22 ;  /* 0x0000763219167816 */ /* 0x000fc40000000016 */
[C---:B------:R-:W-:Y:S01]  /*92190*/  IADD3 R3, R18.reuse, c[0x0][0x198], RZ ;  /* 0x0000660012037a10 */ /* 0x040fe20007ffe0ff */
[C---:B-1----:R-:W-:Y:S01]  /*921a0*/  IMAD.WIDE R16, R18.reuse, 0x2, R6 ;  /* 0x0000000212107825 */ /* 0x042fe200078e0206 */
[----:B------:R-:W2:Y:S03]  /*921b0*/  LDL.LU R25, [R1+0x13c] ;  /* 0x00013c0001197983 */ /* 0x000ea60000300800 */
[----:B------:R-:W-:Y:S01]  /*921c0*/  IMAD.WIDE R18, R18, 0x2, R4 ;  /* 0x0000000212127825 */ /* 0x000fe200078e0204 */
[----:B------:R-:W-:Y:S04]  /*921d0*/  @P4 STG.E.U16 [R16.64], R0 ;  /* 0x0000000010004986 */ /* 0x000fe8000c101506 */
[----:B------:R0:W-:Y:S04]  /*921e0*/  @P3 STG.E.U16 [R18.64], R22 ;  /* 0x0000001612003986 */ /* 0x0001e8000c101506 */
[----:B0-----:R-:W3:Y:S04]  /*921f0*/  LDL.LU R18, [R1+0x48c] ;  /* 0x00048c0001127983 */ /* 0x001ee80000300800 */
[----:B------:R-:W4:Y:S01]  /*92200*/  LDL.LU R19, [R1+0x34c] ;  /* 0x00034c0001137983 */ /* 0x000f220000300800 */
[----:B------:R-:W-:-:S04]  /*92210*/  IADD3 R20, R28, 0xfc, RZ ;  /* 0x000000fc1c147810 */ /* 0x000fc80007ffe0ff */
[----:B------:R-:W-:-:S04]  /*92220*/  ISETP.GE.AND P6, PT, R20, c[0x0][0x17c], PT ;  /* 0x00005f0014007a0c */ /* 0x000fc80003fc6270 */
[----:B------:R-:W-:Y:S02]  /*92230*/  ISETP.LT.AND P2, PT, R27, c[0x0][0x178], !P6 ;  /* 0x00005e001b007a0c */ /* 0x000fe40007741270 */
[----:B------:R-:W-:Y:S01]  /*92240*/  IADD3 R24, R28, 0xfd, RZ ;  /* 0x000000fd1c187810 */ /* 0x000fe20007ffe0ff */
[C---:B------:R-:W-:Y:S01]  /*92250*/  IMAD.WIDE R20, R3.reuse, 0x2, R6 ;  /* 0x0000000203147825 */ /* 0x040fe200078e0206 */
[----:B------:R-:W-:Y:S02]  /*92260*/  ISETP.LT.AND P6, PT, R26, c[0x0][0x178], !P6 ;  /* 0x00005e001a007a0c */ /* 0x000fe400077c1270 */
[----:B------:R-:W-:Y:S01]  /*92270*/  ISETP.GE.AND P4, PT, R24, c[0x0][0x17c], PT ;  /* 0x00005f0018007a0c */ /* 0x000fe20003f86270 */
[C---:B------:R-:W-:Y:S01]  /*92280*/  IMAD.WIDE R16, R3.reuse, 0x2, R4 ;  /* 0x0000000203107825 */ /* 0x040fe200078e0204 */
[----:B------:R-:W-:Y:S02]  /*92290*/  IADD3 R3, R3, c[0x0][0x198], RZ ;  /* 0x0000660003037a10 */ /* 0x000fe40007ffe0ff */
[----:B------:R-:W-:-:S04]  /*922a0*/  IADD3 R23, R28, 0xfe, RZ ;  /* 0x000000fe1c177810 */ /* 0x000fc80007ffe0ff */
[----:B------:R-:W-:Y:S02]  /*922b0*/  ISETP.GE.AND P3, PT, R23, c[0x0][0x17c], PT ;  /* 0x00005f0017007a0c */ /* 0x000fe40003f66270 */
[----:B------:R-:W2:Y:S04]  /*922c0*/  LDL.LU R23, [R1+0x410] ;  /* 0x0004100001177983 */ /* 0x000ea80000300800 */
[----:B------:R-:W2:Y:S04]  /*922d0*/  LDL.LU R22, [R1+0x3c0] ;  /* 0x0003c00001167983 */ /* 0x000ea80000300800 */
[----:B---3--:R0:W-:Y:S01]  /*922e0*/  @P2 STG.E.U16 [R20.64], R18 ;  /* 0x0000001214002986 */ /* 0x0081e2000c101506 */
[----:B------:R-:W-:-:S02]  /*922f0*/  ISETP.LT.AND P2, PT, R27, c[0x0][0x178], !P4 ;  /* 0x00005e001b007a0c */ /* 0x000fc40006741270 */
[----:B------:R-:W-:Y:S01]  /*92300*/  PRMT R0, R18, 0x7632, R0 ;  /* 0x0000763212007816 */ /* 0x000fe20000000000 */
[----:B----4-:R1:W-:Y:S01]  /*92310*/  @P6 STG.E.U16 [R16.64], R19 ;  /* 0x0000001310006986 */ /* 0x0103e2000c101506 */
[----:B0-----:R-:W-:Y:S01]  /*92320*/  IADD3 R21, R28, 0xff, RZ ;  /* 0x000000ff1c157810 */ /* 0x001fe20007ffe0ff */
[----:B-1----:R-:W-:-:S08]  /*92330*/  IMAD.WIDE R16, R3, 0x2, R6 ;  /* 0x0000000203107825 */ /* 0x002fd000078e0206 */
[----:B------:R0:W-:Y:S01]  /*92340*/  @P2 STG.E.U16 [R16.64], R0 ;  /* 0x0000000010002986 */ /* 0x0001e2000c101506 */
[----:B------:R-:W-:-:S03]  /*92350*/  ISETP.GE.AND P2, PT, R21, c[0x0][0x17c], PT ;  /* 0x00005f0015007a0c */ /* 0x000fc60003f46270 */
[----:B------:R-:W3:Y:S01]  /*92360*/  LDL.LU R21, [R1+0x47c] ;  /* 0x00047c0001157983 */ /* 0x000ee20000300800 */
[C---:B------:R-:W-:Y:S02]  /*92370*/  ISETP.LT.AND P4, PT, R26.reuse, c[0x0][0x178], !P4 ;  /* 0x00005e001a007a0c */ /* 0x040fe40006781270 */
[----:B------:R-:W-:Y:S02]  /*92380*/  ISETP.LT.AND P6, PT, R27, c[0x0][0x178], !P3 ;  /* 0x00005e001b007a0c */ /* 0x000fe40005fc1270 */
[----:B------:R-:W-:Y:S01]  /*92390*/  PRMT R20, R19, 0x7632, R20 ;  /* 0x0000763213147816 */ /* 0x000fe20000000014 */
[C---:B------:R-:W-:Y:S01]  /*923a0*/  IMAD.WIDE R18, R3.reuse, 0x2, R4 ;  /* 0x0000000203127825 */ /* 0x040fe200078e0204 */
[----:B------:R-:W-:Y:S02]  /*923b0*/  IADD3 R3, R3, c[0x0][0x198], RZ ;  /* 0x0000660003037a10 */ /* 0x000fe40007ffe0ff */
[----:B------:R-:W-:-:S03]  /*923c0*/  ISETP.LT.AND P3, PT, R26, c[0x0][0x178], !P3 ;  /* 0x00005e001a007a0c */ /* 0x000fc60005f61270 */
[----:B0-----:R-:W-:Y:S01]  /*923d0*/  IMAD.WIDE R16, R3, 0x2, R6 ;  /* 0x0000000203107825 */ /* 0x001fe200078e0206 */
[----:B------:R-:W-:Y:S01]  /*923e0*/  IADD3 R0, R28, 0x100, RZ ;  /* 0x000001001c007810 */ /* 0x000fe20007ffe0ff */
[----:B------:R0:W-:Y:S01]  /*923f0*/  @P4 STG.E.U16 [R18.64], R20 ;  /* 0x0000001412004986 */ /* 0x0001e2000c101506 */
[----:B------:R-:W-:Y:S02]  /*92400*/  ISETP.LT.AND P4, PT, R27, c[0x0][0x178], !P2 ;  /* 0x00005e001b007a0c */ /* 0x000fe40005781270 */
[----:B------:R-:W-:Y:S01]  /*92410*/  ISETP.LT.AND P2, PT, R26, c[0x0][0x178], !P2 ;  /* 0x00005e001a007a0c */ /* 0x000fe20005741270 */
[C---:B0-----:R-:W-:Y:S01]  /*92420*/  IMAD.WIDE R18, R3.reuse, 0x2, R4 ;  /* 0x0000000203127825 */ /* 0x041fe200078e0204 */
[----:B------:R-:W-:Y:S02]  /*92430*/  IADD3 R3, R3, c[0x0][0x198], RZ ;  /* 0x0000660003037a10 */ /* 0x000fe40007ffe0ff */
[----:B--2---:R-:W-:Y:S01]  /*92440*/  PRMT R20, R25, 0x7632, R20 ;  /* 0x0000763219147816 */ /* 0x004fe20000000014 */
[----:B---3--:R0:W-:Y:S01]  /*92450*/  @P6 STG.E.U16 [R16.64], R21 ;  /* 0x0000001510006986 */ /* 0x0081e2000c101506 */
        /* <DEDUP_REMOVED lines=8> */
[----:B------:R-:W-:Y:S02]  /*924e0*/  ISETP.LT.AND P6, PT, R26, c[0x0][0x178], !P6 ;  /* 0x00005e001a007a0c */ /* 0x000fe400077c1270 */
[----:B------:R-:W-:Y:S01]  /*924f0*/  ISETP.LT.AND P4, PT, R27, c[0x0][0x178], !P5 ;  /* 0x00005e001b007a0c */ /* 0x000fe20006f81270 */
[----:B------:R1:W-:Y:S04]  /*92500*/  @P2 STG.E.U16 [R18.64], R20 ;  /* 0x0000001412002986 */ /* 0x0003e8000c101506 */
[----:B------:R-:W2:Y:S01]  /*92510*/  LDL.LU R25, [R1+0x3e0] ;  /* 0x0003e00001197983 */ /* 0x000ea20000300800 */
[----:B0-----:R-:W-:Y:S01]  /*92520*/  IMAD.WIDE R16, R3, 0x2, R6 ;  /* 0x0000000203107825 */ /* 0x001fe200078e0206 */
[----:B------:R-:W-:-:S02]  /*92530*/  IADD3 R0, R28, 0x106, RZ ;  /* 0x000001061c007810 */ /* 0x000fc40007ffe0ff */
        /* <DEDUP_REMOVED lines=31> */
[----:B------:R-:W-:Y:S02]  /*92730*/  IADD3 R23, R28, 0x104, RZ ;  /* 0x000001041c177810 */ /* 0x000fe40007ffe0ff */
[----:B------:R-:W-:-:S02]  /*92740*/  ISETP.LT.AND P4, PT, R26, c[0x0][0x178], !P4 ;  /* 0x00005e001a007a0c */ /* 0x000fc40006781270 */
[----:B------:R-:W-:Y:S02]  /*92750*/  ISETP.GE.AND P5, PT, R23, c[0x0][0x17c], PT ;  /* 0x00005f0017007a0c */ /* 0x000fe40003fa6270 */
[----:B------:R-:W-:Y:S02]  /*92760*/  PRMT R24, R25, 0x7632, R24 ;  /* 0x0000763219187816 */ /* 0x000fe40000000018 */
[----:B------:R-:W-:Y:S02]  /*92770*/  ISETP.LT.AND P6, PT, R27, c[0x0][0x178], !P5 ;  /* 0x00005e001b007a0c */ /* 0x000fe40006fc1270 */
[----:B------:R-:W-:Y:S02]  /*92780*/  IADD3 R25, R28, 0x105, RZ ;  /* 0x000001051c197810 */ /* 0x000fe40007ffe0ff */
[----:B------:R-:W-:Y:S02]  /*92790*/  ISETP.LT.AND P5, PT, R26, c[0x0][0x178], !P5 ;  /* 0x00005e001a007a0c */ /* 0x000fe40006fa1270 */
[C---:B------:R-:W-:Y:S01]  /*927a0*/  IADD3 R0, R18.reuse, c[0x0][0x198], RZ ;  /* 0x0000660012007a10 */ /* 0x040fe20007ffe0ff */
[----:B------:R-:W-:Y:S01]  /*927b0*/  IMAD.WIDE R18, R18, 0x2, R4 ;  /* 0x0000000212127825 */ /* 0x000fe200078e0204 */
[----:B------:R-:W-:-:S02]  /*927c0*/  ISETP.GE.AND P3, PT, R25, c[0x0][0x17c], PT ;  /* 0x00005f0019007a0c */ /* 0x000fc40003f66270 */
[----:B------:R-:W4:Y:S01]  /*927d0*/  LDL.LU R25, [R1+0x400] ;  /* 0x0004000001197983 */ /* 0x000f220000300800 */
[----:B------:R-:W-:-:S03]  /*927e0*/  IMAD.WIDE R20, R0, 0x2, R6 ;  /* 0x0000000200147825 */ /* 0x000fc600078e0206 */
[----:B------:R0:W-:Y:S01]  /*927f0*/  @P4 STG.E.U16 [R18.64], R24 ;  /* 0x0000001812004986 */ /* 0x0001e2000c101506 */
[----:B------:R-:W-:Y:S01]  /*92800*/  ISETP.LT.AND P4, PT, R27, c[0x0][0x178], !P3 ;  /* 0x00005e001b007a0c */ /* 0x000fe20005f81270 */
[----:B------:R-:W-:Y:S01]  /*92810*/  IMAD.WIDE R22, R0, 0x2, R4 ;  /* 0x0000000200167825 */ /* 0x000fe200078e0204 */
[----:B------:R-:W-:Y:S02]  /*92820*/  ISETP.LT.AND P3, PT, R26, c[0x0][0x178], !P3 ;  /* 0x00005e001a007a0c */ /* 0x000fe40005f61270 */
[----:B0-----:R-:W-:Y:S01]  /*92830*/  IADD3 R18, R0, c[0x0][0x198], RZ ;  /* 0x0000660000127a10 */ /* 0x001fe20007ffe0ff */
[----:B--2---:R-:W-:Y:S01]  /*92840*/  @P6 STG.E.U16 [R20.64], R16 ;  /* 0x0000001014006986 */ /* 0x004fe2000c101506 */
[----:B------:R-:W-:-:S03]  /*92850*/  PRMT R3, R16, 0x7632, R3 ;  /* 0x0000763210037816 */ /* 0x000fc60000000003 */
[----:B---3--:R0:W-:Y:S02]  /*92860*/  @P5 STG.E.U16 [R22.64], R17 ;  /* 0x0000001116005986 */ /* 0x0081e4000c101506 */
[----:B0-----:R-:W-:Y:S01]  /*92870*/  PRMT R22, R17, 0x7632, R22 ;  /* 0x0000763211167816 */ /* 0x001fe20000000016 */
[C---:B------:R-:W-:Y:S01]  /*92880*/  IMAD.WIDE R16, R18.reuse, 0x2, R6 ;  /* 0x0000000212107825 */ /* 0x040fe200078e0206 */
[----:B------:R-:W-:-:S03]  /*92890*/  IADD3 R23, R18, c[0x0][0x198], RZ ;  /* 0x0000660012177a10 */ /* 0x000fc60007ffe0ff */
[----:B------:R-:W-:Y:S01]  /*928a0*/  IMAD.WIDE R18, R18, 0x2, R4 ;  /* 0x0000000212127825 */ /* 0x000fe200078e0204 */
        /* <DEDUP_REMOVED lines=84> */
[----:B0-----:R-:W2:Y:S01]  /*92df0*/  LDL.LU R17, [R1+0x550] ;  /* 0x0005500001117983 */ /* 0x001ea20000300800 */
[----:B------:R-:W-:-:S04]  /*92e00*/  IADD3 R23, R28, 0x10e, RZ ;  /* 0x0000010e1c177810 */ /* 0x000fc80007ffe0ff */
[----:B------:R-:W-:Y:S02]  /*92e10*/  ISETP.GE.AND P2, PT, R23, c[0x0][0x17c], PT ;  /* 0x00005f0017007a0c */ /* 0x000fe40003f46270 */
[C---:B------:R-:W-:Y:S02]  /*92e20*/  ISETP.LT.AND P5, PT, R26.reuse, c[0x0][0x178], !P5 ;  /* 0x00005e001a007a0c */ /* 0x040fe40006fa1270 */
[----:B------:R-:W-:Y:S02]  /*92e30*/  ISETP.LT.AND P6, PT, R27, c[0x0][0x178], !P2 ;  /* 0x00005e001b007a0c */ /* 0x000fe400057c1270 */
[----:B------:R-:W-:Y:S02]  /*92e40*/  ISETP.LT.AND P2, PT, R26, c[0x0][0x178], !P2 ;  /* 0x00005e001a007a0c */ /* 0x000fe40005741270 */
[C---:B------:R-:W-:Y:S01]  /*92e50*/  IADD3 R3, R18.reuse, c[0x0][0x198], RZ ;  /* 0x0000660012037a10 */ /* 0x040fe20007ffe0ff */
[----:B------:R-:W-:Y:S01]  /*92e60*/  IMAD.WIDE R18, R18, 0x2, R4 ;  /* 0x0000000212127825 */ /* 0x000fe200078e0204 */
[----:B------:R-:W-:-:S03]  /*92e70*/  PRMT R24, R25, 0x7632, R24 ;  /* 0x0000763219187816 */ /* 0x000fc60000000018 */
[----:B------:R-:W-:-:S04]  /*92e80*/  IMAD.WIDE R20, R3, 0x2, R6 ;  /* 0x0000000203147825 */ /* 0x000fc800078e0206 */
[----:B------:R-:W-:Y:S01]  /*92e90*/  IMAD.WIDE R22, R3, 0x2, R4 ;  /* 0x0000000203167825 */ /* 0x000fe200078e0204 */
[----:B------:R0:W-:Y:S01]  /*92ea0*/  @P5 STG.E.U16 [R18.64], R24 ;  /* 0x0000001812005986 */ /* 0x0001e2000c101506 */
[----:B------:R-:W-:-:S04]  /*92eb0*/  IADD3 R25, R28, 0x10f, RZ ;  /* 0x0000010f1c197810 */ /* 0x000fc80007ffe0ff */
[----:B------:R-:W-:Y:S01]  /*92ec0*/  ISETP.GE.AND P3, PT, R25, c[0x0][0x17c], PT ;  /* 0x00005f0019007a0c */ /* 0x000fe20003f66270 */
[----:B0-----:R-:W3:Y:S03]  /*92ed0*/  LDL.LU R24, [R1+0x4f0] ;  /* 0x0004f00001187983 */ /* 0x001ee60000300800 */
[----:B------:R-:W-:Y:S02]  /*92ee0*/  ISETP.LT.AND P5, PT, R27, c[0x0][0x178], !P3 ;  /* 0x00005e001b007a0c */ /* 0x000fe40005fa1270 */
[----:B------:R-:W-:Y:S01]  /*92ef0*/  IADD3 R18, R3, c[0x0][0x198], RZ ;  /* 0x0000660003127a10 */ /* 0x000fe20007ffe0ff */
[----:B--2---:R-:W-:Y:S04]  /*92f00*/  @P6 STG.E.U16 [R20.64], R17 ;  /* 0x0000001114006986 */ /* 0x004fe8000c101506 */
[----:B------:R0:W-:Y:S04]  /*92f10*/  @P2 STG.E.U16 [R22.64], R12 ;  /* 0x0000000c16002986 */ /* 0x0001e8000c101506 */
[----:B0-----:R-:W2:Y:S01]  /*92f20*/  LDL.LU R23, [R1+0x560] ;  /* 0x0005600001177983 */ /* 0x001ea20000300800 */
[----:B------:R-:W-:Y:S01]  /*92f30*/  PRMT R0, R17, 0x7632, R0 ;  /* 0x0000763211007816 */ /* 0x000fe20000000000 */
[----:B------:R-:W-:Y:S01]  /*92f40*/  IMAD.WIDE R16, R18, 0x2, R6 ;  /* 0x0000000212107825 */ /* 0x000fe200078e0206 */
[----:B------:R-:W-:Y:S01]  /*92f50*/  IADD3 R22, R28, 0x111, RZ ;  /* 0x000001111c167810 */ /* 0x000fe20007ffe0ff */
[----:B------:R-:W4:Y:S04]  /*92f60*/  LDL.LU R25, [R1+0x490] ;  /* 0x0004900001197983 */ /* 0x000f280000300800 */
[----:B------:R0:W-:Y:S01]  /*92f70*/  @P5 STG.E.U16 [R16.64], R0 ;  /* 0x0000000010005986 */ /* 0x0001e2000c101506 */
[----:B------:R-:W-:-:S03]  /*92f80*/  ISETP.GE.AND P5, PT, R22, c[0x0][0x17c], PT ;  /* 0x00005f0016007a0c */ /* 0x000fc60003fa6270 */
[----:B------:R-:W4:Y:S01]  /*92f90*/  LDL.LU R22, [R1+0x570] ;  /* 0x0005700001167983 */ /* 0x000f220000300800 */
[C---:B------:R-:W-:Y:S02]  /*92fa0*/  ISETP.LT.AND P3, PT, R26.reuse, c[0x0][0x178], !P3 ;  /* 0x00005e001a007a0c */ /* 0x040fe40005f61270 */
[----:B------:R-:W-:Y:S02]  /*92fb0*/  ISETP.LT.AND P6, PT, R27, c[0x0][0x178], !P4 ;  /* 0x00005e001b007a0c */ /* 0x000fe400067c1270 */
[----:B------:R-:W-:Y:S02]  /*92fc0*/  ISETP.LT.AND P4, PT, R26, c[0x0][0x178], !P4 ;  /* 0x00005e001a007a0c */ /* 0x000fe40006781270 */
[----:B------:R-:W-:Y:S02]  /*92fd0*/  IADD3 R20, R28, 0x115, RZ ;  /* 0x000001151c147810 */ /* 0x000fe40007ffe0ff */
[C---:B------:R-:W-:Y:S01]  /*92fe0*/  IADD3 R3, R18.reuse, c[0x0][0x198], RZ ;  /* 0x0000660012037a10 */ /* 0x040fe20007ffe0ff */
[----:B------:R-:W-:Y:S01]  /*92ff0*/  IMAD.WIDE R18, R18, 0x2, R4 ;  /* 0x0000000212127825 */ /* 0x000fe200078e0204 */
[----:B------:R-:W-:-:S02]  /*93000*/  PRMT R12, R12, 0x7632, R12 ;  /* 0x000076320c0c7816 */ /* 0x000fc4000000000c */
[----:B------:R-:W-:Y:S01]  /*93010*/  ISETP.GE.AND P2, PT, R20, c[0x0][0x17c], PT ;  /* 0x00005f0014007a0c */ /* 0x000fe20003f46270 */
[C---:B------:R-:W-:Y:S01]  /*93020*/  IMAD.WIDE R20, R3.reuse, 0x2, R6 ;  /* 0x0000000203147825 */ /* 0x040fe200078e0206 */
[----:B0-----:R-:W-:Y:S01]  /*93030*/  IADD3 R0, R28, 0x112, RZ ;  /* 0x000001121c007810 */ /* 0x001fe20007ffe0ff */
[----:B------:R3:W-:Y:S02]  /*93040*/  @P3 STG.E.U16 [R18.64], R12 ;  /* 0x0000000c12003986 */ /* 0x0007e4000c101506 */
[C---:B------:R-:W-:Y:S01]  /*93050*/  IMAD.WIDE R16, R3.reuse, 0x2, R4 ;  /* 0x0000000203107825 */ /* 0x040fe200078e0204 */
[----:B------:R-:W-:Y:S02]  /*93060*/  ISETP.GE.AND P3, PT, R0, c[0x0][0x17c], PT ;  /* 0x00005f0000007a0c */ /* 0x000fe40003f66270 */
[----:B------:R-:W-:Y:S02]  /*93070*/  IADD3 R0, R3, c[0x0][0x198], RZ ;  /* 0x0000660003007a10 */ /* 0x000fe40007ffe0ff */
[----:B---3--:R-:W-:-:S03]  /*93080*/  PRMT R12, R24, 0x7632, R12 ;  /* 0x00007632180c7816 */ /* 0x008fc6000000000c */
[----:B------:R-:W-:Y:S01]  /*93090*/  IMAD.WIDE R18, R0, 0x2, R6 ;  /* 0x0000000200127825 */ /* 0x000fe200078e0206 */
[----:B--2---:R-:W-:Y:S01]  /*930a0*/  @P6 STG.E.U16 [R20.64], R23 ;  /* 0x0000001714006986 */ /* 0x004fe2000c101506 */
[----:B------:R-:W-:Y:S02]  /*930b0*/  ISETP.LT.AND P6, PT, R27, c[0x0][0x178], !P5 ;  /* 0x00005e001b007a0c */ /* 0x000fe40006fc1270 */
[C---:B------:R-:W-:Y:S01]  /*930c0*/  ISETP.LT.AND P5, PT, R26.reuse, c[0x0][0x178], !P5 ;  /* 0x00005e001a007a0c */ /* 0x040fe20006fa1270 */
[----:B------:R0:W-:Y:S01]  /*930d0*/  @P4 STG.E.U16 [R16.64], R24 ;  /* 0x0000001810004986 */ /* 0x0001e2000c101506 */
[----:B------:R-:W-:Y:S02]  /*930e0*/  PRMT R3, R23, 0x7632, R3 ;  /* 0x0000763217037816 */ /* 0x000fe40000000003 */
[----:B------:R-:W-:Y:S02]  /*930f0*/  ISETP.LT.AND P4, PT, R27, c[0x0][0x178], !P3 ;  /* 0x00005e001b007a0c */ /* 0x000fe40005f81270 */
[----:B------:R-:W-:Y:S01]  /*93100*/  ISETP.LT.AND P3, PT, R26, c[0x0][0x178], !P3 ;  /* 0x00005e001a007a0c */ /* 0x000fe20005f61270 */
[----:B0-----:R-:W2:Y:S01]  /*93110*/  LDL.LU R24, [R1+0x580] ;  /* 0x0005800001187983 */ /* 0x001ea20000300800 */
[C---:B------:R-:W-:Y:S01]  /*93120*/  IMAD.WIDE R16, R0.reuse, 0x2, R4 ;  /* 0x0000000200107825 */ /* 0x040fe200078e0204 */
[----:B------:R-:W-:-:S02]  /*93130*/  IADD3 R0, R0, c[0x0][0x198], RZ ;  /* 0x0000660000007a10 */ /* 0x000fc40007ffe0ff */
[----:B------:R-:W3:Y:S04]  /*93140*/  LDL.LU R23, [R1+0x360] ;  /* 0x0003600001177983 */ /* 0x000ee80000300800 */
[----:B------:R0:W-:Y:S04]  /*93150*/  @P6 STG.E.U16 [R18.64], R3 ;  /* 0x0000000312006986 */ /* 0x0001e8000c101506 */
[----:B------:R1:W-:Y:S01]  /*93160*/  @P5 STG.E.U16 [R16.64], R12 ;  /* 0x0000000c10005986 */ /* 0x0003e2000c101506 */
[----:B0-----:R-:W-:-:S04]  /*93170*/  IMAD.WIDE R18, R0, 0x2, R4 ;  /* 0x0000000200127825 */ /* 0x001fc800078e0204 */
[----:B-1----:R-:W-:Y:S01]  /*93180*/  IMAD.WIDE R16, R0, 0x2, R6 ;  /* 0x0000000200107825 */ /* 0x002fe200078e0206 */
[----:B----4-:R-:W-:-:S04]  /*93190*/  PRMT R12, R25, 0x7632, R12 ;  /* 0x00007632190c7816 */ /* 0x010fc8000000000c */
[----:B------:R-:W-:Y:S04]  /*931a0*/  @P4 STG.E.U16 [R16.64], R22 ;  /* 0x0000001610004986 */ /* 0x000fe8000c101506 */
[----:B------:R0:W-:Y:S04]  /*931b0*/  @P3 STG.E.U16 [R18.64], R25 ;  /* 0x0000001912003986 */ /* 0x0001e8000c101506 */
[----:B0-----:R-:W4:Y:S01]  /*931c0*/  LDL.LU R25, [R1+0x590] ;  /* 0x0005900001197983 */ /* 0x001f220000300800 */
[----:B------:R-:W-:-:S04]  /*931d0*/  IADD3 R20, R28, 0x113, RZ ;  /* 0x000001131c147810 */ /* 0x000fc80007ffe0ff */
[----:B------:R-:W-:Y:S02]  /*931e0*/  ISETP.GE.AND P6, PT, R20, c[0x0][0x17c], PT ;  /* 0x00005f0014007a0c */ /* 0x000fe40003fc6270 */
[----:B------:R-:W-:Y:S02]  /*931f0*/  IADD3 R3, R28, 0x114, RZ ;  /* 0x000001141c037810 */ /* 0x000fe40007ffe0ff */
[----:B------:R-:W-:Y:S02]  /*93200*/  ISETP.LT.AND P5, PT, R27, c[0x0][0x178], !P6 ;  /* 0x00005e001b007a0c */ /* 0x000fe400077a1270 */
[----:B------:R-:W-:Y:S02]  /*93210*/  ISETP.LT.AND P6, PT, R26, c[0x0][0x178], !P6 ;  /* 0x00005e001a007a0c */ /* 0x000fe400077c1270 */
[----:B------:R-:W-:Y:S02]  /*93220*/  IADD3 R0, R0, c[0x0][0x198], RZ ;  /* 0x0000660000007a10 */ /* 0x000fe40007ffe0ff */
[----:B------:R-:W-:-:S02]  /*93230*/  ISETP.GE.AND P4, PT, R3, c[0x0][0x17c], PT ;  /* 0x00005f0003007a0c */ /* 0x000fc40003f86270 */
[----:B------:R-:W-:Y:S01]  /*93240*/  PRMT R3, R22, 0x7632, R3 ;  /* 0x0000763216037816 */ /* 0x000fe20000000003 */
[----:B------:R-:W-:Y:S01]  /*93250*/  IMAD.WIDE R16, R0, 0x2, R6 ;  /* 0x0000000200107825 */ /* 0x000fe200078e0206 */
[----:B------:R-:W-:-:S03]  /*93260*/  ISETP.LT.AND P3, PT, R27, c[0x0][0x178], !P4 ;  /* 0x00005e001b007a0c */ /* 0x000fc60006761270 */
[C---:B------:R-:W-:Y:S01]  /*93270*/  IMAD.WIDE R18, R0.reuse, 0x2, R4 ;  /* 0x0000000200127825 */ /* 0x040fe200078e0204 */
[----:B------:R-:W-:Y:S01]  /*93280*/  IADD3 R0, R0, c[0x0][0x198], RZ ;  /* 0x0000660000007a10 */ /* 0x000fe20007ffe0ff */
[----:B------:R0:W-:Y:S01]  /*93290*/  @P5 STG.E.U16 [R16.64], R3 ;  /* 0x0000000310005986 */ /* 0x0001e2000c101506 */
[----:B------:R-:W-:-:S03]  /*932a0*/  ISETP.LT.AND P4, PT, R26, c[0x0][0x178], !P4 ;  /* 0x00005e001a007a0c */ /* 0x000fc60006781270 */
[----:B------:R1:W-:Y:S01]  /*932b0*/  @P6 STG.E.U16 [R18.64], R12 ;  /* 0x0000000c12006986 */ /* 0x0003e2000c101506 */
[----:B------:R-:W-:Y:S02]  /*932c0*/  ISETP.LT.AND P6, PT, R27, c[0x0][0x178], !P2 ;  /* 0x00005e001b007a0c */ /* 0x000fe400057c1270 */
[----:B------:R-:W-:Y:S02]  /*932d0*/  IADD3 R20, R0, c[0x0][0x198], RZ ;  /* 0x0000660000147a10 */ /* 0x000fe40007ffe0ff */
[----:B0-----:R-:W-:Y:S01]  /*932e0*/  IADD3 R3, R28, 0x11a, RZ ;  /* 0x0000011a1c037810 */ /* 0x001fe20007ffe0ff */
[----:B------:R-:W-:-:S03]  /*932f0*/  IMAD.WIDE R16, R0, 0x2, R6 ;  /* 0x0000000200107825 */ /* 0x000fc600078e0206 */
[----:B------:R-:W-:Y:S02]  /*93300*/  ISETP.GE.AND P5, PT, R3, c[0x0][0x17c], PT ;  /* 0x00005f0003007a0c */ /* 0x000fe40003fa6270 */
[----:B------:R-:W-:Y:S01]  /*93310*/  IADD3 R3, R28, 0x116, RZ ;  /* 0x000001161c037810 */ /* 0x000fe20007ffe0ff */
[----:B-1----:R-:W-:Y:S01]  /*93320*/  IMAD.WIDE R18, R20, 0x2, R6 ;  /* 0x0000000214127825 */ /* 0x002fe200078e0206 */
[----:B------:R-:W-:Y:S02]  /*93330*/  ISETP.LT.AND P2, PT, R26, c[0x0][0x178], !P2 ;  /* 0x00005e001a007a0c */ /* 0x000fe40005741270 */
[----:B------:R-:W-:Y:S01]  /*93340*/  IADD3 R12, R28, 0x117, RZ ;  /* 0x000001171c0c7810 */ /* 0x000fe20007ffe0ff */
[----:B--2---:R0:W-:Y:S01]  /*93350*/  @P3 STG.E.U16 [R16.64], R24 ;  /* 0x0000001810003986 */ /* 0x0041e2000c101506 */
[----:B------:R-:W-:Y:S01]  /*93360*/  ISETP.GE.AND P3, PT, R3, c[0x0][0x17c], PT ;  /* 0x00005f0003007a0c */ /* 0x000fe20003f66270 */
[----:B0-----:R-:W-:Y:S01]  /*93370*/  IMAD.WIDE R16, R0, 0x2, R4 ;  /* 0x0000000200107825 */ /* 0x001fe200078e0204 */
[----:B------:R-:W-:-:S02]  /*93380*/  PRMT R0, R24, 0x7632, R0 ;  /* 0x0000763218007816 */ /* 0x000fc40000000000 */
[----:B---3--:R-:W-:Y:S01]  /*93390*/  PRMT R3, R23, 0x7632, R3 ;  /* 0x0000763217037816 */ /* 0x008fe20000000003 */
[----:B------:R-:W2:Y:S04]  /*933a0*/  LDL.LU R24, [R1+0x4d0] ;  /* 0x0004d00001187983 */ /* 0x000ea80000300800 */
[----:B------:R0:W-:Y:S01]  /*933b0*/  @P4 STG.E.U16 [R16.64], R23 ;  /* 0x0000001710004986 */ /* 0x0001e2000c101506 */
[----:B------:R-:W-:Y:S02]  /*933c0*/  ISETP.LT.AND P4, PT, R27, c[0x0][0x178], !P3 ;  /* 0x00005e001b007a0c */ /* 0x000fe40005f81270 */
[----:B------:R-:W-:Y:S01]  /*933d0*/  ISETP.LT.AND P3, PT, R26, c[0x0][0x178], !P3 ;  /* 0x00005e001a007a0c */ /* 0x000fe20005f61270 */
[----:B------:R1:W-:Y:S01]  /*933e0*/  @P6 STG.E.U16 [R18.64], R0 ;  /* 0x0000000012006986 */ /* 0x0003e2000c101506 */
[----:B------:R-:W-:Y:S01]  /*933f0*/  ISETP.GE.AND P6, PT, R12, c[0x0][0x17c], PT ;  /* 0x00005f000c007a0c */ /* 0x000fe20003fc6270 */
[C---:B0-----:R-:W-:Y:S01]  /*93400*/  IMAD.WIDE R16, R20.reuse, 0x2, R4 ;  /* 0x0000000214107825 */ /* 0x041fe200078e0204 */
[----:B-1----:R-:W-:-:S04]  /*93410*/  IADD3 R0, R20, c[0x0][0x198], RZ ;  /* 0x0000660014007a10 */ /* 0x002fc80007ffe0ff */
[----:B------:R0:W-:Y:S01]  /*93420*/  @P2 STG.E.U16 [R16.64], R3 ;  /* 0x0000000310002986 */ /* 0x0001e2000c101506 */
[----:B------:R-:W-:-:S04]  /*93430*/  IMAD.WIDE R18, R0, 0x2, R6 ;  /* 0x0000000200127825 */ /* 0x000fc800078e0206 */
[C---:B------:R-:W-:Y:S01]  /*93440*/  IMAD.WIDE R20, R0.reuse, 0x2, R4 ;  /* 0x0000000200147825 */ /* 0x040fe200078e0204 */
[----:B----4-:R1:W-:Y:S04]  /*93450*/  @P4 STG.E.U16 [R18.64], R25 ;  /* 0x0000001912004986 */ /* 0x0103e8000c101506 */
[----:B------:R-:W-:Y:S01]  /*93460*/  @P3 STG.E.U16 [R20.64], R8 ;  /* 0x0000000814003986 */ /* 0x000fe2000c101506 */
[----:B------:R-:W-:Y:S02]  /*93470*/  ISETP.LT.AND P3, PT, R27, c[0x0][0x178], !P6 ;  /* 0x00005e001b007a0c */ /* 0x000fe40007761270 */
[----:B0-----:R-:W-:Y:S02]  /*93480*/  PRMT R3, R25, 0x7632, R3 ;  /* 0x0000763219037816 */ /* 0x001fe40000000003 */
[----:B-1----:R-:W-:Y:S01]  /*93490*/  IADD3 R18, R0, c[0x0][0x198], RZ ;  /* 0x0000660000127a10 */ /* 0x002fe20007ffe0ff */
[----:B------:R-:W3:Y:S04]  /*934a0*/  LDL.LU R25, [R1+0x3f0] ;  /* 0x0003f00001197983 */ /* 0x000ee80000300800 */
[----:B------:R-:W-:-:S05]  /*934b0*/  IMAD.WIDE R16, R18, 0x2, R6 ;  /* 0x0000000212107825 */ /* 0x000fca00078e0206 */
[----:B------:R0:W-:Y:S04]  /*934c0*/  @P3 STG.E.U16 [R16.64], R3 ;  /* 0x0000000310003986 */ /* 0x0001e8000c101506 */
[----:B0-----:R-:W4:Y:S01]  /*934d0*/  LDL.LU R17, [R1+0x5c0] ;  /* 0x0005c00001117983 */ /* 0x001f220000300800 */
        /* <DEDUP_REMOVED lines=10> */
[----:B------:R2:W-:Y:S02]  /*93580*/  @P6 STG.E.U16 [R18.64], R8 ;  /* 0x0000000812006986 */ /* 0x0005e4000c101506 */
[----:B--2---:R-:W-:Y:S02]  /*93590*/  PRMT R8, R24, 0x7632, R8 ;  /* 0x0000763218087816 */ /* 0x004fe40000000008 */
[----:B----4-:R-:W-:Y:S04]  /*935a0*/  @P4 STG.E.U16 [R20.64], R17 ;  /* 0x0000001114004986 */ /* 0x010fe8000c101506 */
[----:B------:R0:W-:Y:S04]  /*935b0*/  @P2 STG.E.U16 [R22.64], R24 ;  /* 0x0000001816002986 */ /* 0x0001e8000c101506 */
[----:B0-----:R-:W2:Y:S04]  /*935c0*/  LDL.LU R22, [R1+0x5b0] ;  /* 0x0005b00001167983 */ /* 0x001ea80000300800 */
[----:B------:R-:W4:Y:S04]  /*935d0*/  LDL.LU R23, [R1+0x5a0] ;  /* 0x0005a00001177983 */ /* 0x000f280000300800 */
[----:B------:R-:W4:Y:S01]  /*935e0*/  LDL.LU R24, [R1+0x520] ;  /* 0x0005200001187983 */ /* 0x000f220000300800 */
[----:B------:R-:W-:-:S04]  /*935f0*/  IADD3 R12, R28, 0x119, RZ ;  /* 0x000001191c0c7810 */ /* 0x000fc80007ffe0ff */
[----:B------:R-:W-:-:S04]  /*93600*/  ISETP.GE.AND P3, PT, R12, c[0x0][0x17c], PT ;  /* 0x00005f000c007a0c */ /* 0x000fc80003f66270 */
[C---:B------:R-:W-:Y:S02]  /*93610*/  ISETP.LT.AND P4, PT, R27.reuse, c[0x0][0x178], !P3 ;  /* 0x00005e001b007a0c */ /* 0x040fe40005f81270 */
[----:B------:R-:W-:Y:S02]  /*93620*/  IADD3 R18, R0, c[0x0][0x198], RZ ;  /* 0x0000660000127a10 */ /* 0x000fe40007ffe0ff */
[C---:B------:R-:W-:Y:S02]  /*93630*/  ISETP.LT.AND P3, PT, R26.reuse, c[0x0][0x178], !P3 ;  /* 0x00005e001a007a0c */ /* 0x040fe40005f61270 */
[----:B------:R-:W-:Y:S02]  /*93640*/  ISETP.LT.AND P6, PT, R27, c[0x0][0x178], !P5 ;  /* 0x00005e001b007a0c */ /* 0x000fe40006fc1270 */
[----:B------:R-:W-:Y:S02]  /*93650*/  ISETP.LT.AND P5, PT, R26, c[0x0][0x178], !P5 ;  /* 0x00005e001a007a0c */ /* 0x000fe40006fa1270 */
[----:B------:R-:W-:Y:S01]  /*93660*/  PRMT R3, R17, 0x7632, R3 ;  /* 0x0000763211037816 */ /* 0x000fe20000000003 */
[----:B------:R-:W-:Y:S01]  /*93670*/  IMAD.WIDE R16, R18, 0x2, R6 ;  /* 0x0000000212107825 */ /* 0x000fe200078e0206 */
[----:B------:R-:W-:-:S02]  /*93680*/  IADD3 R20, R28, 0x11f, RZ ;  /* 0x0000011f1c147810 */ /* 0x000fc40007ffe0ff */
[C---:B------:R-:W-:Y:S01]  /*93690*/  IADD3 R0, R18.reuse, c[0x0][0x198], RZ ;  /* 0x0000660012007a10 */ /* 0x040fe20007ffe0ff */
[----:B------:R-:W-:Y:S01]  /*936a0*/  IMAD.WIDE R18, R18, 0x2, R4 ;  /* 0x0000000212127825 */ /* 0x000fe200078e0204 */
[----:B------:R-:W-:Y:S01]  /*936b0*/  IADD3 R12, R28, 0x11b, RZ ;  /* 0x0000011b1c0c7810 */ /* 0x000fe20007ffe0ff */
[----:B------:R0:W-:Y:S01]  /*936c0*/  @P4 STG.E.U16 [R16.64], R3 ;  /* 0x0000000310004986 */ /* 0x0001e2000c101506 */
[----:B------:R-:W-:Y:S01]  /*936d0*/  ISETP.GE.AND P2, PT, R20, c[0x0][0x17c], PT ;  /* 0x00005f0014007a0c */ /* 0x000fe20003f46270 */
[----:B------:R-:W-:Y:S01]  /*936e0*/  IMAD.WIDE R20, R0, 0x2, R6 ;  /* 0x0000000200147825 */ /* 0x000fe200078e0206 */
[----:B------:R-:W-:Y:S01]  /*936f0*/  ISETP.GE.AND P4, PT, R12, c[0x0][0x17c], PT ;  /* 0x00005f000c007a0c */ /* 0x000fe20003f86270 */
[----:B------:R3:W-:Y:S02]  /*93700*/  @P3 STG.E.U16 [R18.64], R8 ;  /* 0x0000000812003986 */ /* 0x0007e4000c101506 */
[----:B0-----:R-:W-:Y:S01]  /*93710*/  IMAD.WIDE R16, R0, 0x2, R4 ;  /* 0x0000000200107825 */ /* 0x001fe200078e0204 */
[----:B------:R-:W-:-:S02]  /*93720*/  IADD3 R3, R28, 0x11c, RZ ;  /* 0x0000011c1c037810 */ /* 0x000fc40007ffe0ff */
[----:B---3--:R-:W-:Y:S02]  /*93730*/  PRMT R8, R25, 0x7632, R8 ;  /* 0x0000763219087816 */ /* 0x008fe40000000008 */
[----:B------:R-:W-:Y:S02]  /*93740*/  ISETP.GE.AND P3, PT, R3, c[0x0][0x17c], PT ;  /* 0x00005f0003007a0c */ /* 0x000fe40003f66270 */
[----:B------:R-:W-:-:S05]  /*93750*/  IADD3 R0, R0, c[0x0][0x198], RZ ;  /* 0x0000660000007a10 */ /* 0x000fca0007ffe0ff */
[----:B------:R-:W-:Y:S01]  /*93760*/  IMAD.WIDE R18, R0, 0x2, R4 ;  /* 0x0000000200127825 */ /* 0x000fe200078e0204 */
[----:B--2---:R-:W-:Y:S01]  /*93770*/  @P6 STG.E.U16 [R20.64], R22 ;  /* 0x0000001614006986 */ /* 0x004fe2000c101506 */
[----:B------:R-:W-:-:S03]  /*93780*/  ISETP.LT.AND P6, PT, R27, c[0x0][0x178], !P4 ;  /* 0x00005e001b007a0c */ /* 0x000fc600067c1270 */
[----:B------:R0:W-:Y:S01]  /*93790*/  @P5 STG.E.U16 [R16.64], R25 ;  /* 0x0000001910005986 */ /* 0x0001e2000c101506 */
[----:B------:R-:W-:Y:S02]  /*937a0*/  ISETP.LT.AND P4, PT, R26, c[0x0][0x178], !P4 ;  /* 0x00005e001a007a0c */ /* 0x000fe40006781270 */
[----:B------:R-:W-:Y:S02]  /*937b0*/  PRMT R3, R22, 0x7632, R3 ;  /* 0x0000763216037816 */ /* 0x000fe40000000003 */
[----:B------:R-:W-:Y:S01]  /*937c0*/  ISETP.LT.AND P5, PT, R27, c[0x0][0x178], !P3 ;  /* 0x00005e001b007a0c */ /* 0x000fe20005fa1270 */
[----:B0-----:R-:W2:Y:S01]  /*937d0*/  LDL.LU R25, [R1+0x5d0] ;  /* 0x0005d00001197983 */ /* 0x001ea20000300800 */
[----:B------:R-:W-:Y:S01]  /*937e0*/  IMAD.WIDE R16, R0, 0x2, R6 ;  /* 0x0000000200107825 */ /* 0x000fe200078e0206 */
[----:B------:R-:W-:Y:S02]  /*937f0*/  ISETP.LT.AND P3, PT, R26, c[0x0][0x178], !P3 ;  /* 0x00005e001a007a0c */ /* 0x000fe40005f61270 */
[----:B------:R-:W3:Y:S01]  /*93800*/  LDL.LU R22, [R1+0x530] ;  /* 0x0005300001167983 */ /* 0x000ee20000300800 */
[----:B------:R-:W-:-:S03]  /*93810*/  IADD3 R0, R0, c[0x0][0x198], RZ ;  /* 0x0000660000007a10 */ /* 0x000fc60007ffe0ff */
[----:B------:R0:W-:Y:S04]  /*93820*/  @P6 STG.E.U16 [R16.64], R3 ;  /* 0x0000000310006986 */ /* 0x0001e8000c101506 */
[----:B------:R1:W-:Y:S01]  /*93830*/  @P4 STG.E.U16 [R18.64], R8 ;  /* 0x0000000812004986 */ /* 0x0003e2000c101506 */
[----:B0-----:R-:W-:Y:S01]  /*93840*/  IMAD.WIDE R16, R0, 0x2, R6 ;  /* 0x0000000200107825 */ /* 0x001fe200078e0206 */
[----:B------:R-:W-:-:S03]  /*93850*/  IADD3 R3, R28, 0x11e, RZ ;  /* 0x0000011e1c037810 */ /* 0x000fc60007ffe0ff */
[----:B-1----:R-:W-:Y:S01]  /*93860*/  IMAD.WIDE R18, R0, 0x2, R4 ;  /* 0x0000000200127825 */ /* 0x002fe200078e0204 */
[----:B----4-:R0:W-:Y:S01]  /*93870*/  @P5 STG.E.U16 [R16.64], R23 ;  /* 0x0000001710005986 */ /* 0x0101e2000c101506 */
[----:B------:R-:W-:Y:S02]  /*93880*/  ISETP.GE.AND P5, PT, R3, c[0x0][0x17c], PT ;  /* 0x00005f0003007a0c */ /* 0x000fe40003fa6270 */
[----:B------:R-:W-:Y:S01]  /*93890*/  PRMT R8, R23, 0x7632, R8 ;  /* 0x0000763217087816 */ /* 0x000fe20000000008 */
[----:B------:R1:W-:Y:S01]  /*938a0*/  @P3 STG.E.U16 [R18.64], R24 ;  /* 0x0000001812003986 */ /* 0x0003e2000c101506 */
[----:B------:R-:W-:-:S03]  /*938b0*/  PRMT R3, R24, 0x7632, R3 ;  /* 0x0000763218037816 */ /* 0x000fc60000000003 */
[----:B0-----:R-:W4:Y:S04]  /*938c0*/  LDL.LU R23, [R1+0x414] ;  /* 0x0004140001177983 */ /* 0x001f280000300800 */
[----:B-1----:R-:W4:Y:S01]  /*938d0*/  LDL.LU R24, [R1+0x3c4] ;  /* 0x0003c40001187983 */ /* 0x002f220000300800 */
        /* <DEDUP_REMOVED lines=13> */
[C---:B------:R-:W-:Y:S01]  /*939b0*/  IADD3 R12, R0.reuse, c[0x0][0x198], RZ ;  /* 0x00006600000c7a10 */ /* 0x040fe20007ffe0ff */
[----:B0-----:R-:W-:Y:S01]  /*939c0*/  IMAD.WIDE R16, R0, 0x2, R6 ;  /* 0x0000000200107825 */ /* 0x001fe200078e0206 */
[----:B-1----:R-:W-:-:S03]  /*939d0*/  IADD3 R3, R28, 0x120, RZ ;  /* 0x000001201c037810 */ /* 0x002fc60007ffe0ff */
[----:B------:R-:W-:Y:S01]  /*939e0*/  IMAD.WIDE R18, R12, 0x2, R6 ;  /* 0x000000020c127825 */ /* 0x000fe200078e0206 */
[----:B------:R-:W-:Y:S02]  /*939f0*/  ISETP.LT.AND P2, PT, R26, c[0x0][0x178], !P2 ;  /* 0x00005e001a007a0c */ /* 0x000fe40005741270 */
[----:B------:R-:W-:-:S04]  /*93a00*/  IADD3 R8, R28, 0x124, RZ ;  /* 0x000001241c087810 */ /* 0x000fc80007ffe0ff */
[----:B------:R-:W-:Y:S02]  /*93a10*/  ISETP.GE.AND P4, PT, R8, c[0x0][0x17c], PT ;  /* 0x00005f0008007a0c */ /* 0x000fe40003f86270 */
[----:B------:R-:W-:Y:S01]  /*93a20*/  IADD3 R8, R28, 0x121, RZ ;  /* 0x000001211c087810 */ /* 0x000fe20007ffe0ff */
[----:B--2---:R0:W-:Y:S01]  /*93a30*/  @P3 STG.E.U16 [R16.64], R25 ;  /* 0x0000001910003986 */ /* 0x0041e2000c101506 */
[----:B------:R-:W-:Y:S01]  /*93a40*/  ISETP.GE.AND P3, PT, R3, c[0x0][0x17c], PT ;  /* 0x00005f0003007a0c */ /* 0x000fe20003f66270 */
[----:B0-----:R-:W-:Y:S01]  /*93a50*/  IMAD.WIDE R16, R0, 0x2, R4 ;  /* 0x0000000200107825 */ /* 0x001fe200078e0204 */
[----:B------:R-:W-:Y:S02]  /*93a60*/  PRMT R0, R25, 0x7632, R0 ;  /* 0x0000763219007816 */ /* 0x000fe40000000000 */
[----:B---3--:R-:W-:Y:S01]  /*93a70*/  PRMT R3, R22, 0x7632, R3 ;  /* 0x0000763216037816 */ /* 0x008fe20000000003 */
[----:B------:R-:W2:Y:S04]  /*93a80*/  LDL.LU R25, [R1+0x3e4] ;  /* 0x0003e40001197983 */ /* 0x000ea80000300800 */
[----:B------:R0:W-:Y:S01]  /*93a90*/  @P5 STG.E.U16 [R16.64], R22 ;  /* 0x0000001610005986 */ /* 0x0001e2000c101506 */
[----:B------:R-:W-:-:S02]  /*93aa0*/  ISETP.LT.AND P5, PT, R27, c[0x0][0x178], !P3 ;  /* 0x00005e001b007a0c */ /* 0x000fc40005fa1270 */
        /* <DEDUP_REMOVED lines=15> */
[----:B---3--:R-:W3:Y:S04]  /*93ba0*/  LDL.LU R24, [R1+0x3d4] ;  /* 0x0003d40001187983 */ /* 0x008ee80000300800 */
        /* <DEDUP_REMOVED lines=8> */
[----:B------:R-:W-:-:S04]  /*93c30*/  IMAD.WIDE R18, R18, 0x2, R4 ;  /* 0x0000000212127825 */ /* 0x000fc800078e0204 */
        /* <DEDUP_REMOVED lines=12> */
[----:B------:R-:W-:Y:S02]  /*93d00*/  ISETP.LT.AND P3, PT, R26, c[0x0][0x178], !P3 ;  /* 0x00005e001a007a0c */ /* 0x000fe40005f61270 */
[----:B------:R-:W-:Y:S02]  /*93d10*/  IADD3 R18, R0, c[0x0][0x198], RZ ;  /* 0x0000660000127a10 */ /* 0x000fe40007ffe0ff */
[----:B------:R-:W-:Y:S02]  /*93d20*/  ISETP.LT.AND P6, PT, R27, c[0x0][0x178], !P4 ;  /* 0x00005e001b007a0c */ /* 0x000fe400067c1270 */
[----:B------:R-:W-:Y:S02]  /*93d30*/  ISETP.LT.AND P4, PT, R26, c[0x0][0x178], !P4 ;  /* 0x00005e001a007a0c */ /* 0x000fe40006781270 */
[----:B------:R-:W-:Y:S01]  /*93d40*/  PRMT R3, R17, 0x7632, R3 ;  /* 0x0000763211037816 */ /* 0x000fe20000000003 */
[----:B------:R-:W-:Y:S01]  /*93d50*/  IMAD.WIDE R16, R18, 0x2, R6 ;  /* 0x0000000212107825 */ /* 0x000fe200078e0206 */
[----:B------:R-:W-:-:S02]  /*93d60*/  IADD3 R20, R28, 0x129, RZ ;  /* 0x000001291c147810 */ /* 0x000fc40007ffe0ff */
[C---:B------:R-:W-:Y:S01]  /*93d70*/  IADD3 R0, R18.reuse, c[0x0][0x198], RZ ;  /* 0x0000660012007a10 */ /* 0x040fe20007ffe0ff */
[----:B------:R-:W-:Y:S01]  /*93d80*/  IMAD.WIDE R18, R18, 0x2, R4 ;  /* 0x0000000212127825 */ /* 0x000fe200078e0204 */
[----:B------:R-:W-:Y:S02]  /*93d90*/  IADD3 R12, R28, 0x125, RZ ;  /* 0x000001251c0c7810 */ /* 0x000fe40007ffe0ff */
[----:B------:R-:W-:Y:S01]  /*93da0*/  ISETP.GE.AND P2, PT, R20, c[0x0][0x17c], PT ;  /* 0x00005f0014007a0c */ /* 0x000fe20003f46270 */
[----:B------:R-:W-:Y:S01]  /*93db0*/  IMAD.WIDE R20, R0, 0x2, R6 ;  /* 0x0000000200147825 */ /* 0x000fe200078e0206 */
[----:B------:R0:W-:Y:S01]  /*93dc0*/  @P5 STG.E.U16 [R16.64], R3 ;  /* 0x0000000310005986 */ /* 0x0001e2000c101506 */
[----:B------:R-:W-:-:S03]  /*93dd0*/  ISETP.GE.AND P5, PT, R12, c[0x0][0x17c], PT ;  /* 0x00005f000c007a0c */ /* 0x000fc60003fa6270 */
[----:B------:R3:W-:Y:S01]  /*93de0*/  @P3 STG.E.U16 [R18.64], R8 ;  /* 0x0000000812003986 */ /* 0x0007e2000c101506 */
[----:B0-----:R-:W-:Y:S01]  /*93df0*/  IMAD.WIDE R16, R0, 0x2, R4 ;  /* 0x0000000200107825 */ /* 0x001fe200078e0204 */
[----:B------:R-:W-:Y:S02]  /*93e00*/  IADD3 R3, R28, 0x126, RZ ;  /* 0x000001261c037810 */ /* 0x000fe40007ffe0ff */
        /* <DEDUP_REMOVED lines=8> */
[----:B------:R-:W-:Y:S02]  /*93e90*/  ISETP.LT.AND P4, PT, R27, c[0x0][0x178], !P3 ;  /* 0x00005e001b007a0c */ /* 0x000fe40005f81270 */
[----:B------:R-:W-:Y:S01]  /*93ea0*/  PRMT R3, R22, 0x7632, R3 ;  /* 0x0000763216037816 */ /* 0x000fe20000000003 */
        /* <DEDUP_REMOVED lines=36> */
[----:B------:R-:W-:Y:S01]  /*940f0*/  ISETP.LT.AND P2, PT, R26, c[0x0][0x178], !P2 ;  /* 0x00005e001a007a0c */ /* 0x000fe20005741270 */
        /* <DEDUP_REMOVED lines=10> */
[----:B------:R-:W-:Y:S01]  /*941a0*/  IADD3 R3, R28, 0x12b, RZ ;  /* 0x0000012b1c037810 */ /* 0x000fe20007ffe0ff */
[C---:B0-----:R-:W-:Y:S01]  /*941b0*/  IMAD.WIDE R16, R12.reuse, 0x2, R4 ;  /* 0x000000020c107825 */ /* 0x041fe200078e0204 */
[----:B-1----:R-:W-:-:S04]  /*941c0*/  IADD3 R0, R12, c[0x0][0x198], RZ ;  /* 0x000066000c007a10 */ /* 0x002fc80007ffe0ff */
[----:B------:R-:W-:Y:S01]  /*941d0*/  @P2 STG.E.U16 [R16.64], R8 ;  /* 0x0000000810002986 */ /* 0x000fe2000c101506 */
[----:B------:R-:W-:Y:S01]  /*941e0*/  ISETP.GE.AND P6, PT, R3, c[0x0][0x17c], PT ;  /* 0x00005f0003007a0c */ /* 0x000fe20003fc6270 */
[----:B------:R-:W-:-:S04]  /*941f0*/  IMAD.WIDE R18, R0, 0x2, R6 ;  /* 0x0000000200127825 */ /* 0x000fc800078e0206 */
[C---:B------:R-:W-:Y:S01]  /*94200*/  IMAD.WIDE R20, R0.reuse, 0x2, R4 ;  /* 0x0000000200147825 */ /* 0x040fe200078e0204 */
[----:B----4-:R0:W-:Y:S04]  /*94210*/  @P4 STG.E.U16 [R18.64], R23 ;  /* 0x0000001712004986 */ /* 0x0101e8000c101506 */
[----:B------:R1:W-:Y:S01]  /*94220*/  @P3 STG.E.U16 [R20.64], R25 ;  /* 0x0000001914003986 */ /* 0x0003e2000c101506 */
[----:B------:R-:W-:Y:S02]  /*94230*/  ISETP.LT.AND P3, PT, R27, c[0x0][0x178], !P6 ;  /* 0x00005e001b007a0c */ /* 0x000fe40007761270 */
[----:B0-----:R-:W-:Y:S02]  /*94240*/  IADD3 R18, R0, c[0x0][0x198], RZ ;  /* 0x0000660000127a10 */ /* 0x001fe40007ffe0ff */
[----:B------:R-:W-:-:S03]  /*94250*/  PRMT R0, R23, 0x7632, R0 ;  /* 0x0000763217007816 */ /* 0x000fc60000000000 */
[----:B------:R-:W-:Y:S01]  /*94260*/  IMAD.WIDE R16, R18, 0x2, R6 ;  /* 0x0000000212107825 */ /* 0x000fe200078e0206 */
[----:B------:R-:W-:Y:S02]  /*94270*/  PRMT R8, R25, 0x7632, R8 ;  /* 0x0000763219087816 */ /* 0x000fe40000000008 */
[----:B-1----:R-:W3:Y:S04]  /*94280*/  LDL.LU R25, [R1+0x554] ;  /* 0x0005540001197983 */ /* 0x002ee80000300800 */
        /* <DEDUP_REMOVED lines=9> */
[----:B------:R-:W-:Y:S01]  /*94320*/  IMAD.WIDE R20, R3, 0x2, R6 ;  /* 0x0000000203147825 */ /* 0x000fe200078e0206 */
[----:B------:R-:W-:-:S03]  /*94330*/  IADD3 R12, R28, 0x12d, RZ ;  /* 0x0000012d1c0c7810 */ /* 0x000fc60007ffe0ff */
[----:B------:R-:W-:Y:S01]  /*94340*/  IMAD.WIDE R22, R3, 0x2, R4 ;  /* 0x0000000203167825 */ /* 0x000fe200078e0204 */
[----:B------:R0:W-:Y:S01]  /*94350*/  @P6 STG.E.U16 [R18.64], R8 ;  /* 0x0000000812006986 */ /* 0x0001e2000c101506 */
[----:B------:R-:W-:-:S03]  /*94360*/  ISETP.GE.AND P3, PT, R12, c[0x0][0x17c], PT ;  /* 0x00005f000c007a0c */ /* 0x000fc60003f66270 */
[----:B------:R-:W-:Y:S01]  /*94370*/  STL [R1+0x2384], R23 ;  /* 0x0023841701007387 */ /* 0x000fe20000100800 */
[----:B------:R-:W-:Y:S02]  /*94380*/  ISETP.LT.AND P6, PT, R27, c[0x0][0x178], !P5 ;  /* 0x00005e001b007a0c */ /* 0x000fe40006fc1270 */
[----:B0-----:R-:W-:Y:S02]  /*94390*/  IADD3 R18, R3, c[0x0][0x198], RZ ;  /* 0x0000660003127a10 */ /* 0x001fe40007ffe0ff */
[----:B------:R-:W-:Y:S02]  /*943a0*/  IADD3 R3, R28, 0x12f, RZ ;  /* 0x0000012f1c037810 */ /* 0x000fe40007ffe0ff */
[----:B------:R-:W-:Y:S02]  /*943b0*/  IADD3 R0, R18, c[0x0][0x198], RZ ;  /* 0x0000660012007a10 */ /* 0x000fe40007ffe0ff */
[----:B--2---:R-:W-:Y:S01]  /*943c0*/  PRMT R12, R24, 0x7632, R12 ;  /* 0x00007632180c7816 */ /* 0x004fe2000000000c */
[----:B----4-:R-:W-:Y:S04]  /*943d0*/  @P4 STG.E.U16 [R20.64], R17 ;  /* 0x0000001114004986 */ /* 0x010fe8000c101506 */
[----:B------:R0:W-:Y:S04]  /*943e0*/  @P2 STG.E.U16 [R22.64], R24 ;  /* 0x0000001816002986 */ /* 0x0001e8000c101506 */
[----:B0-----:R-:W2:Y:S04]  /*943f0*/  LDL.LU R22, [R1+0x564] ;  /* 0x0005640001167983 */ /* 0x001ea80000300800 */
[----:B------:R-:W4:Y:S01]  /*94400*/  LDL.LU R24, [R1+0x4f4] ;  /* 0x0004f40001187983 */ /* 0x000f220000300800 */
[----:B------:R-:W-:-:S02]  /*94410*/  ISETP.LT.AND P4, PT, R27, c[0x0][0x178], !P3 ;  /* 0x00005e001b007a0c */ /* 0x000fc40005f81270 */
[----:B------:R-:W-:Y:S02]  /*94420*/  ISETP.LT.AND P3, PT, R26, c[0x0][0x178], !P3 ;  /* 0x00005e001a007a0c */ /* 0x000fe40005f61270 */
[----:B------:R-:W-:Y:S01]  /*94430*/  PRMT R8, R17, 0x7632, R8 ;  /* 0x0000763211087816 */ /* 0x000fe20000000008 */
[----:B------:R-:W-:Y:S01]  /*94440*/  IMAD.WIDE R16, R18, 0x2, R6 ;  /* 0x0000000212107825 */ /* 0x000fe200078e0206 */
[----:B------:R-:W-:-:S03]  /*94450*/  IADD3 R20, R28, 0x133, RZ ;  /* 0x000001331c147810 */ /* 0x000fc60007ffe0ff */
[----:B------:R-:W-:Y:S01]  /*94460*/  IMAD.WIDE R18, R18, 0x2, R4 ;  /* 0x0000000212127825 */ /* 0x000fe200078e0204 */
[----:B------:R-:W-:-:S03]  /*94470*/  ISETP.GE.AND P2, PT, R20, c[0x0][0x17c], PT ;  /* 0x00005f0014007a0c */ /* 0x000fc60003f46270 */
[----:B------:R-:W-:Y:S01]  /*94480*/  @P4 STG.E.U16 [R16.64], R8 ;  /* 0x0000000810004986 */ /* 0x000fe2000c101506 */
[----:B------:R-:W-:Y:S01]  /*94490*/  ISETP.GE.AND P4, PT, R3, c[0x0][0x17c], PT ;  /* 0x00005f0003007a0c */ /* 0x000fe20003f86270 */
[----:B------:R-:W-:Y:S01]  /*944a0*/  IMAD.WIDE R20, R0, 0x2, R6 ;  /* 0x0000000200147825 */ /* 0x000fe200078e0206 */
[----:B------:R-:W-:Y:S01]  /*944b0*/  IADD3 R3, R28, 0x130, RZ ;  /* 0x000001301c037810 */ /* 0x000fe20007ffe0ff */
[----:B------:R-:W-:Y:S03]  /*944c0*/  @P3 STG.E.U16 [R18.64], R12 ;  /* 0x0000000c12003986 */ /* 0x000fe6000c101506 */
[----:B------:R-:W-:Y:S01]  /*944d0*/  ISETP.GE.AND P3, PT, R3, c[0x0][0x17c], PT ;  /* 0x00005f0003007a0c */ /* 0x000fe20003f66270 */
[----:B---3--:R0:W-:Y:S01]  /*944e0*/  @P6 STG.E.U16 [R20.64], R25 ;  /* 0x0000001914006986 */ /* 0x0081e2000c101506 */
[----:B------:R-:W-:-:S03]  /*944f0*/  PRMT R3, R25, 0x7632, R3 ;  /* 0x0000763219037816 */ /* 0x000fc60000000003 */
[----:B0-----:R-:W3:Y:S01]  /*94500*/  LDL.LU R25, [R1+0x574] ;  /* 0x0005740001197983 */ /* 0x001ee20000300800 */
[----:B------:R-:W-:Y:S01]  /*94510*/  ISETP.LT.AND P5, PT, R26, c[0x0][0x178], !P5 ;  /* 0x00005e001a007a0c */ /* 0x000fe20006fa1270 */
[----:B------:R-:W-:Y:S01]  /*94520*/  IMAD.WIDE R16, R0, 0x2, R4 ;  /* 0x0000000200107825 */ /* 0x000fe200078e0204 */
[----:B------:R-:W-:Y:S01]  /*94530*/  ISETP.LT.AND P6, PT, R27, c[0x0][0x178], !P4 ;  /* 0x00005e001b007a0c */ /* 0x000fe200067c1270 */
[----:B------:R-:W3:Y:S01]  /*94540*/  LDL.LU R23, [R1+0x494] ;  /* 0x0004940001177983 */ /* 0x000ee20000300800 */
[----:B------:R-:W-:Y:S02]  /*94550*/  ISETP.LT.AND P4, PT, R26, c[0x0][0x178], !P4 ;  /* 0x00005e001a007a0c */ /* 0x000fe40006781270 */
[----:B------:R-:W-:Y:S02]  /*94560*/  IADD3 R0, R0, c[0x0][0x198], RZ ;  /* 0x0000660000007a10 */ /* 0x000fe40007ffe0ff */
[----:B------:R-:W-:-:S05]  /*94570*/  PRMT R8, R13, 0x7632, R8 ;  /* 0x000076320d087816 */ /* 0x000fca0000000008 */
[----:B------:R0:W-:Y:S01]  /*94580*/  @P5 STG.E.U16 [R16.64], R13 ;  /* 0x0000000d10005986 */ /* 0x0001e2000c101506 */
[----:B------:R-:W-:Y:S02]  /*94590*/  ISETP.LT.AND P5, PT, R27, c[0x0][0x178], !P3 ;  /* 0x00005e001b007a0c */ /* 0x000fe40005fa1270 */
[----:B------:R-:W-:Y:S01]  /*945a0*/  ISETP.LT.AND P3, PT, R26, c[0x0][0x178], !P3 ;  /* 0x00005e001a007a0c */ /* 0x000fe20005f61270 */
[----:B0-----:R-:W-:-:S04]  /*945b0*/  IMAD.WIDE R12, R0, 0x2, R6 ;  /* 0x00000002000c7825 */ /* 0x001fc800078e0206 */
[C---:B------:R-:W-:Y:S01]  /*945c0*/  IMAD.WIDE R16, R0.reuse, 0x2, R4 ;  /* 0x0000000200107825 */ /* 0x040fe200078e0204 */
[----:B------:R-:W-:Y:S01]  /*945d0*/  IADD3 R0, R0, c[0x0][0x198], RZ ;  /* 0x0000660000007a10 */ /* 0x000fe20007ffe0ff */
[----:B------:R0:W-:Y:S04]  /*945e0*/  @P6 STG.E.U16 [R12.64], R3 ;  /* 0x000000030c006986 */ /* 0x0001e8000c101506 */
[----:B------:R1:W-:Y:S01]  /*945f0*/  @P4 STG.E.U16 [R16.64], R8 ;  /* 0x0000000810004986 */ /* 0x0003e2000c101506 */
[----:B0-----:R-:W-:Y:S01]  /*94600*/  IMAD.WIDE R12, R0, 0x2, R6 ;  /* 0x00000002000c7825 */ /* 0x001fe200078e0206 */
[----:B------:R-:W-:-:S03]  /*94610*/  IADD3 R3, R28, 0x132, RZ ;  /* 0x000001321c037810 */ /* 0x000fc60007ffe0ff */
[----:B-1----:R-:W-:Y:S01]  /*94620*/  IMAD.WIDE R16, R0, 0x2, R4 ;  /* 0x0000000200107825 */ /* 0x002fe200078e0204 */
[----:B------:R-:W-:-:S04]  /*94630*/  IADD3 R18, R28, 0x131, RZ ;  /* 0x000001311c127810 */ /* 0x000fc80007ffe0ff */
[----:B------:R-:W-:-:S04]  /*94640*/  ISETP.GE.AND P6, PT, R18, c[0x0][0x17c], PT ;  /* 0x00005f0012007a0c */ /* 0x000fc80003fc6270 */
[----:B------:R-:W-:Y:S02]  /*94650*/  ISETP.LT.AND P4, PT, R27, c[0x0][0x178], !P6 ;  /* 0x00005e001b007a0c */ /* 0x000fe40007781270 */
[----:B------:R-:W-:Y:S02]  /*94660*/  IADD3 R0, R0, c[0x0][0x198], RZ ;  /* 0x0000660000007a10 */ /* 0x000fe40007ffe0ff */
[----:B------:R-:W-:Y:S01]  /*94670*/  ISETP.LT.AND P6, PT, R26, c[0x0][0x178], !P6 ;  /* 0x00005e001a007a0c */ /* 0x000fe200077c1270 */
[----:B--2---:R0:W-:Y:S01]  /*94680*/  @P5 STG.E.U16 [R12.64], R22 ;  /* 0x000000160c005986 */ /* 0x0041e2000c101506 */
[----:B------:R-:W-:Y:S02]  /*94690*/  ISETP.GE.AND P5, PT, R3, c[0x0][0x17c], PT ;  /* 0x00005f0003007a0c */ /* 0x000fe40003fa6270 */
[----:B------:R-:W-:Y:S01]  /*946a0*/  PRMT R3, R22, 0x7632, R3 ;  /* 0x0000763216037816 */ /* 0x000fe20000000003 */
[----:B----4-:R1:W-:Y:S01]  /*946b0*/  @P3 STG.E.U16 [R16.64], R24 ;  /* 0x0000001810003986 */ /* 0x0103e2000c101506 */
[----:B------:R-:W-:-:S03]  /*946c0*/  PRMT R8, R24, 0x7632, R8 ;  /* 0x0000763218087816 */ /* 0x000fc60000000008 */
[----:B0-----:R-:W2:Y:S04]  /*946d0*/  LDL.LU R22, [R1+0x584] ;  /* 0x0005840001167983 */ /* 0x001ea80000300800 */
[----:B-1----:R-:W4:Y:S01]  /*946e0*/  LDL.LU R24, [R1+0x364] ;  /* 0x0003640001187983 */ /* 0x002f220000300800 */
[----:B------:R-:W-:Y:S01]  /*946f0*/  ISETP.LT.AND P3, PT, R27, c[0x0][0x178], !P5 ;  /* 0x00005e001b007a0c */ /* 0x000fe20006f61270 */
[----:B------:R-:W-:-:S04]  /*94700*/  IMAD.WIDE R12, R0, 0x2, R6 ;  /* 0x00000002000c7825 */ /* 0x000fc800078e0206 */
[C---:B------:R-:W-:Y:S01]  /*94710*/  IMAD.WIDE R16, R0.reuse, 0x2, R4 ;  /* 0x0000000200107825 */ /* 0x040fe200078e0204 */
[----:B------:R-:W-:Y:S01]  /*94720*/  IADD3 R0, R0, c[0x0][0x198], RZ ;  /* 0x0000660000007a10 */ /* 0x000fe20007ffe0ff */
[----:B------:R0:W-:Y:S04]  /*94730*/  @P4 STG.E.U16 [R12.64], R3 ;  /* 0x000000030c004986 */ /* 0x0001e8000c101506 */
[----:B------:R-:W-:Y:S01]  /*94740*/  @P6 STG.E.U16 [R16.64], R8 ;  /* 0x0000000810006986 */ /* 0x000fe2000c101506 */
[C---:B------:R-:W-:Y:S01]  /*94750*/  IADD3 R18, R0.reuse, c[0x0][0x198], RZ ;  /* 0x0000660000127a10 */ /* 0x040fe20007ffe0ff */
[----:B0-----:R-:W-:-:S05]  /*94760*/  IMAD.WIDE R12, R0, 0x2, R6 ;  /* 0x00000002000c7825 */ /* 0x001fca00078e0206 */
[----:B---3--:R0:W-:Y:S02]  /*94770*/  @P3 STG.E.U16 [R12.64], R25 ;  /* 0x000000190c003986 */ /* 0x0081e4000c101506 */
[----:B0-----:R-:W-:Y:S01]  /*94780*/  IMAD.WIDE R12, R0, 0x2, R4 ;  /* 0x00000002000c7825 */ /* 0x001fe200078e0204 */
[----:B------:R-:W-:Y:S02]  /*94790*/  PRMT R0, R25, 0x7632, R0 ;  /* 0x0000763219007816 */ /* 0x000fe40000000000 */
[----:B------:R-:W3:Y:S01]  /*947a0*/  LDL.LU R25, [R1+0x594] ;  /* 0x0005940001197983 */ /* 0x000ee20000300800 */
[----:B------:R-:W-:Y:S02]  /*947b0*/  ISETP.LT.AND P5, PT, R26, c[0x0][0x178], !P5 ;  /* 0x00005e001a007a0c */ /* 0x000fe40006fa1270 */
[----:B------:R-:W-:Y:S02]  /*947c0*/  IADD3 R3, R28, 0x135, RZ ;  /* 0x000001351c037810 */ /* 0x000fe40007ffe0ff */
[----:B------:R-:W-:-:S02]  /*947d0*/  ISETP.LT.AND P6, PT, R27, c[0x0][0x178], !P2 ;  /* 0x00005e001b007a0c */ /* 0x000fc400057c1270 */
[----:B------:R-:W-:Y:S02]  /*947e0*/  ISETP.GE.AND P4, PT, R3, c[0x0][0x17c], PT ;  /* 0x00005f0003007a0c */ /* 0x000fe40003f86270 */
[----:B------:R-:W-:Y:S01]  /*947f0*/  IADD3 R3, R28, 0x134, RZ ;  /* 0x000001341c037810 */ /* 0x000fe20007ffe0ff */
[----:B------:R-:W-:-:S03]  /*94800*/  IMAD.WIDE R16, R18, 0x2, R6 ;  /* 0x0000000212107825 */ /* 0x000fc600078e0206 */
[----:B------:R-:W-:Y:S01]  /*94810*/  ISETP.GE.AND P3, PT, R3, c[0x0][0x17c], PT ;  /* 0x00005f0003007a0c */ /* 0x000fe20003f66270 */
[----:B------:R0:W-:Y:S01]  /*94820*/  @P5 STG.E.U16 [R12.64], R23 ;  /* 0x000000170c005986 */ /* 0x0001e2000c101506 */
[C---:B------:R-:W-:Y:S02]  /*94830*/  ISETP.LT.AND P2, PT, R26.reuse, c[0x0][0x178], !P2 ;  /* 0x00005e001a007a0c */ /* 0x040fe40005741270 */
[----:B------:R-:W-:Y:S01]  /*94840*/  ISETP.LT.AND P5, PT, R27, c[0x0][0x178], !P3 ;  /* 0x00005e001b007a0c */ /* 0x000fe20005fa1270 */
[----:B------:R1:W-:Y:S01]  /*94850*/  @P6 STG.E.U16 [R16.64], R0 ;  /* 0x0000000010006986 */ /* 0x0003e2000c101506 */
[----:B------:R-:W-:Y:S02]  /*94860*/  ISETP.LT.AND P3, PT, R26, c[0x0][0x178], !P3 ;  /* 0x00005e001a007a0c */ /* 0x000fe40005f61270 */
[----:B------:R-:W-:Y:S01]  /*94870*/  PRMT R3, R23, 0x7632, R3 ;  /* 0x0000763217037816 */ /* 0x000fe20000000003 */
[C---:B0-----:R-:W-:Y:S01]  /*94880*/  IMAD.WIDE R12, R18.reuse, 0x2, R4 ;  /* 0x00000002120c7825 */ /* 0x041fe200078e0204 */
[----:B-1----:R-:W-:-:S05]  /*94890*/  IADD3 R0, R18, c[0x0][0x198], RZ ;  /* 0x0000660012007a10 */ /* 0x002fca0007ffe0ff */
[----:B------:R0:W-:Y:S01]  /*948a0*/  @P2 STG.E.U16 [R12.64], R3 ;  /* 0x000000030c002986 */ /* 0x0001e2000c101506 */
[----:B------:R-:W-:-:S04]  /*948b0*/  IMAD.WIDE R16, R0, 0x2, R6 ;  /* 0x0000000200107825 */ /* 0x000fc800078e0206 */
[----:B------:R-:W-:Y:S01]  /*948c0*/  IMAD.WIDE R18, R0, 0x2, R4 ;  /* 0x0000000200127825 */ /* 0x000fe200078e0204 */
[----:B------:R-:W-:-:S04]  /*948d0*/  IADD3 R8, R28, 0x138, RZ ;  /* 0x000001381c087810 */ /* 0x000fc80007ffe0ff */
[----:B------:R-:W-:Y:S01]  /*948e0*/  ISETP.GE.AND P6, PT, R8, c[0x0][0x17c], PT ;  /* 0x00005f0008007a0c */ /* 0x000fe20003fc6270 */
[----:B--2---:R1:W-:Y:S04]  /*948f0*/  @P5 STG.E.U16 [R16.64], R22 ;  /* 0x0000001610005986 */ /* 0x0043e8000c101506 */
[----:B----4-:R2:W-:Y:S01]  /*94900*/  @P3 STG.E.U16 [R18.64], R24 ;  /* 0x0000001812003986 */ /* 0x0105e2000c101506 */
[----:B------:R-:W-:Y:S02]  /*94910*/  ISETP.LT.AND P3, PT, R27, c[0x0][0x178], !P4 ;  /* 0x00005e001b007a0c */ /* 0x000fe40006761270 */
[----:B0-----:R-:W-:Y:S02]  /*94920*/  PRMT R3, R22, 0x7632, R3 ;  /* 0x0000763216037816 */ /* 0x001fe40000000003 */
[----:B-1----:R-:W-:-:S02]  /*94930*/  IADD3 R16, R0, c[0x0][0x198], RZ ;  /* 0x0000660000107a10 */ /* 0x002fc40007ffe0ff */
[----:B------:R-:W-:-:S03]  /*94940*/  IADD3 R22, R28, 0x13a, RZ ;  /* 0x0000013a1c167810 */ /* 0x000fc60007ffe0ff */
[----:B------:R-:W-:Y:S01]  /*94950*/  IMAD.WIDE R12, R16, 0x2, R6 ;  /* 0x00000002100c7825 */ /* 0x000fe200078e0206 */
[----:B------:R-:W-:Y:S02]  /*94960*/  PRMT R8, R24, 0x7632, R8 ;  /* 0x0000763218087816 */ /* 0x000fe40000000008 */
[----:B--2---:R-:W2:Y:S04]  /*94970*/  LDL.LU R24, [R1+0x4d4] ;  /* 0x0004d40001187983 */ /* 0x004ea80000300800 */
[----:B------:R3:W-:Y:S01]  /*94980*/  @P3 STG.E.U16 [R12.64], R3 ;  /* 0x000000030c003986 */ /* 0x0007e2000c101506 */
[----:B------:R-:W-:-:S03]  /*94990*/  ISETP.GE.AND P3, PT, R22, c[0x0][0x17c], PT ;  /* 0x00005f0016007a0c */ /* 0x000fc60003f66270 */
[----:B------:R-:W4:Y:S01]  /*949a0*/  LDL.LU R22, [R1+0x5c4] ;  /* 0x0005c40001167983 */ /* 0x000f220000300800 */
[----:B------:R-:W-:Y:S02]  /*949b0*/  ISETP.LT.AND P4, PT, R26, c[0x0][0x178], !P4 ;  /* 0x00005e001a007a0c */ /* 0x000fe40006781270 */
[----:B------:R-:W-:Y:S01]  /*949c0*/  ISETP.LT.AND P5, PT, R27, c[0x0][0x178], !P1 ;  /* 0x00005e001b007a0c */ /* 0x000fe20004fa1270 */
[----:B------:R-:W2:Y:S01]  /*949d0*/  LDL.LU R23, [R1+0x5b4] ;  /* 0x0005b40001177983 */ /* 0x000ea20000300800 */
[C---:B------:R-:W-:Y:S01]  /*949e0*/  IADD3 R0, R16.reuse, c[0x0][0x198], RZ ;  /* 0x0000660010007a10 */ /* 0x040fe20007ffe0ff */
[----:B------:R-:W-:-:S04]  /*949f0*/  IMAD.WIDE R16, R16, 0x2, R4 ;  /* 0x0000000210107825 */ /* 0x000fc800078e0204 */
[----:B------:R-:W-:-:S04]  /*94a00*/  IMAD.WIDE R18, R0, 0x2, R6 ;  /* 0x0000000200127825 */ /* 0x000fc800078e0206 */
[----:B------:R-:W-:Y:S01]  /*94a10*/  @P4 STG.E.U16 [R16.64], R8 ;  /* 0x0000000810004986 */ /* 0x000fe2000c101506 */
[----:B---3--:R-:W-:-:S03]  /*94a20*/  PRMT R3, R25, 0x7632, R3 ;  /* 0x0000763219037816 */ /* 0x008fc60000000003 */
[----:B------:R0:W-:Y:S04]  /*94a30*/  @P5 STG.E.U16 [R18.64], R25 ;  /* 0x0000001912005986 */ /* 0x0001e8000c101506 */
[----:B0-----:R-:W3:Y:S01]  /*94a40*/  LDL.LU R25, [R1+0x3f4] ;  /* 0x0003f40001197983 */ /* 0x001ee20000300800 */
[----:B------:R-:W-:Y:S02]  /*94a50*/  ISETP.LT.AND P1, PT, R26, c[0x0][0x178], !P1 ;  /* 0x00005e001a007a0c */ /* 0x000fe40004f21270 */
[----:B------:R-:W-:Y:S02]  /*94a60*/  IADD3 R20, R28, 0x139, RZ ;  /* 0x000001391c147810 */ /* 0x000fe40007ffe0ff */
[----:B------:R-:W-:Y:S02]  /*94a70*/  ISETP.LT.AND P4, PT, R27, c[0x0][0x178], !P0 ;  /* 0x00005e001b007a0c */ /* 0x000fe40004781270 */
[----:B------:R-:W-:Y:S01]  /*94a80*/  ISETP.GE.AND P2, PT, R20, c[0x0][0x17c], PT ;  /* 0x00005f0014007a0c */ /* 0x000fe20003f46270 */
[C---:B------:R-:W-:Y:S01]  /*94a90*/  IMAD.WIDE R20, R0.reuse, 0x2, R4 ;  /* 0x0000000200147825 */ /* 0x040fe200078e0204 */
[----:B------:R-:W-:-:S02]  /*94aa0*/  IADD3 R12, R0, c[0x0][0x198], RZ ;  /* 0x00006600000c7a10 */ /* 0x000fc40007ffe0ff */
[C---:B------:R-:W-:Y:S02]  /*94ab0*/  ISETP.LT.AND P0, PT, R26.reuse, c[0x0][0x178], !P0 ;  /* 0x00005e001a007a0c */ /* 0x040fe40004701270 */
[----:B------:R-:W-:Y:S01]  /*94ac0*/  ISETP.LT.AND P5, PT, R27, c[0x0][0x178], !P6 ;  /* 0x00005e001b007a0c */ /* 0x000fe200077a1270 */
[----:B------:R0:W-:Y:S01]  /*94ad0*/  @P1 STG.E.U16 [R20.64], R9 ;  /* 0x0000000914001986 */ /* 0x0001e2000c101506 */
[----:B------:R-:W-:Y:S02]  /*94ae0*/  ISETP.LT.AND P6, PT, R26, c[0x0][0x178], !P6 ;  /* 0x00005e001a007a0c */ /* 0x000fe400077c1270 */
[----:B------:R-:W-:Y:S02]  /*94af0*/  PRMT R18, R9, 0x7632, R18 ;  /* 0x0000763209127816 */ /* 0x000fe40000000012 */
[----:B------:R-:W-:Y:S02]  /*94b00*/  IADD3 R16, R28, 0x13b, RZ ;  /* 0x0000013b1c107810 */ /* 0x000fe40007ffe0ff */
[C---:B------:R-:W-:Y:S01]  /*94b10*/  IADD3 R19, R12.reuse, c[0x0][0x198], RZ ;  /* 0x000066000c137a10 */ /* 0x040fe20007ffe0ff */
[----:B0-----:R-:W-:Y:S01]  /*94b20*/  IMAD.WIDE R8, R12, 0x2, R6 ;  /* 0x000000020c087825 */ /* 0x001fe200078e0206 */
[----:B------:R-:W-:-:S03]  /*94b30*/  ISETP.GE.AND P1, PT, R16, c[0x0][0x17c], PT ;  /* 0x00005f0010007a0c */ /* 0x000fc60003f26270 */
[----:B------:R-:W-:Y:S01]  /*94b40*/  IMAD.WIDE R12, R12, 0x2, R4 ;  /* 0x000000020c0c7825 */ /* 0x000fe200078e0204 */
[----:B------:R0:W-:Y:S01]  /*94b50*/  @P4 STG.E.U16 [R8.64], R3 ;  /* 0x0000000308004986 */ /* 0x0001e2000c101506 */
[----:B------:R-:W-:Y:S02]  /*94b60*/  IADD3 R0, R28, 0x13c, RZ ;  /* 0x0000013c1c007810 */ /* 0x000fe40007ffe0ff */
[C---:B------:R-:W-:Y:S01]  /*94b70*/  IMAD.WIDE R16, R19.reuse, 0x2, R6 ;  /* 0x0000000213107825 */ /* 0x040fe200078e0206 */
[----:B------:R1:W-:Y:S01]  /*94b80*/  @P0 STG.E.U16 [R12.64], R18 ;  /* 0x000000120c000986 */ /* 0x0003e2000c101506 */
[----:B------:R-:W-:Y:S02]  /*94b90*/  ISETP.GE.AND P4, PT, R0, c[0x0][0x17c], PT ;  /* 0x00005f0000007a0c */ /* 0x000fe40003f86270 */
[----:B------:R-:W-:Y:S01]  /*94ba0*/  IADD3 R0, R28, 0x13d, RZ ;  /* 0x0000013d1c007810 */ /* 0x000fe20007ffe0ff */
[----:B0-----:R-:W-:-:S03]  /*94bb0*/  IMAD.WIDE R8, R19, 0x2, R4 ;  /* 0x0000000213087825 */ /* 0x001fc600078e0204 */
[----:B------:R-:W-:Y:S02]  /*94bc0*/  ISETP.GE.AND P0, PT, R0, c[0x0][0x17c], PT ;  /* 0x00005f0000007a0c */ /* 0x000fe40003f06270 */
[----:B------:R-:W-:-:S05]  /*94bd0*/  IADD3 R0, R19, c[0x0][0x198], RZ ;  /* 0x0000660013007a10 */ /* 0x000fca0007ffe0ff */
[----:B-1----:R-:W-:Y:S01]  /*94be0*/  IMAD.WIDE R12, R0, 0x2, R6 ;  /* 0x00000002000c7825 */ /* 0x002fe200078e0206 */
[----:B----4-:R0:W-:Y:S01]  /*94bf0*/  @P5 STG.E.U16 [R16.64], R22 ;  /* 0x0000001610005986 */ /* 0x0101e2000c101506 */
[----:B------:R-:W-:-:S03]  /*94c00*/  ISETP.LT.AND P5, PT, R27, c[0x0][0x178], !P2 ;  /* 0x00005e001b007a0c */ /* 0x000fc600057a1270 */
[----:B--2---:R1:W-:Y:S01]  /*94c10*/  @P6 STG.E.U16 [R8.64], R24 ;  /* 0x0000001808006986 */ /* 0x0043e2000c101506 */
[----:B------:R-:W-:Y:S02]  /*94c20*/  ISETP.LT.AND P2, PT, R26, c[0x0][0x178], !P2 ;  /* 0x00005e001a007a0c */ /* 0x000fe40005741270 */
[----:B0-----:R-:W-:Y:S02]  /*94c30*/  PRMT R16, R24, 0x7632, R16 ;  /* 0x0000763218107816 */ /* 0x001fe40000000010 */
[----:B-1----:R-:W2:Y:S01]  /*94c40*/  LDL.LU R24, [R1+0x5a4] ;  /* 0x0005a40001187983 */ /* 0x002ea20000300800 */
[----:B------:R-:W-:-:S03]  /*94c50*/  ISETP.LT.AND P6, PT, R27, c[0x0][0x178], !P3 ;  /* 0x00005e001b007a0c */ /* 0x000fc60005fc1270 */
[----:B------:R-:W4:Y:S01]  /*94c60*/  LDL.LU R21, [R1+0x524] ;  /* 0x0005240001157983 */ /* 0x000f220000300800 */
[----:B------:R-:W-:Y:S01]  /*94c70*/  PRMT R3, R22, 0x7632, R3 ;  /* 0x0000763216037816 */ /* 0x000fe20000000003 */
[----:B------:R-:W-:Y:S01]  /*94c80*/  IMAD.WIDE R8, R0, 0x2, R4 ;  /* 0x0000000200087825 */ /* 0x000fe200078e0204 */
[----:B------:R-:W-:Y:S01]  /*94c90*/  ISETP.LT.AND P3, PT, R26, c[0x0][0x178], !P3 ;  /* 0x00005e001a007a0c */ /* 0x000fe20005f61270 */
[----:B------:R-:W4:Y:S01]  /*94ca0*/  LDL.LU R22, [R1+0x5d4] ;  /* 0x0005d40001167983 */ /* 0x000f220000300800 */
[----:B------:R-:W-:-:S03]  /*94cb0*/  IADD3 R0, R0, c[0x0][0x198], RZ ;  /* 0x0000660000007a10 */ /* 0x000fc60007ffe0ff */
[----:B------:R0:W-:Y:S04]  /*94cc0*/  @P5 STG.E.U16 [R12.64], R3 ;  /* 0x000000030c005986 */ /* 0x0001e8000c101506 */
[----:B------:R1:W-:Y:S01]  /*94cd0*/  @P2 STG.E.U16 [R8.64], R16 ;  /* 0x0000001008002986 */ /* 0x0003e2000c101506 */
[----:B0-----:R-:W-:-:S04]  /*94ce0*/  IMAD.WIDE R12, R0, 0x2, R4 ;  /* 0x00000002000c7825 */ /* 0x001fc800078e0204 */
[----:B-1----:R-:W-:Y:S01]  /*94cf0*/  IMAD.WIDE R8, R0, 0x2, R6 ;  /* 0x0000000200087825 */ /* 0x002fe200078e0206 */
[----:B---3--:R-:W-:-:S04]  /*94d00*/  PRMT R16, R25, 0x7632, R16 ;  /* 0x0000763219107816 */ /* 0x008fc80000000010 */
[----:B------:R-:W-:Y:S04]  /*94d10*/  @P6 STG.E.U16 [R8.64], R23 ;  /* 0x0000001708006986 */ /* 0x000fe8000c101506 */
[----:B------:R0:W-:Y:S04]  /*94d20*/  @P3 STG.E.U16 [R12.64], R25 ;  /* 0x000000190c003986 */ /* 0x0001e8000c101506 */
[----:B0-----:R-:W3:Y:S01]  /*94d30*/  LDL.LU R25, [R1+0x534] ;  /* 0x0005340001197983 */ /* 0x001ee20000300800 */
[----:B------:R-:W-:Y:S02]  /*94d40*/  ISETP.LT.AND P2, PT, R27, c[0x0][0x178], !P1 ;  /* 0x00005e001b007a0c */ /* 0x000fe40004f41270 */
[----:B------:R-:W-:-:S02]  /*94d50*/  IADD3 R3, R28, 0x13f, RZ ;  /* 0x0000013f1c037810 */ /* 0x000fc40007ffe0ff */
[----:B------:R-:W-:Y:S02]  /*94d60*/  IADD3 R0, R0, c[0x0][0x198], RZ ;  /* 0x0000660000007a10 */ /* 0x000fe40007ffe0ff */
[----:B------:R-:W-:Y:S02]  /*94d70*/  ISETP.LT.AND P1, PT, R26, c[0x0][0x178], !P1 ;  /* 0x00005e001a007a0c */ /* 0x000fe40004f21270 */
[----:B------:R-:W-:Y:S01]  /*94d80*/  ISETP.LT.AND P3, PT, R27, c[0x0][0x178], !P4 ;  /* 0x00005e001b007a0c */ /* 0x000fe20006761270 */
[C---:B------:R-:W-:Y:S01]  /*94d90*/  IMAD.WIDE R8, R0.reuse, 0x2, R6 ;  /* 0x0000000200087825 */ /* 0x040fe200078e0206 */
[----:B------:R-:W-:Y:S02]  /*94da0*/  ISETP.GE.AND P6, PT, R3, c[0x0][0x17c], PT ;  /* 0x00005f0003007a0c */ /* 0x000fe40003fc6270 */
[----:B------:R-:W-:Y:S01]  /*94db0*/  PRMT R3, R23, 0x7632, R3 ;  /* 0x0000763217037816 */ /* 0x000fe20000000003 */
[C---:B------:R-:W-:Y:S01]  /*94dc0*/  IMAD.WIDE R12, R0.reuse, 0x2, R4 ;  /* 0x00000002000c7825 */ /* 0x040fe200078e0204 */
[----:B------:R-:W-:Y:S01]  /*94dd0*/  IADD3 R0, R0, c[0x0][0x198], RZ ;  /* 0x0000660000007a10 */ /* 0x000fe20007ffe0ff */
[----:B------:R-:W3:Y:S01]  /*94de0*/  LDL.LU R23, [R1+0x418] ;  /* 0x0004180001177983 */ /* 0x000ee20000300800 */
[----:B------:R-:W-:-:S03]  /*94df0*/  ISETP.LT.AND P4, PT, R26, c[0x0][0x178], !P4 ;  /* 0x00005e001a007a0c */ /* 0x000fc60006781270 */
[----:B------:R0:W-:Y:S01]  /*94e00*/  @P2 STG.E.U16 [R8.64], R3 ;  /* 0x0000000308002986 */ /* 0x0001e2000c101506 */
[----:B------:R-:W-:Y:S02]  /*94e10*/  ISETP.LT.AND P2, PT, R27, c[0x0][0x178], !P0 ;  /* 0x00005e001b007a0c */ /* 0x000fe40004741270 */
[----:B------:R-:W-:Y:S01]  /*94e20*/  IADD3 R17, R28, 0x13e, RZ ;  /* 0x0000013e1c117810 */ /* 0x000fe20007ffe0ff */
[----:B------:R1:W-:Y:S01]  /*94e30*/  @P1 STG.E.U16 [R12.64], R16 ;  /* 0x000000100c001986 */ /* 0x0003e2000c101506 */
[C-C-:B0-----:R-:W-:Y:S01]  /*94e40*/  IMAD.WIDE R8, R0.reuse, 0x2, R6.reuse ;  /* 0x0000000200087825 */ /* 0x141fe200078e0206 */
[----:B-1----:R-:W-:Y:S02]  /*94e50*/  IADD3 R16, R0, c[0x0][0x198], RZ ;  /* 0x0000660000107a10 */ /* 0x002fe40007ffe0ff */
[----:B------:R-:W-:Y:S02]  /*94e60*/  ISETP.GE.AND P5, PT, R17, c[0x0][0x17c], PT ;  /* 0x00005f0011007a0c */ /* 0x000fe40003fa6270 */
[----:B------:R-:W-:Y:S01]  /*94e70*/  IADD3 R3, R28, 0x140, RZ ;  /* 0x000001401c037810 */ /* 0x000fe20007ffe0ff */
[----:B------:R-:W-:Y:S01]  /*94e80*/  IMAD.WIDE R12, R16, 0x2, R6 ;  /* 0x00000002100c7825 */ /* 0x000fe200078e0206 */
[----:B------:R-:W-:-:S02]  /*94e90*/  ISETP.LT.AND P0, PT, R26, c[0x0][0x178], !P0 ;  /* 0x00005e001a007a0c */ /* 0x000fc40004701270 */
[----:B------:R-:W-:Y:S02]  /*94ea0*/  ISETP.GE.AND P1, PT, R3, c[0x0][0x17c], PT ;  /* 0x00005f0003007a0c */ /* 0x000fe40003f26270 */
[----:B------:R-:W-:Y:S01]  /*94eb0*/  IADD3 R3, R28, 0x141, RZ ;  /* 0x000001411c037810 */ /* 0x000fe20007ffe0ff */
[----:B--2---:R0:W-:Y:S02]  /*94ec0*/  @P3 STG.E.U16 [R8.64], R24 ;  /* 0x0000001808003986 */ /* 0x0041e4000c101506 */
[----:B0-----:R-:W-:Y:S01]  /*94ed0*/  IMAD.WIDE R8, R0, 0x2, R4 ;  /* 0x0000000200087825 */ /* 0x001fe200078e0204 */
[----:B------:R-:W-:Y:S02]  /*94ee0*/  PRMT R0, R24, 0x7632, R0 ;  /* 0x0000763218007816 */ /* 0x000fe40000000000 */
[----:B------:R-:W2:Y:S04]  /*94ef0*/  LDL.LU R24, [R1+0x3c8] ;  /* 0x0003c80001187983 */ /* 0x000ea80000300800 */
[----:B----4-:R0:W-:Y:S01]  /*94f00*/  @P4 STG.E.U16 [R8.64], R21 ;  /* 0x0000001508004986 */ /* 0x0101e2000c101506 */
[----:B------:R-:W-:-:S02]  /*94f10*/  ISETP.LT.AND P4, PT, R27, c[0x0][0x178], !P5 ;  /* 0x00005e001b007a0c */ /* 0x000fc40006f81270 */
        /* <DEDUP_REMOVED lines=9> */
[----:B------:R0:W-:Y:S04]  /*94fb0*/  @P4 STG.E.U16 [R12.64], R22 ;  /* 0x000000160c004986 */ /* 0x0001e8000c101506 */
[----:B---3--:R1:W-:Y:S01]  /*94fc0*/  @P5 STG.E.U16 [R16.64], R25 ;  /* 0x0000001910005986 */ /* 0x0083e2000c101506 */
[----:B------:R-:W-:Y:S02]  /*94fd0*/  PRMT R20, R25, 0x7632, R20 ;  /* 0x0000763219147816 */ /* 0x000fe40000000014 */
[----:B0-----:R-:W-:Y:S02]  /*94fe0*/  IADD3 R12, R0, c[0x0][0x198], RZ ;  /* 0x00006600000c7a10 */ /* 0x001fe40007ffe0ff */
[----:B------:R-:W-:-:S02]  /*94ff0*/  PRMT R0, R22, 0x7632, R0 ;  /* 0x0000763216007816 */ /* 0x000fc40000000000 */
[----:B------:R-:W3:Y:S04]  /*95000*/  LDL.LU R22, [R1+0x4a8] ;  /* 0x0004a80001167983 */ /* 0x000ee80000300800 */
[----:B-1----:R-:W4:Y:S01]  /*95010*/  LDL.LU R25, [R1+0x3e8] ;  /* 0x0003e80001197983 */ /* 0x002f220000300800 */
[C---:B------:R-:W-:Y:S02]  /*95020*/  ISETP.LT.AND P4, PT, R27.reuse, c[0x0][0x178], !P6 ;  /* 0x00005e001b007a0c */ /* 0x040fe40007781270 */
[C---:B------:R-:W-:Y:S02]  /*95030*/  ISETP.LT.AND P6, PT, R26.reuse, c[0x0][0x178], !P6 ;  /* 0x00005e001a007a0c */ /* 0x040fe400077c1270 */
[----:B------:R-:W-:Y:S02]  /*95040*/  ISETP.LT.AND P5, PT, R27, c[0x0][0x178], !P1 ;  /* 0x00005e001b007a0c */ /* 0x000fe40004fa1270 */
[----:B------:R-:W-:-:S02]  /*95050*/  ISETP.LT.AND P1, PT, R26, c[0x0][0x178], !P1 ;  /* 0x00005e001a007a0c */ /* 0x000fc40004f21270 */
[----:B------:R-:W-:Y:S02]  /*95060*/  IADD3 R3, R12, c[0x0][0x198], RZ ;  /* 0x000066000c037a10 */ /* 0x000fe40007ffe0ff */
[C---:B------:R-:W-:Y:S02]  /*95070*/  IADD3 R18, R28.reuse, 0x142, RZ ;  /* 0x000001421c127810 */ /* 0x040fe40007ffe0ff */
[----:B------:R-:W-:Y:S01]  /*95080*/  IADD3 R19, R28, 0x143, RZ ;  /* 0x000001431c137810 */ /* 0x000fe20007ffe0ff */
[----:B------:R-:W-:Y:S01]  /*95090*/  IMAD.WIDE R8, R12, 0x2, R6 ;  /* 0x000000020c087825 */ /* 0x000fe200078e0206 */
[----:B------:R-:W-:Y:S02]  /*950a0*/  ISETP.GE.AND P2, PT, R18, c[0x0][0x17c], PT ;  /* 0x00005f0012007a0c */ /* 0x000fe40003f46270 */
[----:B------:R-:W-:Y:S01]  /*950b0*/  ISETP.GE.AND P0, PT, R19, c[0x0][0x17c], PT ;  /* 0x00005f0013007a0c */ /* 0x000fe20003f06270 */
[----:B------:R-:W-:Y:S01]  /*950c0*/  IMAD.WIDE R12, R12, 0x2, R4 ;  /* 0x000000020c0c7825 */ /* 0x000fe200078e0204 */
[----:B------:R-:W-:Y:S03]  /*950d0*/  @P4 STG.E.U16 [R8.64], R0 ;  /* 0x0000000008004986 */ /* 0x000fe6000c101506 */
[C---:B------:R-:W-:Y:S01]  /*950e0*/  IMAD.WIDE R16, R3.reuse, 0x2, R6 ;  /* 0x0000000203107825 */ /* 0x040fe200078e0206 */
[----:B------:R0:W-:Y:S03]  /*950f0*/  @P6 STG.E.U16 [R12.64], R20 ;  /* 0x000000140c006986 */ /* 0x0001e6000c101506 */
[----:B------:R-:W-:Y:S01]  /*95100*/  IMAD.WIDE R18, R3, 0x2, R4 ;  /* 0x0000000203127825 */ /* 0x000fe200078e0204 */
[----:B------:R1:W-:Y:S01]  /*95110*/  @P5 STG.E.U16 [R16.64], R23 ;  /* 0x0000001710005986 */ /* 0x0003e2000c101506 */
[----:B------:R-:W-:-:S02]  /*95120*/  ISETP.LT.AND P5, PT, R27, c[0x0][0x178], !P3 ;  /* 0x00005e001b007a0c */ /* 0x000fc40005fa1270 */
[C---:B------:R-:W-:Y:S02]  /*95130*/  ISETP.LT.AND P3, PT, R26.reuse, c[0x0][0x178], !P3 ;  /* 0x00005e001a007a0c */ /* 0x040fe40005f61270 */
[----:B------:R-:W-:Y:S02]  /*95140*/  ISETP.LT.AND P6, PT, R27, c[0x0][0x178], !P2 ;  /* 0x00005e001b007a0c */ /* 0x000fe400057c1270 */
[----:B0-----:R-:W-:Y:S02]  /*95150*/  IADD3 R12, R3, c[0x0][0x198], RZ ;  /* 0x00006600030c7a10 */ /* 0x001fe40007ffe0ff */
[----:B------:R-:W-:Y:S02]  /*95160*/  ISETP.LT.AND P2, PT, R26, c[0x0][0x178], !P2 ;  /* 0x00005e001a007a0c */ /* 0x000fe40005741270 */
[----:B-1----:R-:W-:Y:S01]  /*95170*/  IADD3 R16, R28, 0x145, RZ ;  /* 0x000001451c107810 */ /* 0x002fe20007ffe0ff */
[----:B------:R-:W-:Y:S01]  /*95180*/  IMAD.WIDE R8, R12, 0x2, R6 ;  /* 0x000000020c087825 */ /* 0x000fe200078e0206 */
[----:B--2---:R0:W-:Y:S01]  /*95190*/  @P1 STG.E.U16 [R18.64], R24 ;  /* 0x0000001812001986 */ /* 0x0041e2000c101506 */
[----:B------:R-:W-:-:S02]  /*951a0*/  PRMT R0, R24, 0x7632, R0 ;  /* 0x0000763218007816 */ /* 0x000fc40000000000 */
[----:B0-----:R-:W-:Y:S02]  /*951b0*/  PRMT R18, R23, 0x7632, R18 ;  /* 0x0000763217127816 */ /* 0x001fe40000000012 */
[----:B------:R-:W2:Y:S04]  /*951c0*/  LDL.LU R23, [R1+0x4c8] ;  /* 0x0004c80001177983 */ /* 0x000ea80000300800 */
[----:B------:R-:W2:Y:S01]  /*951d0*/  LDL.LU R24, [R1+0x3d8] ;  /* 0x0003d80001187983 */ /* 0x000ea20000300800 */
[C---:B------:R-:W-:Y:S01]  /*951e0*/  IADD3 R19, R12.reuse, c[0x0][0x198], RZ ;  /* 0x000066000c137a10 */ /* 0x040fe20007ffe0ff */
[----:B------:R-:W-:Y:S01]  /*951f0*/  IMAD.WIDE R12, R12, 0x2, R4 ;  /* 0x000000020c0c7825 */ /* 0x000fe200078e0204 */
[----:B------:R-:W-:Y:S01]  /*95200*/  ISETP.GE.AND P1, PT, R16, c[0x0][0x17c], PT ;  /* 0x00005f0010007a0c */ /* 0x000fe20003f26270 */
[----:B------:R0:W-:Y:S02]  /*95210*/  @P5 STG.E.U16 [R8.64], R18 ;  /* 0x0000001208005986 */ /* 0x0001e4000c101506 */
[----:B------:R-:W-:-:S02]  /*95220*/  IMAD.WIDE R16, R19, 0x2, R6 ;  /* 0x0000000213107825 */ /* 0x000fc400078e0206 */
[----:B------:R-:W-:Y:S02]  /*95230*/  @P3 STG.E.U16 [R12.64], R0 ;  /* 0x000000000c003986 */ /* 0x000fe4000c101506 */
[----:B0-----:R-:W-:Y:S02]  /*95240*/  IMAD.WIDE R8, R19, 0x2, R4 ;  /* 0x0000000213087825 */ /* 0x001fe400078e0204 */
[----:B---3--:R0:W-:Y:S04]  /*95250*/  @P6 STG.E.U16 [R16.64], R22 ;  /* 0x0000001610006986 */ /* 0x0081e8000c101506 */
[----:B----4-:R1:W-:Y:S01]  /*95260*/  @P2 STG.E.U16 [R8.64], R25 ;  /* 0x0000001908002986 */ /* 0x0103e2000c101506 */
[----:B0-----:R-:W-:-:S03]  /*95270*/  PRMT R16, R25, 0x7632, R16 ;  /* 0x0000763219107816 */ /* 0x001fc60000000010 */
[----:B-1----:R-:W3:Y:S01]  /*95280*/  LDL.LU R25, [R1+0x4e8] ;  /* 0x0004e80001197983 */ /* 0x002ee20000300800 */
[C---:B------:R-:W-:Y:S02]  /*95290*/  IADD3 R0, R28.reuse, 0x147, RZ ;  /* 0x000001471c007810 */ /* 0x040fe40007ffe0ff */
[----:B------:R-:W-:Y:S02]  /*952a0*/  IADD3 R21, R28, 0x144, RZ ;  /* 0x000001441c157810 */ /* 0x000fe40007ffe0ff */
[----:B------:R-:W-:Y:S02]  /*952b0*/  ISETP.LT.AND P6, PT, R27, c[0x0][0x178], !P0 ;  /* 0x00005e001b007a0c */ /* 0x000fe400047c1270 */
[----:B------:R-:W-:Y:S02]  /*952c0*/  ISETP.LT.AND P0, PT, R26, c[0x0][0x178], !P0 ;  /* 0x00005e001a007a0c */ /* 0x000fe40004701270 */
[----:B------:R-:W-:Y:S02]  /*952d0*/  ISETP.GE.AND P3, PT, R0, c[0x0][0x17c], PT ;  /* 0x00005f0000007a0c */ /* 0x000fe40003f66270 */
[----:B------:R-:W-:-:S02]  /*952e0*/  ISETP.GE.AND P4, PT, R21, c[0x0][0x17c], PT ;  /* 0x00005f0015007a0c */ /* 0x000fc40003f86270 */
[----:B------:R-:W-:Y:S01]  /*952f0*/  IADD3 R3, R28, 0x146, RZ ;  /* 0x000001461c037810 */ /* 0x000fe20007ffe0ff */
[----:B------:R-:W4:Y:S01]  /*95300*/  LDL.LU R21, [R1+0x358] ;  /* 0x0003580001157983 */ /* 0x000f220000300800 */
[----:B------:R-:W-:Y:S02]  /*95310*/  IADD3 R0, R19, c[0x0][0x198], RZ ;  /* 0x0000660013007a10 */ /* 0x000fe40007ffe0ff */
[----:B------:R-:W-:Y:S02]  /*95320*/  ISETP.GE.AND P5, PT, R3, c[0x0][0x17c], PT ;  /* 0x00005f0003007a0c */ /* 0x000fe40003fa6270 */
[C---:B------:R-:W-:Y:S01]  /*95330*/  ISETP.LT.AND P2, PT, R27.reuse, c[0x0][0x178], !P4 ;  /* 0x00005e001b007a0c */ /* 0x040fe20006741270 */
[----:B------:R-:W-:Y:S01]  /*95340*/  IMAD.WIDE R12, R0, 0x2, R6 ;  /* 0x00000002000c7825 */ /* 0x000fe200078e0206 */
[----:B------:R-:W-:Y:S02]  /*95350*/  PRMT R3, R22, 0x7632, R3 ;  /* 0x0000763216037816 */ /* 0x000fe40000000003 */
[----:B------:R-:W-:Y:S01]  /*95360*/  ISETP.LT.AND P4, PT, R26, c[0x0][0x178], !P4 ;  /* 0x00005e001a007a0c */ /* 0x000fe20006781270 */
[C---:B------:R-:W-:Y:S01]  /*95370*/  IMAD.WIDE R8, R0.reuse, 0x2, R4 ;  /* 0x0000000200087825 */ /* 0x040fe200078e0204 */
[----:B------:R-:W-:Y:S01]  /*95380*/  IADD3 R0, R0, c[0x0][0x198], RZ ;  /* 0x0000660000007a10 */ /* 0x000fe20007ffe0ff */
[----:B------:R0:W-:Y:S04]  /*95390*/  @P6 STG.E.U16 [R12.64], R3 ;  /* 0x000000030c006986 */ /* 0x0001e8000c101506 */
[----:B------:R1:W-:Y:S01]  /*953a0*/  @P0 STG.E.U16 [R8.64], R16 ;  /* 0x0000001008000986 */ /* 0x0003e2000c101506 */
[----:B------:R-:W-:-:S02]  /*953b0*/  ISETP.LT.AND P0, PT, R27, c[0x0][0x178], !P1 ;  /* 0x00005e001b007a0c */ /* 0x000fc40004f01270 */
[----:B0-----:R-:W-:Y:S01]  /*953c0*/  IADD3 R3, R28, 0x149, RZ ;  /* 0x000001491c037810 */ /* 0x001fe20007ffe0ff */
[----:B------:R-:W-:-:S04]  /*953d0*/  IMAD.WIDE R12, R0, 0x2, R4 ;  /* 0x00000002000c7825 */ /* 0x000fc800078e0204 */
[C---:B-1----:R-:W-:Y:S01]  /*953e0*/  IMAD.WIDE R8, R0.reuse, 0x2, R6 ;  /* 0x0000000200087825 */ /* 0x042fe200078e0206 */
[----:B------:R-:W-:Y:S02]  /*953f0*/  IADD3 R0, R0, c[0x0][0x198], RZ ;  /* 0x0000660000007a10 */ /* 0x000fe40007ffe0ff */
[----:B------:R-:W-:Y:S02]  /*95400*/  ISETP.LT.AND P1, PT, R26, c[0x0][0x178], !P1 ;  /* 0x00005e001a007a0c */ /* 0x000fe40004f21270 */
[----:B--2---:R0:W-:Y:S01]  /*95410*/  @P2 STG.E.U16 [R8.64], R23 ;  /* 0x0000001708002986 */ /* 0x0041e2000c101506 */
[----:B------:R-:W-:Y:S02]  /*95420*/  PRMT R16, R23, 0x7632, R16 ;  /* 0x0000763217107816 */ /* 0x000fe40000000010 */
[----:B------:R-:W-:Y:S01]  /*95430*/  ISETP.GE.AND P2, PT, R3, c[0x0][0x17c], PT ;  /* 0x00005f0003007a0c */ /* 0x000fe20003f46270 */
[----:B------:R1:W-:Y:S01]  /*95440*/  @P4 STG.E.U16 [R12.64], R24 ;  /* 0x000000180c004986 */ /* 0x0003e2000c101506 */
[----:B------:R-:W-:-:S02]  /*95450*/  PRMT R3, R24, 0x7632, R3 ;  /* 0x0000763218037816 */ /* 0x000fc40000000003 */
[----:B------:R-:W-:Y:S01]  /*95460*/  ISETP.LT.AND P4, PT, R27, c[0x0][0x178], !P5 ;  /* 0x00005e001b007a0c */ /* 0x000fe20006f81270 */
[----:B0-----:R-:W2:Y:S04]  /*95470*/  LDL.LU R23, [R1+0x508] ;  /* 0x0005080001177983 */ /* 0x001ea80000300800 */
[----:B-1----:R-:W2:Y:S01]  /*95480*/  LDL.LU R24, [R1+0x408] ;  /* 0x0004080001187983 */ /* 0x002ea20000300800 */
[----:B------:R-:W-:-:S03]  /*95490*/  IMAD.WIDE R8, R0, 0x2, R6 ;  /* 0x0000000200087825 */ /* 0x000fc600078e0206 */
[----:B------:R-:W2:Y:S01]  /*954a0*/  LDL.LU R22, [R1+0x518] ;  /* 0x0005180001167983 */ /* 0x000ea20000300800 */
[C---:B------:R-:W-:Y:S01]  /*954b0*/  IMAD.WIDE R12, R0.reuse, 0x2, R4 ;  /* 0x00000002000c7825 */ /* 0x040fe200078e0204 */
[----:B------:R-:W-:Y:S02]  /*954c0*/  IADD3 R0, R0, c[0x0][0x198], RZ ;  /* 0x0000660000007a10 */ /* 0x000fe40007ffe0ff */
[----:B------:R0:W-:Y:S04]  /*954d0*/  @P0 STG.E.U16 [R8.64], R16 ;  /* 0x0000001008000986 */ /* 0x0001e8000c101506 */
[----:B------:R1:W-:Y:S01]  /*954e0*/  @P1 STG.E.U16 [R12.64], R3 ;  /* 0x000000030c001986 */ /* 0x0003e2000c101506 */
[C---:B0-----:R-:W-:Y:S01]  /*954f0*/  IMAD.WIDE R8, R0.reuse, 0x2, R6 ;  /* 0x0000000200087825 */ /* 0x041fe200078e0206 */
[----:B-1----:R-:W-:-:S04]  /*95500*/  IADD3 R3, R0, c[0x0][0x198], RZ ;  /* 0x0000660000037a10 */ /* 0x002fc80007ffe0ff */
[----:B---3--:R0:W-:Y:S02]  /*95510*/  @P4 STG.E.U16 [R8.64], R25 ;  /* 0x0000001908004986 */ /* 0x0081e4000c101506 */
[----:B0-----:R-:W-:Y:S01]  /*95520*/  IMAD.WIDE R8, R0, 0x2, R4 ;  /* 0x0000000200087825 */ /* 0x001fe200078e0204 */
[----:B------:R-:W-:Y:S02]  /*95530*/  PRMT R0, R25, 0x7632, R0 ;  /* 0x0000763219007816 */ /* 0x000fe40000000000 */
[----:B------:R-:W3:Y:S01]  /*95540*/  LDL.LU R25, [R1+0x4b8] ;  /* 0x0004b80001197983 */ /* 0x000ee20000300800 */
[----:B------:R-:W-:Y:S02]  /*95550*/  ISETP.LT.AND P5, PT, R26, c[0x0][0x178], !P5 ;  /* 0x00005e001a007a0c */ /* 0x000fe40006fa1270 */
[----:B------:R-:W-:Y:S02]  /*95560*/  ISETP.LT.AND P1, PT, R27, c[0x0][0x178], !P3 ;  /* 0x00005e001b007a0c */ /* 0x000fe40005f21270 */
[----:B------:R-:W-:-:S02]  /*95570*/  IADD3 R17, R28, 0x148, RZ ;  /* 0x000001481c117810 */ /* 0x000fc40007ffe0ff */
[----:B------:R-:W-:Y:S02]  /*95580*/  IADD3 R12, R28, 0x14b, RZ ;  /* 0x0000014b1c0c7810 */ /* 0x000fe40007ffe0ff */
[----:B------:R-:W-:Y:S02]  /*95590*/  ISETP.GE.AND P6, PT, R17, c[0x0][0x17c], PT ;  /* 0x00005f0011007a0c */ /* 0x000fe40003fc6270 */
[----:B------:R-:W-:Y:S01]  /*955a0*/  ISETP.GE.AND P4, PT, R12, c[0x0][0x17c], PT ;  /* 0x00005f000c007a0c */ /* 0x000fe20003f86270 */
[----:B------:R-:W-:Y:S01]  /*955b0*/  IMAD.WIDE R12, R3, 0x2, R6 ;  /* 0x00000002030c7825 */ /* 0x000fe200078e0206 */
[C---:B------:R-:W-:Y:S01]  /*955c0*/  ISETP.LT.AND P3, PT, R26.reuse, c[0x0][0x178], !P3 ;  /* 0x00005e001a007a0c */ /* 0x040fe20005f61270 */
[----:B----4-:R0:W-:Y:S01]  /*955d0*/  @P5 STG.E.U16 [R8.64], R21 ;  /* 0x0000001508005986 */ /* 0x0101e2000c101506 */
[----:B------:R-:W-:Y:S02]  /*955e0*/  ISETP.LT.AND P5, PT, R27, c[0x0][0x178], !P6 ;  /* 0x00005e001b007a0c */ /* 0x000fe400077a1270 */
[----:B------:R-:W-:Y:S01]  /*955f0*/  ISETP.LT.AND P6, PT, R26, c[0x0][0x178], !P6 ;  /* 0x00005e001a007a0c */ /* 0x000fe200077c1270 */
[----:B------:R1:W-:Y:S01]  /*95600*/  @P1 STG.E.U16 [R12.64], R0 ;  /* 0x000000000c001986 */ /* 0x0003e2000c101506 */
[----:B------:R-:W-:-:S02]  /*95610*/  IADD3 R16, R28, 0x14a, RZ ;  /* 0x0000014a1c107810 */ /* 0x000fc40007ffe0ff */
[----:B------:R-:W-:Y:S02]  /*95620*/  PRMT R19, R21, 0x7632, R19 ;  /* 0x0000763215137816 */ /* 0x000fe40000000013 */
[----:B------:R-:W-:Y:S01]  /*95630*/  ISETP.GE.AND P0, PT, R16, c[0x0][0x17c], PT ;  /* 0x00005f0010007a0c */ /* 0x000fe20003f06270 */
[C---:B0-----:R-:W-:Y:S01]  /*95640*/  IMAD.WIDE R8, R3.reuse, 0x2, R4 ;  /* 0x0000000203087825 */ /* 0x041fe200078e0204 */
[----:B-1----:R-:W-:-:S04]  /*95650*/  IADD3 R0, R3, c[0x0][0x198], RZ ;  /* 0x0000660003007a10 */ /* 0x002fc80007ffe0ff */
[----:B------:R-:W-:Y:S01]  /*95660*/  @P3 STG.E.U16 [R8.64], R19 ;  /* 0x0000001308003986 */ /* 0x000fe2000c101506 */
[----:B------:R-:W-:-:S04]  /*95670*/  IMAD.WIDE R12, R0, 0x2, R6 ;  /* 0x00000002000c7825 */ /* 0x000fc800078e0206 */
[----:B------:R-:W-:Y:S01]  /*95680*/  IMAD.WIDE R16, R0, 0x2, R4 ;  /* 0x0000000200107825 */ /* 0x000fe200078e0204 */
[C---:B------:R-:W-:Y:S02]  /*95690*/  IADD3 R3, R28.reuse, 0x14d, RZ ;  /* 0x0000014d1c037810 */ /* 0x040fe40007ffe0ff */
[----:B------:R-:W-:Y:S02]  /*956a0*/  IADD3 R18, R28, 0x14c, RZ ;  /* 0x0000014c1c127810 */ /* 0x000fe40007ffe0ff */
[----:B------:R-:W-:Y:S02]  /*956b0*/  ISETP.GE.AND P3, PT, R3, c[0x0][0x17c], PT ;  /* 0x00005f0003007a0c */ /* 0x000fe40003f66270 */
[----:B------:R-:W-:Y:S01]  /*956c0*/  ISETP.GE.AND P1, PT, R18, c[0x0][0x17c], PT ;  /* 0x00005f0012007a0c */ /* 0x000fe20003f26270 */
[----:B--2---:R0:W-:Y:S01]  /*956d0*/  @P5 STG.E.U16 [R12.64], R23 ;  /* 0x000000170c005986 */ /* 0x0041e2000c101506 */
[----:B------:R-:W-:-:S03]  /*956e0*/  ISETP.LT.AND P5, PT, R27, c[0x0][0x178], !P2 ;  /* 0x00005e001b007a0c */ /* 0x000fc600057a1270 */
[----:B------:R1:W-:Y:S01]  /*956f0*/  @P6 STG.E.U16 [R16.64], R24 ;  /* 0x0000001810006986 */ /* 0x0003e2000c101506 */
[----:B------:R-:W-:Y:S02]  /*95700*/  PRMT R20, R24, 0x7632, R20 ;  /* 0x0000763218147816 */ /* 0x000fe40000000014 */
[----:B------:R-:W-:Y:S02]  /*95710*/  ISETP.LT.AND P2, PT, R26, c[0x0][0x178], !P2 ;  /* 0x00005e001a007a0c */ /* 0x000fe40005741270 */
[----:B0-----:R-:W-:Y:S02]  /*95720*/  IADD3 R12, R0, c[0x0][0x198], RZ ;  /* 0x00006600000c7a10 */ /* 0x001fe40007ffe0ff */
[----:B------:R-:W-:Y:S02]  /*95730*/  PRMT R0, R23, 0x7632, R0 ;  /* 0x0000763217007816 */ /* 0x000fe40000000000 */
[----:B------:R-:W2:Y:S01]  /*95740*/  LDL.LU R23, [R1+0x548] ;  /* 0x0005480001177983 */ /* 0x000ea20000300800 */
[----:B------:R-:W-:-:S03]  /*95750*/  ISETP.LT.AND P6, PT, R27, c[0x0][0x178], !P0 ;  /* 0x00005e001b007a0c */ /* 0x000fc600047c1270 */
[----:B-1----:R-:W4:Y:S01]  /*95760*/  LDL.LU R24, [R1+0x3b8] ;  /* 0x0003b80001187983 */ /* 0x002f220000300800 */
[----:B------:R-:W-:Y:S02]  /*95770*/  ISETP.LT.AND P0, PT, R26, c[0x0][0x178], !P0 ;  /* 0x00005e001a007a0c */ /* 0x000fe40004701270 */
[C---:B------:R-:W-:Y:S01]  /*95780*/  IADD3 R3, R12.reuse, c[0x0][0x198], RZ ;  /* 0x000066000c037a10 */ /* 0x040fe20007ffe0ff */
[----:B------:R-:W-:-:S04]  /*95790*/  IMAD.WIDE R8, R12, 0x2, R6 ;  /* 0x000000020c087825 */ /* 0x000fc800078e0206 */
[----:B------:R-:W-:Y:S01]  /*957a0*/  IMAD.WIDE R12, R12, 0x2, R4 ;  /* 0x000000020c0c7825 */ /* 0x000fe200078e0204 */
[----:B------:R-:W-:Y:S03]  /*957b0*/  @P5 STG.E.U16 [R8.64], R0 ;  /* 0x0000000008005986 */ /* 0x000fe6000c101506 */
[C---:B------:R-:W-:Y:S01]  /*957c0*/  IMAD.WIDE R16, R3.reuse, 0x2, R6 ;  /* 0x0000000203107825 */ /* 0x040fe200078e0206 */
[----:B------:R-:W-:Y:S03]  /*957d0*/  @P2 STG.E.U16 [R12.64], R20 ;  /* 0x000000140c002986 */ /* 0x000fe6000c101506 */
[----:B------:R-:W-:Y:S01]  /*957e0*/  IMAD.WIDE R18, R3, 0x2, R4 ;  /* 0x0000000203127825 */ /* 0x000fe200078e0204 */
[----:B------:R-:W-:Y:S04]  /*957f0*/  @P6 STG.E.U16 [R16.64], R22 ;  /* 0x0000001610006986 */ /* 0x000fe8000c101506 */
[----:B---3--:R0:W-:Y:S02]  /*95800*/  @P0 STG.E.U16 [R18.64], R25 ;  /* 0x0000001912000986 */ /* 0x0081e4000c101506 */
[----:B0-----:R-:W-:-:S02]  /*95810*/  PRMT R19, R25, 0x7632, R19 ;  /* 0x0000763219137816 */ /* 0x001fc40000000013 */
[----:B------:R-:W3:Y:S01]  /*95820*/  LDL.LU R25, [R1+0x558] ;  /* 0x0005580001197983 */ /* 0x000ee20000300800 */
[----:B------:R-:W-:Y:S02]  /*95830*/  ISETP.LT.AND P0, PT, R27, c[0x0][0x178], !P4 ;  /* 0x00005e001b007a0c */ /* 0x000fe40006701270 */
[----:B------:R-:W-:Y:S02]  /*95840*/  IADD3 R12, R3, c[0x0][0x198], RZ ;  /* 0x00006600030c7a10 */ /* 0x000fe40007ffe0ff */
[C---:B------:R-:W-:Y:S02]  /*95850*/  ISETP.LT.AND P4, PT, R26.reuse, c[0x0][0x178], !P4 ;  /* 0x00005e001a007a0c */ /* 0x040fe40006781270 */
[----:B------:R-:W-:Y:S02]  /*95860*/  ISETP.LT.AND P2, PT, R27, c[0x0][0x178], !P1 ;  /* 0x00005e001b007a0c */ /* 0x000fe40004f41270 */
[----:B------:R-:W-:Y:S01]  /*95870*/  ISETP.LT.AND P1, PT, R26, c[0x0][0x178], !P1 ;  /* 0x00005e001a007a0c */ /* 0x000fe20004f21270 */
[----:B------:R-:W-:Y:S01]  /*95880*/  IMAD.WIDE R8, R12, 0x2, R6 ;  /* 0x000000020c087825 */ /* 0x000fe200078e0206 */
[----:B------:R-:W-:-:S02]  /*95890*/  PRMT R18, R22, 0x7632, R18 ;  /* 0x0000763216127816 */ /* 0x000fc40000000012 */
[----:B------:R-:W-:Y:S02]  /*958a0*/  IADD3 R16, R28, 0x14f, RZ ;  /* 0x0000014f1c107810 */ /* 0x000fe40007ffe0ff */
[C---:B------:R-:W-:Y:S01]  /*958b0*/  IADD3 R0, R12.reuse, c[0x0][0x198], RZ ;  /* 0x000066000c007a10 */ /* 0x040fe20007ffe0ff */
[----:B------:R-:W-:Y:S01]  /*958c0*/  IMAD.WIDE R12, R12, 0x2, R4 ;  /* 0x000000020c0c7825 */ /* 0x000fe200078e0204 */
[----:B------:R-:W-:Y:S01]  /*958d0*/  ISETP.GE.AND P6, PT, R16, c[0x0][0x17c], PT ;  /* 0x00005f0010007a0c */ /* 0x000fe20003fc6270 */
[----:B------:R0:W-:Y:S02]  /*958e0*/  @P0 STG.E.U16 [R8.64], R18 ;  /* 0x0000001208000986 */ /* 0x0001e4000c101506 */
[----:B------:R-:W-:Y:S01]  /*958f0*/  IMAD.WIDE R16, R0, 0x2, R6 ;  /* 0x0000000200107825 */ /* 0x000fe200078e0206 */
[C---:B------:R-:W-:Y:S01]  /*95900*/  IADD3 R21, R28.reuse, 0x14e, RZ ;  /* 0x0000014e1c157810 */ /* 0x040fe20007ffe0ff */
[----:B------:R1:W-:Y:S01]  /*95910*/  @P4 STG.E.U16 [R12.64], R19 ;  /* 0x000000130c004986 */ /* 0x0003e2000c101506 */
[----:B------:R-:W-:-:S02]  /*95920*/  IADD3 R3, R28, 0x150, RZ ;  /* 0x000001501c037810 */ /* 0x000fc40007ffe0ff */
[----:B------:R-:W-:Y:S01]  /*95930*/  ISETP.LT.AND P4, PT, R27, c[0x0][0x178], !P3 ;  /* 0x00005e001b007a0c */ /* 0x000fe20005f81270 */
[----:B0-----:R-:W-:Y:S01]  /*95940*/  IMAD.WIDE R8, R0, 0x2, R4 ;  /* 0x0000000200087825 */ /* 0x001fe200078e0204 */
[----:B------:R-:W-:Y:S02]  /*95950*/  ISETP.GE.AND P5, PT, R21, c[0x0][0x17c], PT ;  /* 0x00005f0015007a0c */ /* 0x000fe40003fa6270 */
[----:B------:R-:W-:Y:S02]  /*95960*/  ISETP.GE.AND P0, PT, R3, c[0x0][0x17c], PT ;  /* 0x00005f0003007a0c */ /* 0x000fe40003f06270 */
[----:B------:R-:W-:Y:S02]  /*95970*/  IADD3 R3, R28, 0x151, RZ ;  /* 0x000001511c037810 */ /* 0x000fe40007ffe0ff */
[----:B------:R-:W-:Y:S02]  /*95980*/  IADD3 R0, R0, c[0x0][0x198], RZ ;  /* 0x0000660000007a10 */ /* 0x000fe40007ffe0ff */
[----:B------:R-:W-:-:S03]  /*95990*/  ISETP.LT.AND P3, PT, R26, c[0x0][0x178], !P3 ;  /* 0x00005e001a007a0c */ /* 0x000fc60005f61270 */
[----:B-1----:R-:W-:Y:S01]  /*959a0*/  IMAD.WIDE R12, R0, 0x2, R4 ;  /* 0x00000002000c7825 */ /* 0x002fe200078e0204 */
[----:B--2---:R0:W-:Y:S04]  /*959b0*/  @P2 STG.E.U16 [R16.64], R23 ;  /* 0x0000001710002986 */ /* 0x0041e8000c101506 */
[----:B----4-:R1:W-:Y:S01]  /*959c0*/  @P1 STG.E.U16 [R8.64], R24 ;  /* 0x0000001808001986 */ /* 0x0103e2000c101506 */
[----:B------:R-:W-:Y:S02]  /*959d0*/  ISETP.LT.AND P1, PT, R27, c[0x0][0x178], !P5 ;  /* 0x00005e001b007a0c */ /* 0x000fe40006f21270 */
[----:B0-----:R-:W-:Y:S02]  /*959e0*/  PRMT R16, R24, 0x7632, R16 ;  /* 0x0000763218107816 */ /* 0x001fe40000000010 */
[----:B-1----:R-:W2:Y:S01]  /*959f0*/  LDL.LU R24, [R1+0x568] ;  /* 0x0005680001187983 */ /* 0x002ea20000300800 */
[----:B------:R-:W-:Y:S01]  /*95a00*/  ISETP.GE.AND P2, PT, R3, c[0x0][0x17c], PT ;  /* 0x00005f0003007a0c */ /* 0x000fe20003f46270 */
[C---:B------:R-:W-:Y:S01]  /*95a10*/  IMAD.WIDE R8, R0.reuse, 0x2, R6 ;  /* 0x0000000200087825 */ /* 0x040fe200078e0206 */
[----:B------:R-:W-:Y:S01]  /*95a20*/  PRMT R3, R23, 0x7632, R3 ;  /* 0x0000763217037816 */ /* 0x000fe20000000003 */
[----:B------:R-:W4:Y:S01]  /*95a30*/  LDL.LU R21, [R1+0x4f8] ;  /* 0x0004f80001157983 */ /* 0x000f220000300800 */
[----:B------:R-:W-:-:S03]  /*95a40*/  IADD3 R0, R0, c[0x0][0x198], RZ ;  /* 0x0000660000007a10 */ /* 0x000fc60007ffe0ff */
[----:B------:R0:W-:Y:S04]  /*95a50*/  @P4 STG.E.U16 [R8.64], R3 ;  /* 0x0000000308004986 */ /* 0x0001e8000c101506 */
[----:B------:R-:W-:Y:S04]  /*95a60*/  @P3 STG.E.U16 [R12.64], R16 ;  /* 0x000000100c003986 */ /* 0x000fe8000c101506 */
[----:B------:R-:W4:Y:S01]  /*95a70*/  LDL.LU R22, [R1+0x578] ;  /* 0x0005780001167983 */ /* 0x000f220000300800 */
[----:B0-----:R-:W-:Y:S01]  /*95a80*/  IMAD.WIDE R8, R0, 0x2, R6 ;  /* 0x0000000200087825 */ /* 0x001fe200078e0206 */
[----:B------:R-:W-:-:S04]  /*95a90*/  IADD3 R3, R28, 0x153, RZ ;  /* 0x000001531c037810 */ /* 0x000fc80007ffe0ff */
[----:B---3--:R0:W-:Y:S01]  /*95aa0*/  @P1 STG.E.U16 [R8.64], R25 ;  /* 0x0000001908001986 */ /* 0x0081e2000c101506 */
[----:B------:R-:W-:Y:S02]  /*95ab0*/  ISETP.GE.AND P1, PT, R3, c[0x0][0x17c], PT ;  /* 0x00005f0003007a0c */ /* 0x000fe40003f26270 */
[----:B------:R-:W-:Y:S02]  /*95ac0*/  PRMT R3, R25, 0x7632, R3 ;  /* 0x0000763219037816 */ /* 0x000fe40000000003 */
[----:B0-----:R-:W3:Y:S01]  /*95ad0*/  LDL.LU R25, [R1+0x498] ;  /* 0x0004980001197983 */ /* 0x001ee20000300800 */
[----:B------:R-:W-:Y:S01]  /*95ae0*/  ISETP.LT.AND P5, PT, R26, c[0x0][0x178], !P5 ;  /* 0x00005e001a007a0c */ /* 0x000fe20006fa1270 */
[----:B------:R-:W-:Y:S01]  /*95af0*/  IMAD.WIDE R12, R0, 0x2, R4 ;  /* 0x00000002000c7825 */ /* 0x000fe200078e0204 */
[----:B------:R-:W-:Y:S01]  /*95b00*/  ISETP.LT.AND P3, PT, R27, c[0x0][0x178], !P6 ;  /* 0x00005e001b007a0c */ /* 0x000fe20007761270 */
[----:B------:R-:W3:Y:S01]  /*95b10*/  LDL.LU R23, [R1+0x588] ;  /* 0x0005880001177983 */ /* 0x000ee20000300800 */
[----:B------:R-:W-:-:S02]  /*95b20*/  ISETP.LT.AND P6, PT, R26, c[0x0][0x178], !P6 ;  /* 0x00005e001a007a0c */ /* 0x000fc400077c1270 */
[----:B------:R-:W-:-:S07]  /*95b30*/  IADD3 R0, R0, c[0x0][0x198], RZ ;  /* 0x0000660000007a10 */ /* 0x000fce0007ffe0ff */
[----:B------:R0:W-:Y:S01]  /*95b40*/  @P5 STG.E.U16 [R12.64], R14 ;  /* 0x0000000e0c005986 */ /* 0x0001e2000c101506 */
[----:B------:R-:W-:Y:S01]  /*95b50*/  ISETP.LT.AND P5, PT, R27, c[0x0][0x178], !P0 ;  /* 0x00005e001b007a0c */ /* 0x000fe200047a1270 */
[----:B------:R-:W-:Y:S01]  /*95b60*/  IMAD.WIDE R8, R0, 0x2, R6 ;  /* 0x0000000200087825 */ /* 0x000fe200078e0206 */
[----:B------:R-:W-:-:S04]  /*95b70*/  ISETP.LT.AND P0, PT, R26, c[0x0][0x178], !P0 ;  /* 0x00005e001a007a0c */ /* 0x000fc80004701270 */
[----:B------:R1:W-:Y:S01]  /*95b80*/  @P3 STG.E.U16 [R8.64], R3 ;  /* 0x0000000308003986 */ /* 0x0003e2000c101506 */
[----:B0-----:R-:W-:Y:S01]  /*95b90*/  IMAD.WIDE R12, R0, 0x2, R4 ;  /* 0x00000002000c7825 */ /* 0x001fe200078e0204 */
[----:B------:R-:W-:Y:S02]  /*95ba0*/  PRMT R14, R14, 0x7632, R14 ;  /* 0x000076320e0e7816 */ /* 0x000fe4000000000e */
[----:B------:R-:W-:-:S03]  /*95bb0*/  IADD3 R0, R0, c[0x0][0x198], RZ ;  /* 0x0000660000007a10 */ /* 0x000fc60007ffe0ff */
[----:B------:R0:W-:Y:S01]  /*95bc0*/  @P6 STG.E.U16 [R12.64], R14 ;  /* 0x0000000e0c006986 */ /* 0x0001e2000c101506 */
[----:B------:R-:W-:Y:S01]  /*95bd0*/  ISETP.LT.AND P6, PT, R27, c[0x0][0x178], !P2 ;  /* 0x00005e001b007a0c */ /* 0x000fe200057c1270 */
[--C-:B-1----:R-:W-:Y:S01]  /*95be0*/  IMAD.WIDE R8, R0, 0x2, R6.reuse ;  /* 0x0000000200087825 */ /* 0x102fe200078e0206 */
[----:B------:R-:W-:Y:S02]  /*95bf0*/  IADD3 R17, R28, 0x152, RZ ;  /* 0x000001521c117810 */ /* 0x000fe40007ffe0ff */
[----:B------:R-:W-:Y:S02]  /*95c00*/  IADD3 R16, R0, c[0x0][0x198], RZ ;  /* 0x0000660000107a10 */ /* 0x000fe40007ffe0ff */
[----:B------:R-:W-:Y:S02]  /*95c10*/  ISETP.GE.AND P4, PT, R17, c[0x0][0x17c], PT ;  /* 0x00005f0011007a0c */ /* 0x000fe40003f86270 */
[----:B------:R-:W-:Y:S01]  /*95c20*/  IADD3 R3, R28, 0x154, RZ ;  /* 0x000001541c037810 */ /* 0x000fe20007ffe0ff */
[----:B0-----:R-:W-:Y:S01]  /*95c30*/  IMAD.WIDE R12, R16, 0x2, R6 ;  /* 0x00000002100c7825 */ /* 0x001fe200078e0206 */
[----:B------:R-:W-:-:S02]  /*95c40*/  ISETP.LT.AND P2, PT, R26, c[0x0][0x178], !P2 ;  /* 0x00005e001a007a0c */ /* 0x000fc40005741270 */
[----:B------:R-:W-:Y:S02]  /*95c50*/  ISETP.GE.AND P3, PT, R3, c[0x0][0x17c], PT ;  /* 0x00005f0003007a0c */ /* 0x000fe40003f66270 */
[C---:B------:R-:W-:Y:S02]  /*95c60*/  IADD3 R3, R28.reuse, 0x155, RZ ;  /* 0x000001551c037810 */ /* 0x040fe40007ffe0ff */
        /* <DEDUP_REMOVED lines=15> */
[----:B------:R-:W-:Y:S01]  /*95d60*/  IMAD.WIDE R16, R0, 0x2, R4 ;  /* 0x0000000200107825 */ /* 0x000fe200078e0204 */
[----:B------:R-:W-:Y:S01]  /*95d70*/  ISETP.GE.AND P6, PT, R14, c[0x0][0x17c], PT ;  /* 0x00005f000e007a0c */ /* 0x000fe20003fc6270 */
[----:B------:R-:W-:Y:S01]  /*95d80*/  @P0 STG.E.U16 [R12.64], R22 ;  /* 0x000000160c000986 */ /* 0x000fe2000c101506 */
[----:B---3--:R-:W-:-:S03]  /*95d90*/  PRMT R14, R25, 0x7632, R14 ;  /* 0x00007632190e7816 */ /* 0x008fc6000000000e */
[----:B------:R0:W-:Y:S04]  /*95da0*/  @P4 STG.E.U16 [R16.64], R25 ;  /* 0x0000001910004986 */ /* 0x0001e8000c101506 */
[----:B0-----:R-:W3:Y:S01]  /*95db0*/  LDL.LU R25, [R1+0x598] ;  /* 0x0005980001197983 */ /* 0x001ee20000300800 */
[C---:B------:R-:W-:Y:S02]  /*95dc0*/  ISETP.LT.AND P0, PT, R27.reuse, c[0x0][0x178], !P1 ;  /* 0x00005e001b007a0c */ /* 0x040fe40004f01270 */
[----:B------:R-:W-:Y:S02]  /*95dd0*/  ISETP.LT.AND P1, PT, R26, c[0x0][0x178], !P1 ;  /* 0x00005e001a007a0c */ /* 0x000fe40004f21270 */
[----:B------:R-:W-:Y:S02]  /*95de0*/  IADD3 R12, R0, c[0x0][0x198], RZ ;  /* 0x00006600000c7a10 */ /* 0x000fe40007ffe0ff */
[----:B------:R-:W-:-:S02]  /*95df0*/  ISETP.LT.AND P4, PT, R27, c[0x0][0x178], !P3 ;  /* 0x00005e001b007a0c */ /* 0x000fc40005f81270 */
[----:B------:R-:W-:Y:S01]  /*95e00*/  ISETP.LT.AND P3, PT, R26, c[0x0][0x178], !P3 ;  /* 0x00005e001a007a0c */ /* 0x000fe20005f61270 */
[----:B------:R-:W-:Y:S01]  /*95e10*/  IMAD.WIDE R8, R12, 0x2, R6 ;  /* 0x000000020c087825 */ /* 0x000fe200078e0206 */
[----:B------:R-:W-:Y:S02]  /*95e20*/  PRMT R0, R22, 0x7632, R0 ;  /* 0x0000763216007816 */ /* 0x000fe40000000000 */
[C---:B------:R-:W-:Y:S01]  /*95e30*/  IADD3 R3, R12.reuse, c[0x0][0x198], RZ ;  /* 0x000066000c037a10 */ /* 0x040fe20007ffe0ff */
[----:B------:R-:W-:Y:S01]  /*95e40*/  IMAD.WIDE R12, R12, 0x2, R4 ;  /* 0x000000020c0c7825 */ /* 0x000fe200078e0204 */
[----:B------:R-:W-:Y:S01]  /*95e50*/  IADD3 R18, R28, 0x157, RZ ;  /* 0x000001571c127810 */ /* 0x000fe20007ffe0ff */
[----:B------:R-:W-:Y:S02]  /*95e60*/  @P0 STG.E.U16 [R8.64], R0 ;  /* 0x0000000008000986 */ /* 0x000fe4000c101506 */
[----:B------:R-:W-:Y:S01]  /*95e70*/  IMAD.WIDE R16, R3, 0x2, R6 ;  /* 0x0000000203107825 */ /* 0x000fe200078e0206 */
[----:B------:R-:W-:Y:S01]  /*95e80*/  ISETP.GE.AND P2, PT, R18, c[0x0][0x17c], PT ;  /* 0x00005f0012007a0c */ /* 0x000fe20003f46270 */
[----:B------:R0:W-:Y:S01]  /*95e90*/  @P1 STG.E.U16 [R12.64], R14 ;  /* 0x0000000e0c001986 */ /* 0x0001e2000c101506 */
[----:B------:R-:W-:Y:S01]  /*95ea0*/  ISETP.LT.AND P1, PT, R27, c[0x0][0x178], !P5 ;  /* 0x00005e001b007a0c */ /* 0x000fe20006f21270 */
[----:B------:R-:W-:Y:S01]  /*95eb0*/  IMAD.WIDE R18, R3, 0x2, R4 ;  /* 0x0000000203127825 */ /* 0x000fe200078e0204 */
[----:B------:R-:W-:Y:S01]  /*95ec0*/  ISETP.LT.AND P5, PT, R26, c[0x0][0x178], !P5 ;  /* 0x00005e001a007a0c */ /* 0x000fe20006fa1270 */
[----:B------:R1:W-:Y:S01]  /*95ed0*/  @P4 STG.E.U16 [R16.64], R23 ;  /* 0x0000001710004986 */ /* 0x0003e2000c101506 */
[----:B0-----:R-:W-:-:S02]  /*95ee0*/  PRMT R14, R23, 0x7632, R14 ;  /* 0x00007632170e7816 */ /* 0x001fc4000000000e */
[----:B------:R-:W-:Y:S01]  /*95ef0*/  IADD3 R12, R3, c[0x0][0x198], RZ ;  /* 0x00006600030c7a10 */ /* 0x000fe20007ffe0ff */
[----:B-1----:R-:W4:Y:S01]  /*95f00*/  LDL.LU R23, [R1+0x5c8] ;  /* 0x0005c80001177983 */ /* 0x002f220000300800 */
[----:B------:R-:W-:Y:S02]  /*95f10*/  IADD3 R16, R28, 0x159, RZ ;  /* 0x000001591c107810 */ /* 0x000fe40007ffe0ff */
[C---:B------:R-:W-:Y:S01]  /*95f20*/  IADD3 R0, R12.reuse, c[0x0][0x198], RZ ;  /* 0x000066000c007a10 */ /* 0x040fe20007ffe0ff */
[----:B------:R-:W-:Y:S01]  /*95f30*/  IMAD.WIDE R8, R12, 0x2, R6 ;  /* 0x000000020c087825 */ /* 0x000fe200078e0206 */
[----:B------:R-:W-:Y:S02]  /*95f40*/  IADD3 R3, R28, 0x15a, RZ ;  /* 0x0000015a1c037810 */ /* 0x000fe40007ffe0ff */
[----:B------:R-:W-:Y:S01]  /*95f50*/  ISETP.GE.AND P4, PT, R16, c[0x0][0x17c], PT ;  /* 0x00005f0010007a0c */ /* 0x000fe20003f86270 */
[----:B------:R-:W-:-:S04]  /*95f60*/  IMAD.WIDE R12, R12, 0x2, R4 ;  /* 0x000000020c0c7825 */ /* 0x000fc800078e0204 */
[----:B------:R-:W-:Y:S01]  /*95f70*/  IMAD.WIDE R16, R0, 0x2, R6 ;  /* 0x0000000200107825 */ /* 0x000fe200078e0206 */
[----:B--2---:R0:W-:Y:S01]  /*95f80*/  @P3 STG.E.U16 [R18.64], R24 ;  /* 0x0000001812003986 */ /* 0x0041e2000c101506 */
[----:B------:R-:W-:-:S03]  /*95f90*/  ISETP.LT.AND P3, PT, R27, c[0x0][0x178], !P6 ;  /* 0x00005e001b007a0c */ /* 0x000fc60007761270 */
[----:B------:R-:W-:Y:S01]  /*95fa0*/  @P1 STG.E.U16 [R8.64], R14 ;  /* 0x0000000e08001986 */ /* 0x000fe2000c101506 */
[----:B0-----:R-:W-:-:S03]  /*95fb0*/  PRMT R18, R24, 0x7632, R18 ;  /* 0x0000763218127816 */ /* 0x001fc60000000012 */
[----:B------:R-:W2:Y:S01]  /*95fc0*/  LDL.LU R24, [R1+0x4d8] ;  /* 0x0004d80001187983 */ /* 0x000ea20000300800 */
[----:B------:R-:W-:Y:S02]  /*95fd0*/  ISETP.GE.AND P1, PT, R3, c[0x0][0x17c], PT ;  /* 0x00005f0003007a0c */ /* 0x000fe40003f26270 */
[----:B------:R-:W-:Y:S01]  /*95fe0*/  IADD3 R3, R28, 0x15b, RZ ;  /* 0x0000015b1c037810 */ /* 0x000fe20007ffe0ff */
[----:B------:R-:W-:Y:S04]  /*95ff0*/  @P5 STG.E.U16 [R12.64], R18 ;  /* 0x000000120c005986 */ /* 0x000fe8000c101506 */
[----:B---3--:R0:W-:Y:S01]  /*96000*/  @P3 STG.E.U16 [R16.64], R25 ;  /* 0x0000001910003986 */ /* 0x0081e2000c101506 */
[----:B------:R-:W-:Y:S02]  /*96010*/  ISETP.GE.AND P3, PT, R3, c[0x0][0x17c], PT ;  /* 0x00005f0003007a0c */ /* 0x000fe40003f66270 */
[----:B------:R-:W-:-:S02]  /*96020*/  PRMT R3, R25, 0x7632, R3 ;  /* 0x0000763219037816 */ /* 0x000fc40000000003 */
[----:B0-----:R-:W3:Y:S01]  /*96030*/  LDL.LU R25, [R1+0x5b8] ;  /* 0x0005b80001197983 */ /* 0x001ee20000300800 */
[----:B------:R-:W-:Y:S02]  /*96040*/  ISETP.LT.AND P6, PT, R26, c[0x0][0x178], !P6 ;  /* 0x00005e001a007a0c */ /* 0x000fe400077c1270 */
[----:B------:R-:W-:Y:S01]  /*96050*/  IADD3 R20, R28, 0x158, RZ ;  /* 0x000001581c147810 */ /* 0x000fe20007ffe0ff */
[----:B------:R-:W-:Y:S01]  /*96060*/  IMAD.WIDE R8, R0, 0x2, R4 ;  /* 0x0000000200087825 */ /* 0x000fe200078e0204 */
[----:B------:R-:W-:Y:S01]  /*96070*/  ISETP.LT.AND P5, PT, R27, c[0x0][0x178], !P2 ;  /* 0x00005e001b007a0c */ /* 0x000fe200057a1270 */
[----:B------:R-:W3:Y:S01]  /*96080*/  LDL.LU R21, [R1+0x3f8] ;  /* 0x0003f80001157983 */ /* 0x000ee20000300800 */
[----:B------:R-:W-:Y:S02]  /*96090*/  ISETP.GE.AND P0, PT, R20, c[0x0][0x17c], PT ;  /* 0x00005f0014007a0c */ /* 0x000fe40003f06270 */
[----:B------:R-:W-:Y:S02]  /*960a0*/  ISETP.LT.AND P2, PT, R26, c[0x0][0x178], !P2 ;  /* 0x00005e001a007a0c */ /* 0x000fe40005741270 */
[----:B------:R-:W-:-:S03]  /*960b0*/  IADD3 R0, R0, c[0x0][0x198], RZ ;  /* 0x0000660000007a10 */ /* 0x000fc60007ffe0ff */
[----:B------:R0:W-:Y:S01]  /*960c0*/  @P6 STG.E.U16 [R8.64], R10 ;  /* 0x0000000a08006986 */ /* 0x0001e2000c101506 */
[----:B------:R-:W-:Y:S01]  /*960d0*/  ISETP.LT.AND P6, PT, R27, c[0x0][0x178], !P0 ;  /* 0x00005e001b007a0c */ /* 0x000fe200047c1270 */
[----:B------:R-:W-:Y:S01]  /*960e0*/  IMAD.WIDE R12, R0, 0x2, R4 ;  /* 0x00000002000c7825 */ /* 0x000fe200078e0204 */
[----:B------:R-:W-:-:S03]  /*960f0*/  ISETP.LT.AND P0, PT, R26, c[0x0][0x178], !P0 ;  /* 0x00005e001a007a0c */ /* 0x000fc60004701270 */
[C---:B0-----:R-:W-:Y:S01]  /*96100*/  IMAD.WIDE R8, R0.reuse, 0x2, R6 ;  /* 0x0000000200087825 */ /* 0x041fe200078e0206 */
[----:B------:R-:W-:Y:S02]  /*96110*/  IADD3 R0, R0, c[0x0][0x198], RZ ;  /* 0x0000660000007a10 */ /* 0x000fe40007ffe0ff */
[----:B------:R-:W-:Y:S02]  /*96120*/  PRMT R10, R10, 0x7632, R10 ;  /* 0x000076320a0a7816 */ /* 0x000fe4000000000a */
[----:B------:R0:W-:Y:S04]  /*96130*/  @P5 STG.E.U16 [R8.64], R3 ;  /* 0x0000000308005986 */ /* 0x0001e8000c101506 */
[----:B------:R1:W-:Y:S01]  /*96140*/  @P2 STG.E.U16 [R12.64], R10 ;  /* 0x0000000a0c002986 */ /* 0x0003e2000c101506 */
[----:B------:R-:W-:Y:S01]  /*96150*/  ISETP.LT.AND P2, PT, R27, c[0x0][0x178], !P4 ;  /* 0x00005e001b007a0c */ /* 0x000fe20006741270 */
[----:B0-----:R-:W-:Y:S01]  /*96160*/  IMAD.WIDE R8, R0, 0x2, R6 ;  /* 0x0000000200087825 */ /* 0x001fe200078e0206 */
[----:B------:R-:W-:-:S03]  /*96170*/  IADD3 R3, R28, 0x15d, RZ ;  /* 0x0000015d1c037810 */ /* 0x000fc60007ffe0ff */
[C---:B-1----:R-:W-:Y:S01]  /*96180*/  IMAD.WIDE R12, R0.reuse, 0x2, R4 ;  /* 0x00000002000c7825 */ /* 0x042fe200078e0204 */
[----:B----4-:R0:W-:Y:S01]  /*96190*/  @P6 STG.E.U16 [R8.64], R23 ;  /* 0x0000001708006986 */ /* 0x0101e2000c101506 */
[----:B------:R-:W-:Y:S02]  /*961a0*/  IADD3 R0, R0, c[0x0][0x198], RZ ;  /* 0x0000660000007a10 */ /* 0x000fe40007ffe0ff */
[----:B------:R-:W-:Y:S02]  /*961b0*/  ISETP.GE.AND P6, PT, R3, c[0x0][0x17c], PT ;  /* 0x00005f0003007a0c */ /* 0x000fe40003fc6270 */
[----:B------:R-:W-:Y:S02]  /*961c0*/  PRMT R3, R23, 0x7632, R3 ;  /* 0x0000763217037816 */ /* 0x000fe40000000003 */
[----:B------:R-:W-:Y:S01]  /*961d0*/  ISETP.LT.AND P4, PT, R26, c[0x0][0x178], !P4 ;  /* 0x00005e001a007a0c */ /* 0x000fe20006781270 */
[----:B0-----:R-:W4:Y:S01]  /*961e0*/  LDL.LU R23, [R1+0x5a8] ;  /* 0x0005a80001177983 */ /* 0x001f220000300800 */
[----:B------:R-:W-:-:S03]  /*961f0*/  IMAD.WIDE R8, R0, 0x2, R6 ;  /* 0x0000000200087825 */ /* 0x000fc600078e0206 */
[----:B--2---:R0:W-:Y:S01]  /*96200*/  @P0 STG.E.U16 [R12.64], R24 ;  /* 0x000000180c000986 */ /* 0x0041e2000c101506 */
[----:B------:R-:W-:Y:S02]  /*96210*/  ISETP.LT.AND P0, PT, R27, c[0x0][0x178], !P1 ;  /* 0x00005e001b007a0c */ /* 0x000fe40004f01270 */
[----:B------:R-:W-:Y:S01]  /*96220*/  PRMT R10, R24, 0x7632, R10 ;  /* 0x00007632180a7816 */ /* 0x000fe2000000000a */
[----:B------:R1:W-:Y:S04]  /*96230*/  @P2 STG.E.U16 [R8.64], R3 ;  /* 0x0000000308002986 */ /* 0x0003e8000c101506 */
[----:B0-----:R-:W2:Y:S01]  /*96240*/  LDL.LU R24, [R1+0x528] ;  /* 0x0005280001187983 */ /* 0x001ea20000300800 */
[C---:B------:R-:W-:Y:S01]  /*96250*/  IMAD.WIDE R12, R0.reuse, 0x2, R4 ;  /* 0x00000002000c7825 */ /* 0x040fe200078e0204 */
[----:B------:R-:W-:-:S02]  /*96260*/  IADD3 R0, R0, c[0x0][0x198], RZ ;  /* 0x0000660000007a10 */ /* 0x000fc40007ffe0ff */
[----:B-1----:R-:W-:Y:S01]  /*96270*/  IADD3 R3, R28, 0x15e, RZ ;  /* 0x0000015e1c037810 */ /* 0x002fe20007ffe0ff */
[----:B------:R-:W2:Y:S02]  /*96280*/  LDL.LU R22, [R1+0x5d8] ;  /* 0x0005d80001167983 */ /* 0x000ea40000300800 */
[C---:B------:R-:W-:Y:S01]  /*96290*/  IMAD.WIDE R8, R0.reuse, 0x2, R6 ;  /* 0x0000000200087825 */ /* 0x040fe200078e0206 */
[----:B------:R-:W-:Y:S01]  /*962a0*/  ISETP.GE.AND P2, PT, R3, c[0x0][0x17c], PT ;  /* 0x00005f0003007a0c */ /* 0x000fe20003f46270 */
[----:B------:R-:W-:Y:S01]  /*962b0*/  @P4 STG.E.U16 [R12.64], R10 ;  /* 0x0000000a0c004986 */ /* 0x000fe2000c101506 */
[----:B------:R-:W-:-:S03]  /*962c0*/  IADD3 R3, R0, c[0x0][0x198], RZ ;  /* 0x0000660000037a10 */ /* 0x000fc60007ffe0ff */
[----:B---3--:R0:W-:Y:S02]  /*962d0*/  @P0 STG.E.U16 [R8.64], R25 ;  /* 0x0000001908000986 */ /* 0x0081e4000c101506 */
[----:B0-----:R-:W-:Y:S01]  /*962e0*/  IMAD.WIDE R8, R0, 0x2, R4 ;  /* 0x0000000200087825 */ /* 0x001fe200078e0204 */
[----:B------:R-:W-:Y:S02]  /*962f0*/  PRMT R0, R25, 0x7632, R0 ;  /* 0x0000763219007816 */ /* 0x000fe40000000000 */
[----:B------:R-:W3:Y:S01]  /*96300*/  LDL.LU R25, [R1+0x538] ;  /* 0x0005380001197983 */ /* 0x000ee20000300800 */
[----:B------:R-:W-:Y:S02]  /*96310*/  ISETP.LT.AND P1, PT, R26, c[0x0][0x178], !P1 ;  /* 0x00005e001a007a0c */ /* 0x000fe40004f21270 */
[----:B------:R-:W-:Y:S02]  /*96320*/  ISETP.LT.AND P4, PT, R27, c[0x0][0x178], !P3 ;  /* 0x00005e001b007a0c */ /* 0x000fe40005f81270 */
[----:B------:R-:W-:Y:S01]  /*96330*/  IADD3 R14, R28, 0x15c, RZ ;  /* 0x0000015c1c0e7810 */ /* 0x000fe20007ffe0ff */
[----:B------:R-:W-:-:S03]  /*96340*/  IMAD.WIDE R12, R3, 0x2, R6 ;  /* 0x00000002030c7825 */ /* 0x000fc600078e0206 */
[----:B------:R-:W-:Y:S02]  /*96350*/  ISETP.GE.AND P5, PT, R14, c[0x0][0x17c], PT ;  /* 0x00005f000e007a0c */ /* 0x000fe40003fa6270 */
[----:B------:R-:W-:-:S03]  /*96360*/  ISETP.LT.AND P3, PT, R26, c[0x0][0x178], !P3 ;  /* 0x00005e001a007a0c */ /* 0x000fc60005f61270 */
[----:B------:R0:W-:Y:S01]  /*96370*/  @P1 STG.E.U16 [R8.64], R21 ;  /* 0x0000001508001986 */ /* 0x0001e2000c101506 */
[----:B------:R-:W-:Y:S02]  /*96380*/  ISETP.LT.AND P1, PT, R27, c[0x0][0x178], !P5 ;  /* 0x00005e001b007a0c */ /* 0x000fe40006f21270 */
[----:B------:R-:W-:Y:S01]  /*96390*/  ISETP.LT.AND P5, PT, R26, c[0x0][0x178], !P5 ;  /* 0x00005e001a007a0c */ /* 0x000fe20006fa1270 */
[----:B------:R1:W-:Y:S01]  /*963a0*/  @P4 STG.E.U16 [R12.64], R0 ;  /* 0x000000000c004986 */ /* 0x0003e2000c101506 */
[----:B------:R-:W-:Y:S01]  /*963b0*/  PRMT R14, R21, 0x7632, R14 ;  /* 0x00007632150e7816 */ /* 0x000fe2000000000e */
[C---:B0-----:R-:W-:Y:S01]  /*963c0*/  IMAD.WIDE R8, R3.reuse, 0x2, R4 ;  /* 0x0000000203087825 */ /* 0x041fe200078e0204 */
[----:B-1----:R-:W-:-:S04]  /*963d0*/  IADD3 R0, R3, c[0x0][0x198], RZ ;  /* 0x0000660003007a10 */ /* 0x002fc80007ffe0ff */
[----:B------:R-:W-:Y:S01]  /*963e0*/  @P3 STG.E.U16 [R8.64], R14 ;  /* 0x0000000e08003986 */ /* 0x000fe2000c101506 */
[----:B------:R-:W-:Y:S01]  /*963f0*/  IMAD.WIDE R12, R0, 0x2, R6 ;  /* 0x00000002000c7825 */ /* 0x000fe200078e0206 */
[----:B------:R-:W-:-:S03]  /*96400*/  IADD3 R10, R28, 0x15f, RZ ;  /* 0x0000015f1c0a7810 */ /* 0x000fc60007ffe0ff */
[----:B------:R-:W-:Y:S01]  /*96410*/  IMAD.WIDE R16, R0, 0x2, R4 ;  /* 0x0000000200107825 */ /* 0x000fe200078e0204 */
[----:B------:R-:W-:Y:S01]  /*96420*/  IADD3 R3, R28, 0x161, RZ ;  /* 0x000001611c037810 */ /* 0x000fe20007ffe0ff */
[----:B----4-:R0:W-:Y:S01]  /*96430*/  @P1 STG.E.U16 [R12.64], R23 ;  /* 0x000000170c001986 */ /* 0x0101e2000c101506 */
[----:B------:R-:W-:Y:S02]  /*96440*/  ISETP.LT.AND P1, PT, R27, c[0x0][0x178], !P6 ;  /* 0x00005e001b007a0c */ /* 0x000fe40007721270 */
[----:B------:R-:W-:Y:S02]  /*96450*/  ISETP.LT.AND P6, PT, R26, c[0x0][0x178], !P6 ;  /* 0x00005e001a007a0c */ /* 0x000fe400077c1270 */
[----:B------:R-:W-:Y:S02]  /*96460*/  ISETP.GE.AND P0, PT, R10, c[0x0][0x17c], PT ;  /* 0x00005f000a007a0c */ /* 0x000fe40003f06270 */
[----:B------:R-:W-:Y:S02]  /*96470*/  IADD3 R10, R28, 0x160, RZ ;  /* 0x000001601c0a7810 */ /* 0x000fe40007ffe0ff */
[----:B------:R-:W-:-:S02]  /*96480*/  ISETP.GE.AND P3, PT, R3, c[0x0][0x17c], PT ;  /* 0x00005f0003007a0c */ /* 0x000fc40003f66270 */
[----:B0-----:R-:W-:-:S04]  /*96490*/  IADD3 R12, R0, c[0x0][0x198], RZ ;  /* 0x00006600000c7a10 */ /* 0x001fc80007ffe0ff */
[C---:B------:R-:W-:Y:S01]  /*964a0*/  IADD3 R3, R12.reuse, c[0x0][0x198], RZ ;  /* 0x000066000c037a10 */ /* 0x040fe20007ffe0ff */
[----:B------:R-:W-:Y:S01]  /*964b0*/  IMAD.WIDE R8, R12, 0x2, R6 ;  /* 0x000000020c087825 */ /* 0x000fe200078e0206 */
[----:B------:R-:W-:Y:S02]  /*964c0*/  ISETP.GE.AND P4, PT, R10, c[0x0][0x17c], PT ;  /* 0x00005f000a007a0c */ /* 0x000fe40003f86270 */
[----:B------:R-:W-:Y:S01]  /*964d0*/  PRMT R0, R23, 0x7632, R0 ;  /* 0x0000763217007816 */ /* 0x000fe20000000000 */
[----:B------:R-:W-:-:S04]  /*964e0*/  IMAD.WIDE R12, R12, 0x2, R4 ;  /* 0x000000020c0c7825 */ /* 0x000fc800078e0204 */
[----:B------:R-:W-:Y:S01]  /*964f0*/  IMAD.WIDE R18, R3, 0x2, R4 ;  /* 0x0000000203127825 */ /* 0x000fe200078e0204 */
[----:B------:R-:W-:Y:S01]  /*96500*/  IADD3 R14, R28, 0x162, RZ ;  /* 0x000001621c0e7810 */ /* 0x000fe20007ffe0ff */
[----:B--2---:R0:W-:Y:S01]  /*96510*/  @P5 STG.E.U16 [R16.64], R24 ;  /* 0x0000001810005986 */ /* 0x0041e2000c101506 */
[----:B------:R-:W-:Y:S02]  /*96520*/  ISETP.LT.AND P5, PT, R27, c[0x0][0x178], !P2 ;  /* 0x00005e001b007a0c */ /* 0x000fe400057a1270 */
[----:B------:R-:W-:Y:S02]  /*96530*/  ISETP.LT.AND P2, PT, R26, c[0x0][0x178], !P2 ;  /* 0x00005e001a007a0c */ /* 0x000fe40005741270 */
[----:B------:R-:W-:Y:S01]  /*96540*/  PRMT R10, R24, 0x7632, R10 ;  /* 0x00007632180a7816 */ /* 0x000fe2000000000a */
[----:B------:R-:W-:Y:S04]  /*96550*/  @P1 STG.E.U16 [R8.64], R0 ;  /* 0x0000000008001986 */ /* 0x000fe8000c101506 */
[----:B------:R-:W2:Y:S01]  /*96560*/  LDL.LU R27, [R1+0x23d8] ;  /* 0x0023d800011b7983 */ /* 0x000ea20000300800 */
[----:B0-----:R-:W-:-:S03]  /*96570*/  IMAD.WIDE R16, R3, 0x2, R6 ;  /* 0x0000000203107825 */ /* 0x001fc600078e0206 */
[----:B------:R-:W-:Y:S04]  /*96580*/  @P6 STG.E.U16 [R12.64], R10 ;  /* 0x0000000a0c006986 */ /* 0x000fe8000c101506 */
[----:B------:R-:W4:Y:S04]  /*96590*/  LDL.LU R23, [R1+0x41c] ;  /* 0x00041c0001177983 */ /* 0x000f280000300800 */
[----:B------:R-:W-:Y:S04]  /*965a0*/  @P5 STG.E.U16 [R16.64], R22 ;  /* 0x0000001610005986 */ /* 0x000fe8000c101506 */
[----:B------:R-:W2:Y:S04]  /*965b0*/  LDL.LU R24, [R1+0x3cc] ;  /* 0x0003cc0001187983 */ /* 0x000ea80000300800 */
[----:B---3--:R0:W-:Y:S04]  /*965c0*/  @P2 STG.E.U16 [R18.64], R25 ;  /* 0x0000001912002986 */ /* 0x0081e8000c101506 */
[----:B0-----:R-:W3:Y:S01]  /*965d0*/  LDL R18, [R1+0x1720] ;  /* 0x0017200001127983 */ /* 0x001ee20000100800 */
[----:B------:R-:W-:-:S02]  /*965e0*/  ISETP.GE.AND P1, PT, R14, c[0x0][0x17c], PT ;  /* 0x00005f000e007a0c */ /* 0x000fc40003f26270 */
[----:B------:R-:W-:Y:S02]  /*965f0*/  PRMT R14, R22, 0x7632, R14 ;  /* 0x00007632160e7816 */ /* 0x000fe4000000000e */
[----:B------:R-:W-:Y:S01]  /*96600*/  PRMT R0, R25, 0x7632, R0 ;  /* 0x0000763219007816 */ /* 0x000fe20000000000 */
[----:B------:R-:W2:Y:S04]  /*96610*/  LDL.LU R22, [R1+0x4ac] ;  /* 0x0004ac0001167983 */ /* 0x000ea80000300800 */
[----:B------:R-:W2:Y:S01]  /*96620*/  LDL.LU R25, [R1+0x3ec] ;  /* 0x0003ec0001197983 */ /* 0x000ea20000300800 */
[----:B------:R-:W-:-:S04]  /*96630*/  IADD3 R8, R3, c[0x0][0x198], RZ ;  /* 0x0000660003087a10 */ /* 0x000fc80007ffe0ff */
[C---:B------:R-:W-:Y:S01]  /*96640*/  IADD3 R3, R8.reuse, c[0x0][0x198], RZ ;  /* 0x0000660008037a10 */ /* 0x040fe20007ffe0ff */
[----:B------:R-:W-:-:S04]  /*96650*/  IMAD.WIDE R12, R8, 0x2, R6 ;  /* 0x00000002080c7825 */ /* 0x000fc800078e0206 */
[----:B------:R-:W-:Y:S01]  /*96660*/  IMAD.WIDE R8, R8, 0x2, R4 ;  /* 0x0000000208087825 */ /* 0x000fe200078e0204 */
[C---:B------:R-:W-:Y:S02]  /*96670*/  IADD3 R10, R28.reuse, 0x164, RZ ;  /* 0x000001641c0a7810 */ /* 0x040fe40007ffe0ff */
[----:B------:R-:W-:-:S04]  /*96680*/  IADD3 R16, R28, 0x163, RZ ;  /* 0x000001631c107810 */ /* 0x000fc80007ffe0ff */
[----:B------:R-:W-:Y:S02]  /*96690*/  ISETP.GE.AND P2, PT, R16, c[0x0][0x17c], PT ;  /* 0x00005f0010007a0c */ /* 0x000fe40003f46270 */
[----:B------:R-:W-:Y:S02]  /*966a0*/  IADD3 R16, R28, 0x165, RZ ;  /* 0x000001651c107810 */ /* 0x000fe40007ffe0ff */
[----:B---3--:R-:W-:Y:S02]  /*966b0*/  ISETP.LT.AND P5, PT, R18, c[0x0][0x178], !P0 ;  /* 0x00005e0012007a0c */ /* 0x008fe400047a1270 */
[----:B------:R-:W-:Y:S02]  /*966c0*/  ISETP.LT.AND P0, PT, R26, c[0x0][0x178], !P0 ;  /* 0x00005e001a007a0c */ /* 0x000fe40004701270 */
[----:B------:R-:W-:Y:S02]  /*966d0*/  ISETP.LT.AND P6, PT, R18, c[0x0][0x178], !P4 ;  /* 0x00005e0012007a0c */ /* 0x000fe400067c1270 */
[----:B------:R-:W-:-:S07]  /*966e0*/  ISETP.LT.AND P4, PT, R26, c[0x0][0x178], !P4 ;  /* 0x00005e001a007a0c */ /* 0x000fce0006781270 */
[----:B------:R0:W-:Y:S04]  /*966f0*/  @P5 STG.E.U16 [R12.64], R14 ;  /* 0x0000000e0c005986 */ /* 0x0001e8000c101506 */
[----:B------:R1:W-:Y:S01]  /*96700*/  @P0 STG.E.U16 [R8.64], R0 ;  /* 0x0000000008000986 */ /* 0x0003e2000c101506 */
[----:B------:R-:W-:Y:S02]  /*96710*/  ISETP.LT.AND P0, PT, R18, c[0x0][0x178], !P3 ;  /* 0x00005e0012007a0c */ /* 0x000fe40005f01270 */
[----:B------:R-:W-:Y:S01]  /*96720*/  ISETP.GE.AND P5, PT, R10, c[0x0][0x17c], PT ;  /* 0x00005f000a007a0c */ /* 0x000fe20003fa6270 */
[----:B0-----:R-:W-:-:S04]  /*96730*/  IMAD.WIDE R12, R3, 0x2, R6 ;  /* 0x00000002030c7825 */ /* 0x001fc800078e0206 */
[----:B-1----:R-:W-:Y:S01]  /*96740*/  IMAD.WIDE R8, R3, 0x2, R4 ;  /* 0x0000000203087825 */ /* 0x002fe200078e0204 */
[----:B----4-:R-:W-:Y:S01]  /*96750*/  PRMT R0, R23, 0x7632, R0 ;  /* 0x0000763217007816 */ /* 0x010fe20000000000 */
[----:B------:R0:W-:Y:S01]  /*96760*/  @P6 STG.E.U16 [R12.64], R23 ;  /* 0x000000170c006986 */ /* 0x0001e2000c101506 */
[----:B--2---:R-:W-:-:S03]  /*96770*/  PRMT R10, R24, 0x7632, R10 ;  /* 0x00007632180a7816 */ /* 0x004fc6000000000a */
[----:B------:R1:W-:Y:S01]  /*96780*/  @P4 STG.E.U16 [R8.64], R24 ;  /* 0x0000001808004986 */ /* 0x0003e2000c101506 */
[----:B------:R-:W-:Y:S02]  /*96790*/  ISETP.LT.AND P3, PT, R26, c[0x0][0x178], !P3 ;  /* 0x00005e001a007a0c */ /* 0x000fe40005f61270 */
[----:B------:R-:W-:Y:S01]  /*967a0*/  ISETP.LT.AND P4, PT, R18, c[0x0][0x178], !P1 ;  /* 0x00005e0012007a0c */ /* 0x000fe20004f81270 */
[----:B0-----:R-:W2:Y:S01]  /*967b0*/  LDL.LU R23, [R1+0x4cc] ;  /* 0x0004cc0001177983 */ /* 0x001ea20000300800 */
[----:B------:R-:W-:-:S03]  /*967c0*/  IADD3 R12, R3, c[0x0][0x198], RZ ;  /* 0x00006600030c7a10 */ /* 0x000fc60007ffe0ff */
[----:B-1----:R-:W3:Y:S01]  /*967d0*/  LDL.LU R24, [R1+0x3dc] ;  /* 0x0003dc0001187983 */ /* 0x002ee20000300800 */
[----:B------:R-:W-:Y:S01]  /*967e0*/  ISETP.LT.AND P1, PT, R26, c[0x0][0x178], !P1 ;  /* 0x00005e001a007a0c */ /* 0x000fe20004f21270 */
[C---:B------:R-:W-:Y:S01]  /*967f0*/  IMAD.WIDE R8, R12.reuse, 0x2, R6 ;  /* 0x000000020c087825 */ /* 0x040fe200078e0206 */
[----:B------:R-:W-:Y:S02]  /*96800*/  IADD3 R3, R12, c[0x0][0x198], RZ ;  /* 0x000066000c037a10 */ /* 0x000fe40007ffe0ff */
[----:B------:R-:W-:Y:S01]  /*96810*/  ISETP.GE.AND P6, PT, R16, c[0x0][0x17c], PT ;  /* 0x00005f0010007a0c */ /* 0x000fe20003fc6270 */
[----:B------:R-:W-:Y:S01]  /*96820*/  IMAD.WIDE R12, R12, 0x2, R4 ;  /* 0x000000020c0c7825 */ /* 0x000fe200078e0204 */
[----:B------:R0:W-:Y:S03]  /*96830*/  @P0 STG.E.U16 [R8.64], R0 ;  /* 0x0000000008000986 */ /* 0x0001e6000c101506 */
[C---:B------:R-:W-:Y:S01]  /*96840*/  IMAD.WIDE R16, R3.reuse, 0x2, R6 ;  /* 0x0000000203107825 */ /* 0x040fe200078e0206 */
[----:B------:R1:W-:Y:S04]  /*96850*/  @P3 STG.E.U16 [R12.64], R10 ;  /* 0x0000000a0c003986 */ /* 0x0003e8000c101506 */
[----:B------:R-:W-:Y:S01]  /*96860*/  @P4 STG.E.U16 [R16.64], R22 ;  /* 0x0000001610004986 */ /* 0x000fe2000c101506 */
[----:B0-----:R-:W-:Y:S01]  /*96870*/  IMAD.WIDE R8, R3, 0x2, R4 ;  /* 0x0000000203087825 */ /* 0x001fe200078e0204 */
[----:B-1----:R-:W-:-:S04]  /*96880*/  PRMT R10, R25, 0x7632, R10 ;  /* 0x00007632190a7816 */ /* 0x002fc8000000000a */
[----:B------:R0:W-:Y:S04]  /*96890*/  @P1 STG.E.U16 [R8.64], R25 ;  /* 0x0000001908001986 */ /* 0x0001e8000c101506 */
[----:B0-----:R-:W4:Y:S01]  /*968a0*/  LDL.LU R25, [R1+0x4ec] ;  /* 0x0004ec0001197983 */ /* 0x001f220000300800 */
[----:B------:R-:W-:Y:S02]  /*968b0*/  ISETP.LT.AND P3, PT, R18, c[0x0][0x178], !P2 ;  /* 0x00005e0012007a0c */ /* 0x000fe40005761270 */
[----:B------:R-:W-:Y:S02]  /*968c0*/  ISETP.LT.AND P2, PT, R26, c[0x0][0x178], !P2 ;  /* 0x00005e001a007a0c */ /* 0x000fe40005741270 */
[----:B------:R-:W-:Y:S02]  /*968d0*/  IADD3 R16, R3, c[0x0][0x198], RZ ;  /* 0x0000660003107a10 */ /* 0x000fe40007ffe0ff */
[----:B------:R-:W-:-:S02]  /*968e0*/  ISETP.LT.AND P4, PT, R18, c[0x0][0x178], !P5 ;  /* 0x00005e0012007a0c */ /* 0x000fc40006f81270 */
[----:B------:R-:W-:Y:S01]  /*968f0*/  ISETP.LT.AND P5, PT, R26, c[0x0][0x178], !P5 ;  /* 0x00005e001a007a0c */ /* 0x000fe20006fa1270 */
[----:B------:R-:W-:Y:S01]  /*96900*/  IMAD.WIDE R12, R16, 0x2, R6 ;  /* 0x00000002100c7825 */ /* 0x000fe200078e0206 */
[----:B------:R-:W-:Y:S02]  /*96910*/  PRMT R0, R22, 0x7632, R0 ;  /* 0x0000763216007816 */ /* 0x000fe40000000000 */
[C---:B------:R-:W-:Y:S01]  /*96920*/  IADD3 R3, R16.reuse, c[0x0][0x198], RZ ;  /* 0x0000660010037a10 */ /* 0x040fe20007ffe0ff */
[----:B------:R-:W-:Y:S02]  /*96930*/  IMAD.WIDE R8, R16, 0x2, R4 ;  /* 0x0000000210087825 */ /* 0x000fe400078e0204 */
[----:B------:R0:W-:Y:S01]  /*96940*/  @P3 STG.E.U16 [R12.64], R0 ;  /* 0x000000000c003986 */ /* 0x0001e2000c101506 */
[----:B------:R-:W-:-:S03]  /*96950*/  IADD3 R14, R28, 0x166, RZ ;  /* 0x000001661c0e7810 */ /* 0x000fc60007ffe0ff */
[----:B------:R1:W-:Y:S01]  /*96960*/  @P2 STG.E.U16 [R8.64], R10 ;  /* 0x0000000a08002986 */ /* 0x0003e2000c101506 */
[----:B------:R-:W-:Y:S01]  /*96970*/  ISETP.LT.AND P2, PT, R18, c[0x0][0x178], !P6 ;  /* 0x00005e0012007a0c */ /* 0x000fe20007741270 */
[----:B0-----:R-:W-:-:S04]  /*96980*/  IMAD.WIDE R12, R3, 0x2, R6 ;  /* 0x00000002030c7825 */ /* 0x001fc800078e0206 */
[----:B-1----:R-:W-:Y:S01]  /*96990*/  IMAD.WIDE R8, R3, 0x2, R4 ;  /* 0x0000000203087825 */ /* 0x002fe200078e0204 */
[----:B------:R-:W-:Y:S02]  /*969a0*/  ISETP.GE.AND P0, PT, R14, c[0x0][0x17c], PT ;  /* 0x00005f000e007a0c */ /* 0x000fe40003f06270 */
[----:B------:R-:W-:Y:S02]  /*969b0*/  ISETP.LT.AND P6, PT, R26, c[0x0][0x178], !P6 ;  /* 0x00005e001a007a0c */ /* 0x000fe400077c1270 */
[C---:B------:R-:W-:Y:S02]  /*969c0*/  IADD3 R17, R28.reuse, 0x167, RZ ;  /* 0x000001671c117810 */ /* 0x040fe40007ffe0ff */
[----:B------:R-:W-:Y:S02]  /*969d0*/  IADD3 R16, R28, 0x169, RZ ;  /* 0x000001691c107810 */ /* 0x000fe40007ffe0ff */
[----:B------:R-:W-:Y:S02]  /*969e0*/  ISETP.GE.AND P1, PT, R17, c[0x0][0x17c], PT ;  /* 0x00005f0011007a0c */ /* 0x000fe40003f26270 */
[----:B--2---:R-:W-:Y:S01]  /*969f0*/  PRMT R0, R23, 0x7632, R0 ;  /* 0x0000763217007816 */ /* 0x004fe20000000000 */
[----:B------:R0:W-:Y:S01]  /*96a00*/  @P4 STG.E.U16 [R12.64], R23 ;  /* 0x000000170c004986 */ /* 0x0001e2000c101506 */
[----:B---3--:R-:W-:-:S03]  /*96a10*/  PRMT R10, R24, 0x7632, R10 ;  /* 0x00007632180a7816 */ /* 0x008fc6000000000a */
[----:B------:R1:W-:Y:S01]  /*96a20*/  @P5 STG.E.U16 [R8.64], R24 ;  /* 0x0000001808005986 */ /* 0x0003e2000c101506 */
[----:B------:R-:W-:Y:S02]  /*96a30*/  ISETP.LT.AND P4, PT, R18, c[0x0][0x178], !P0 ;  /* 0x00005e0012007a0c */ /* 0x000fe40004781270 */
[----:B------:R-:W-:Y:S01]  /*96a40*/  ISETP.LT.AND P0, PT, R26, c[0x0][0x178], !P0 ;  /* 0x00005e001a007a0c */ /* 0x000fe20004701270 */
[----:B0-----:R-:W2:Y:S01]  /*96a50*/  LDL.LU R23, [R1+0x50c] ;  /* 0x00050c0001177983 */ /* 0x001ea20000300800 */
[----:B------:R-:W-:-:S03]  /*96a60*/  IADD3 R12, R3, c[0x0][0x198], RZ ;  /* 0x00006600030c7a10 */ /* 0x000fc60007ffe0ff */
[----:B-1----:R-:W3:Y:S01]  /*96a70*/  LDL.LU R24, [R1+0x40c] ;  /* 0x00040c0001187983 */ /* 0x002ee20000300800 */
[C---:B------:R-:W-:Y:S01]  /*96a80*/  IADD3 R3, R12.reuse, c[0x0][0x198], RZ ;  /* 0x000066000c037a10 */ /* 0x040fe20007ffe0ff */
[----:B------:R-:W-:Y:S01]  /*96a90*/  IMAD.WIDE R8, R12, 0x2, R6 ;  /* 0x000000020c087825 */ /* 0x000fe200078e0206 */
[----:B------:R-:W-:-:S03]  /*96aa0*/  ISETP.GE.AND P5, PT, R16, c[0x0][0x17c], PT ;  /* 0x00005f0010007a0c */ /* 0x000fc60003fa6270 */
[----:B------:R-:W-:Y:S01]  /*96ab0*/  IMAD.WIDE R12, R12, 0x2, R4 ;  /* 0x000000020c0c7825 */ /* 0x000fe200078e0204 */
[----:B------:R0:W-:Y:S03]  /*96ac0*/  @P2 STG.E.U16 [R8.64], R0 ;  /* 0x0000000008002986 */ /* 0x0001e6000c101506 */
[C---:B------:R-:W-:Y:S01]  /*96ad0*/  IMAD.WIDE R16, R3.reuse, 0x2, R6 ;  /* 0x0000000203107825 */ /* 0x040fe200078e0206 */
[----:B------:R1:W-:Y:S03]  /*96ae0*/  @P6 STG.E.U16 [R12.64], R10 ;  /* 0x0000000a0c006986 */ /* 0x0003e6000c101506 */
[----:B0-----:R-:W-:Y:S01]  /*96af0*/  IMAD.WIDE R8, R3, 0x2, R4 ;  /* 0x0000000203087825 */ /* 0x001fe200078e0204 */
[----:B----4-:R-:W-:Y:S01]  /*96b00*/  @P4 STG.E.U16 [R16.64], R25 ;  /* 0x0000001910004986 */ /* 0x010fe2000c101506 */
[----:B-1----:R-:W-:-:S03]  /*96b10*/  PRMT R10, R27, 0x7632, R10 ;  /* 0x000076321b0a7816 */ /* 0x002fc6000000000a */
[----:B------:R0:W-:Y:S01]  /*96b20*/  @P0 STG.E.U16 [R8.64], R27 ;  /* 0x0000001b08000986 */ /* 0x0001e2000c101506 */
[----:B------:R-:W-:-:S03]  /*96b30*/  PRMT R0, R25, 0x7632, R0 ;  /* 0x0000763219007816 */ /* 0x000fc60000000000 */
[----:B0-----:R-:W4:Y:S04]  /*96b40*/  LDL.LU R27, [R1+0x23d4] ;  /* 0x0023d400011b7983 */ /* 0x001f280000300800 */
[----:B------:R-:W4:Y:S04]  /*96b50*/  LDL.LU R22, [R1+0x51c] ;  /* 0x00051c0001167983 */ /* 0x000f280000300800 */
[----:B------:R-:W4:Y:S01]  /*96b60*/  LDL.LU R25, [R1+0x4bc] ;  /* 0x0004bc0001197983 */ /* 0x000f220000300800 */
[----:B------:R-:W-:Y:S02]  /*96b70*/  IADD3 R14, R28, 0x168, RZ ;  /* 0x000001681c0e7810 */ /* 0x000fe40007ffe0ff */
[----:B------:R-:W-:-:S02]  /*96b80*/  ISETP.LT.AND P4, PT, R18, c[0x0][0x178], !P1 ;  /* 0x00005e0012007a0c */ /* 0x000fc40004f81270 */
[----:B------:R-:W-:Y:S02]  /*96b90*/  ISETP.LT.AND P1, PT, R26, c[0x0][0x178], !P1 ;  /* 0x00005e001a007a0c */ /* 0x000fe40004f21270 */
[----:B------:R-:W-:Y:S02]  /*96ba0*/  ISETP.GE.AND P3, PT, R14, c[0x0][0x17c], PT ;  /* 0x00005f000e007a0c */ /* 0x000fe40003f66270 */
[----:B------:R-:W-:Y:S02]  /*96bb0*/  IADD3 R16, R3, c[0x0][0x198], RZ ;  /* 0x0000660003107a10 */ /* 0x000fe40007ffe0ff */
[----:B------:R-:W-:Y:S02]  /*96bc0*/  ISETP.LT.AND P6, PT, R18, c[0x0][0x178], !P3 ;  /* 0x00005e0012007a0c */ /* 0x000fe40005fc1270 */
[----:B------:R-:W-:Y:S01]  /*96bd0*/  ISETP.LT.AND P3, PT, R26, c[0x0][0x178], !P3 ;  /* 0x00005e001a007a0c */ /* 0x000fe20005f61270 */
[C---:B------:R-:W-:Y:S01]  /*96be0*/  IMAD.WIDE R12, R16.reuse, 0x2, R6 ;  /* 0x00000002100c7825 */ /* 0x040fe200078e0206 */
[----:B------:R-:W-:-:S03]  /*96bf0*/  IADD3 R3, R16, c[0x0][0x198], RZ ;  /* 0x0000660010037a10 */ /* 0x000fc60007ffe0ff */
[----:B------:R-:W-:Y:S01]  /*96c00*/  IMAD.WIDE R8, R16, 0x2, R4 ;  /* 0x0000000210087825 */ /* 0x000fe200078e0204 */
[----:B------:R0:W-:Y:S04]  /*96c10*/  @P4 STG.E.U16 [R12.64], R0 ;  /* 0x000000000c004986 */ /* 0x0001e8000c101506 */
[----:B------:R1:W-:Y:S01]  /*96c20*/  @P1 STG.E.U16 [R8.64], R10 ;  /* 0x0000000a08001986 */ /* 0x0003e2000c101506 */
[----:B------:R-:W-:Y:S01]  /*96c30*/  IADD3 R14, R28, 0x16a, RZ ;  /* 0x0000016a1c0e7810 */ /* 0x000fe20007ffe0ff */
[----:B0-----:R-:W-:-:S04]  /*96c40*/  IMAD.WIDE R12, R3, 0x2, R6 ;  /* 0x00000002030c7825 */ /* 0x001fc800078e0206 */
[----:B-1----:R-:W-:Y:S01]  /*96c50*/  IMAD.WIDE R8, R3, 0x2, R4 ;  /* 0x0000000203087825 */ /* 0x002fe200078e0204 */
[----:B------:R-:W-:Y:S02]  /*96c60*/  ISETP.LT.AND P1, PT, R18, c[0x0][0x178], !P5 ;  /* 0x00005e0012007a0c */ /* 0x000fe40006f21270 */
[----:B------:R-:W-:Y:S02]  /*96c70*/  ISETP.GE.AND P2, PT, R14, c[0x0][0x17c], PT ;  /* 0x00005f000e007a0c */ /* 0x000fe40003f46270 */
[----:B------:R-:W-:Y:S02]  /*96c80*/  ISETP.LT.AND P5, PT, R26, c[0x0][0x178], !P5 ;  /* 0x00005e001a007a0c */ /* 0x000fe40006fa1270 */
[C---:B------:R-:W-:Y:S02]  /*96c90*/  IADD3 R17, R28.reuse, 0x16b, RZ ;  /* 0x0000016b1c117810 */ /* 0x040fe40007ffe0ff */
[----:B------:R-:W-:Y:S02]  /*96ca0*/  IADD3 R16, R28, 0x16d, RZ ;  /* 0x0000016d1c107810 */ /* 0x000fe40007ffe0ff */
[----:B------:R-:W-:-:S02]  /*96cb0*/  ISETP.GE.AND P0, PT, R17, c[0x0][0x17c], PT ;  /* 0x00005f0011007a0c */ /* 0x000fc40003f06270 */
[----:B--2---:R-:W-:Y:S01]  /*96cc0*/  PRMT R0, R23, 0x7632, R0 ;  /* 0x0000763217007816 */ /* 0x004fe20000000000 */
[----:B------:R0:W-:Y:S01]  /*96cd0*/  @P6 STG.E.U16 [R12.64], R23 ;  /* 0x000000170c006986 */ /* 0x0001e2000c101506 */
[----:B---3--:R-:W-:-:S03]  /*96ce0*/  PRMT R10, R24, 0x7632, R10 ;  /* 0x00007632180a7816 */ /* 0x008fc6000000000a */
[----:B------:R1:W-:Y:S01]  /*96cf0*/  @P3 STG.E.U16 [R8.64], R24 ;  /* 0x0000001808003986 */ /* 0x0003e2000c101506 */
[----:B------:R-:W-:-:S03]  /*96d00*/  ISETP.LT.AND P3, PT, R18, c[0x0][0x178], !P2 ;  /* 0x00005e0012007a0c */ /* 0x000fc60005761270 */
        /* <DEDUP_REMOVED lines=10> */
[----:B------:R1:W-:Y:S03]  /*96db0*/  @P5 STG.E.U16 [R12.64], R10 ;  /* 0x0000000a0c005986 */ /* 0x0003e6000c101506 */
[----:B0-----:R-:W-:Y:S01]  /*96dc0*/  IMAD.WIDE R8, R3, 0x2, R4 ;  /* 0x0000000203087825 */ /* 0x001fe200078e0204 */
[----:B----4-:R-:W-:Y:S01]  /*96dd0*/  @P3 STG.E.U16 [R16.64], R22 ;  /* 0x0000001610003986 */ /* 0x010fe2000c101506 */
[----:B-1----:R-:W-:-:S03]  /*96de0*/  PRMT R10, R25, 0x7632, R10 ;  /* 0x00007632190a7816 */ /* 0x002fc6000000000a */
[----:B------:R0:W-:Y:S04]  /*96df0*/  @P2 STG.E.U16 [R8.64], R25 ;  /* 0x0000001908002986 */ /* 0x0001e8000c101506 */
[----:B0-----:R-:W4:Y:S01]  /*96e00*/  LDL.LU R25, [R1+0x55c] ;  /* 0x00055c0001197983 */ /* 0x001f220000300800 */
[----:B------:R-:W-:Y:S02]  /*96e10*/  IADD3 R14, R28, 0x16c, RZ ;  /* 0x0000016c1c0e7810 */ /* 0x000fe40007ffe0ff */
[----:B------:R-:W-:Y:S02]  /*96e20*/  ISETP.LT.AND P3, PT, R18, c[0x0][0x178], !P0 ;  /* 0x00005e0012007a0c */ /* 0x000fe40004761270 */
[----:B------:R-:W-:Y:S02]  /*96e30*/  ISETP.LT.AND P0, PT, R26, c[0x0][0x178], !P0 ;  /* 0x00005e001a007a0c */ /* 0x000fe40004701270 */
[----:B------:R-:W-:-:S02]  /*96e40*/  ISETP.GE.AND P4, PT, R14, c[0x0][0x17c], PT ;  /* 0x00005f000e007a0c */ /* 0x000fc40003f86270 */
[----:B------:R-:W-:Y:S02]  /*96e50*/  IADD3 R16, R3, c[0x0][0x198], RZ ;  /* 0x0000660003107a10 */ /* 0x000fe40007ffe0ff */
[----:B------:R-:W-:Y:S02]  /*96e60*/  ISETP.LT.AND P5, PT, R18, c[0x0][0x178], !P4 ;  /* 0x00005e0012007a0c */ /* 0x000fe400067a1270 */
[----:B------:R-:W-:Y:S01]  /*96e70*/  ISETP.LT.AND P4, PT, R26, c[0x0][0x178], !P4 ;  /* 0x00005e001a007a0c */ /* 0x000fe20006781270 */
[----:B------:R-:W-:Y:S01]  /*96e80*/  IMAD.WIDE R12, R16, 0x2, R6 ;  /* 0x00000002100c7825 */ /* 0x000fe200078e0206 */
[----:B------:R-:W-:Y:S02]  /*96e90*/  PRMT R0, R22, 0x7632, R0 ;  /* 0x0000763216007816 */ /* 0x000fe40000000000 */
[C---:B------:R-:W-:Y:S01]  /*96ea0*/  IADD3 R3, R16.reuse, c[0x0][0x198], RZ ;  /* 0x0000660010037a10 */ /* 0x040fe20007ffe0ff */
[----:B------:R-:W-:Y:S01]  /*96eb0*/  IMAD.WIDE R8, R16, 0x2, R4 ;  /* 0x0000000210087825 */ /* 0x000fe200078e0204 */
[----:B------:R-:W-:Y:S01]  /*96ec0*/  IADD3 R14, R28, 0x16e, RZ ;  /* 0x0000016e1c0e7810 */ /* 0x000fe20007ffe0ff */
[----:B------:R0:W-:Y:S04]  /*96ed0*/  @P3 STG.E.U16 [R12.64], R0 ;  /* 0x000000000c003986 */ /* 0x0001e8000c101506 */
[----:B------:R1:W-:Y:S04]  /*96ee0*/  @P0 STG.E.U16 [R8.64], R10 ;  /* 0x0000000a08000986 */ /* 0x0003e8000c101506 */
[----:B------:R-:W4:Y:S01]  /*96ef0*/  LDL.LU R22, [R1+0x56c] ;  /* 0x00056c0001167983 */ /* 0x000f220000300800 */
[----:B0-----:R-:W-:-:S04]  /*96f00*/  IMAD.WIDE R12, R3, 0x2, R6 ;  /* 0x00000002030c7825 */ /* 0x001fc800078e0206 */
[----:B-1----:R-:W-:Y:S01]  /*96f10*/  IMAD.WIDE R8, R3, 0x2, R4 ;  /* 0x0000000203087825 */ /* 0x002fe200078e0204 */
[----:B------:R-:W-:Y:S02]  /*96f20*/  ISETP.GE.AND P1, PT, R14, c[0x0][0x17c], PT ;  /* 0x00005f000e007a0c */ /* 0x000fe40003f26270 */
[----:B------:R-:W-:Y:S02]  /*96f30*/  ISETP.LT.AND P0, PT, R18, c[0x0][0x178], !P6 ;  /* 0x00005e0012007a0c */ /* 0x000fe40007701270 */
[----:B------:R-:W-:Y:S02]  /*96f40*/  ISETP.LT.AND P6, PT, R26, c[0x0][0x178], !P6 ;  /* 0x00005e001a007a0c */ /* 0x000fe400077c1270 */
[C---:B------:R-:W-:Y:S02]  /*96f50*/  IADD3 R17, R28.reuse, 0x16f, RZ ;  /* 0x0000016f1c117810 */ /* 0x040fe40007ffe0ff */
[----:B------:R-:W-:Y:S02]  /*96f60*/  IADD3 R16, R28, 0x171, RZ ;  /* 0x000001711c107810 */ /* 0x000fe40007ffe0ff */
[----:B------:R-:W-:Y:S01]  /*96f70*/  ISETP.GE.AND P2, PT, R17, c[0x0][0x17c], PT ;  /* 0x00005f0011007a0c */ /* 0x000fe20003f46270 */
[----:B--2---:R0:W-:Y:S01]  /*96f80*/  @P5 STG.E.U16 [R12.64], R23 ;  /* 0x000000170c005986 */ /* 0x0041e2000c101506 */
[----:B---3--:R-:W-:-:S03]  /*96f90*/  PRMT R10, R24, 0x7632, R10 ;  /* 0x00007632180a7816 */ /* 0x008fc6000000000a */
[----:B------:R1:W-:Y:S01]  /*96fa0*/  @P4 STG.E.U16 [R8.64], R24 ;  /* 0x0000001808004986 */ /* 0x0003e2000c101506 */
[----:B------:R-:W-:Y:S02]  /*96fb0*/  ISETP.LT.AND P4, PT, R18, c[0x0][0x178], !P1 ;  /* 0x00005e0012007a0c */ /* 0x000fe40004f81270 */
[----:B0-----:R-:W-:Y:S01]  /*96fc0*/  IADD3 R12, R3, c[0x0][0x198], RZ ;  /* 0x00006600030c7a10 */ /* 0x001fe20007ffe0ff */
[----:B-1----:R-:W2:Y:S03]  /*96fd0*/  LDL.LU R24, [R1+0x4fc] ;  /* 0x0004fc0001187983 */ /* 0x002ea60000300800 */
[C---:B------:R-:W-:Y:S01]  /*96fe0*/  IADD3 R3, R12.reuse, c[0x0][0x198], RZ ;  /* 0x000066000c037a10 */ /* 0x040fe20007ffe0ff */
[----:B------:R-:W-:Y:S01]  /*96ff0*/  IMAD.WIDE R8, R12, 0x2, R6 ;  /* 0x000000020c087825 */ /* 0x000fe200078e0206 */
[----:B------:R-:W-:Y:S02]  /*97000*/  PRMT R0, R23, 0x7632, R0 ;  /* 0x0000763217007816 */ /* 0x000fe40000000000 */
[----:B------:R-:W-:Y:S01]  /*97010*/  ISETP.GE.AND P5, PT, R16, c[0x0][0x17c], PT ;  /* 0x00005f0010007a0c */ /* 0x000fe20003fa6270 */
[----:B------:R-:W-:Y:S01]  /*97020*/  IMAD.WIDE R12, R12, 0x2, R4 ;  /* 0x000000020c0c7825 */ /* 0x000fe200078e0204 */
[----:B------:R-:W3:Y:S03]  /*97030*/  LDL.LU R23, [R1+0x57c] ;  /* 0x00057c0001177983 */ /* 0x000ee60000300800 */
[----:B------:R-:W-:Y:S01]  /*97040*/  IMAD.WIDE R16, R3, 0x2, R6 ;  /* 0x0000000203107825 */ /* 0x000fe200078e0206 */
[----:B------:R4:W-:Y:S04]  /*97050*/  @P0 STG.E.U16 [R8.64], R0 ;  /* 0x0000000008000986 */ /* 0x0009e8000c101506 */
[----:B------:R-:W-:Y:S01]  /*97060*/  @P6 STG.E.U16 [R12.64], R10 ;  /* 0x0000000a0c006986 */ /* 0x000fe2000c101506 */
[----:B----4-:R-:W-:-:S03]  /*97070*/  PRMT R0, R25, 0x7632, R0 ;  /* 0x0000763219007816 */ /* 0x010fc60000000000 */
[----:B------:R0:W-:Y:S04]  /*97080*/  @P4 STG.E.U16 [R16.64], R25 ;  /* 0x0000001910004986 */ /* 0x0001e8000c101506 */
[----:B0-----:R-:W4:Y:S01]  /*97090*/  LDL.LU R25, [R1+0x49c] ;  /* 0x00049c0001197983 */ /* 0x001f220000300800 */
[----:B------:R-:W-:Y:S02]  /*970a0*/  ISETP.LT.AND P1, PT, R26, c[0x0][0x178], !P1 ;  /* 0x00005e001a007a0c */ /* 0x000fe40004f21270 */
[----:B------:R-:W-:Y:S02]  /*970b0*/  IADD3 R14, R28, 0x170, RZ ;  /* 0x000001701c0e7810 */ /* 0x000fe40007ffe0ff */
[----:B------:R-:W-:Y:S02]  /*970c0*/  ISETP.LT.AND P4, PT, R18, c[0x0][0x178], !P2 ;  /* 0x00005e0012007a0c */ /* 0x000fe40005781270 */
[----:B------:R-:W-:Y:S01]  /*970d0*/  ISETP.LT.AND P2, PT, R26, c[0x0][0x178], !P2 ;  /* 0x00005e001a007a0c */ /* 0x000fe20005741270 */
[----:B------:R-:W-:Y:S01]  /*970e0*/  IMAD.WIDE R8, R3, 0x2, R4 ;  /* 0x0000000203087825 */ /* 0x000fe200078e0204 */
[----:B------:R-:W-:-:S02]  /*970f0*/  ISETP.GE.AND P3, PT, R14, c[0x0][0x17c], PT ;  /* 0x00005f000e007a0c */ /* 0x000fc40003f66270 */
[----:B------:R-:W-:Y:S02]  /*97100*/  IADD3 R16, R3, c[0x0][0x198], RZ ;  /* 0x0000660003107a10 */ /* 0x000fe40007ffe0ff */
[----:B------:R-:W-:Y:S01]  /*97110*/  ISETP.LT.AND P6, PT, R18, c[0x0][0x178], !P3 ;  /* 0x00005e0012007a0c */ /* 0x000fe20005fc1270 */
[----:B------:R0:W-:Y:S01]  /*97120*/  @P1 STG.E.U16 [R8.64], R15 ;  /* 0x0000000f08001986 */ /* 0x0001e2000c101506 */
[----:B------:R-:W-:Y:S01]  /*97130*/  ISETP.LT.AND P3, PT, R26, c[0x0][0x178], !P3 ;  /* 0x00005e001a007a0c */ /* 0x000fe20005f61270 */
[C---:B------:R-:W-:Y:S01]  /*97140*/  IMAD.WIDE R12, R16.reuse, 0x2, R6 ;  /* 0x00000002100c7825 */ /* 0x040fe200078e0206 */
[----:B------:R-:W-:Y:S02]  /*97150*/  PRMT R10, R15, 0x7632, R10 ;  /* 0x000076320f0a7816 */ /* 0x000fe4000000000a */
[C---:B------:R-:W-:Y:S02]  /*97160*/  IADD3 R3, R16.reuse, c[0x0][0x198], RZ ;  /* 0x0000660010037a10 */ /* 0x040fe40007ffe0ff */
[----:B------:R1:W-:Y:S01]  /*97170*/  @P4 STG.E.U16 [R12.64], R0 ;  /* 0x000000000c004986 */ /* 0x0003e2000c101506 */
[----:B0-----:R-:W-:Y:S01]  /*97180*/  IMAD.WIDE R8, R16, 0x2, R4 ;  /* 0x0000000210087825 */ /* 0x001fe200078e0204 */
[----:B------:R-:W-:-:S04]  /*97190*/  IADD3 R14, R28, 0x172, RZ ;  /* 0x000001721c0e7810 */ /* 0x000fc80007ffe0ff */
[----:B------:R0:W-:Y:S01]  /*971a0*/  @P2 STG.E.U16 [R8.64], R10 ;  /* 0x0000000a08002986 */ /* 0x0001e2000c101506 */
[----:B-1----:R-:W-:Y:S01]  /*971b0*/  IMAD.WIDE R12, R3, 0x2, R6 ;  /* 0x00000002030c7825 */ /* 0x002fe200078e0206 */
[----:B------:R-:W-:-:S04]  /*971c0*/  ISETP.LT.AND P2, PT, R18, c[0x0][0x178], !P5 ;  /* 0x00005e0012007a0c */ /* 0x000fc80006f41270 */
[----:B------:R1:W-:Y:S01]  /*971d0*/  @P6 STG.E.U16 [R12.64], R22 ;  /* 0x000000160c006986 */ /* 0x0003e2000c101506 */
[C---:B0-----:R-:W-:Y:S01]  /*971e0*/  IMAD.WIDE R8, R3.reuse, 0x2, R4 ;  /* 0x0000000203087825 */ /* 0x041fe200078e0204 */
[----:B------:R-:W-:Y:S02]  /*971f0*/  ISETP.GE.AND P0, PT, R14, c[0x0][0x17c], PT ;  /* 0x00005f000e007a0c */ /* 0x000fe40003f06270 */
[----:B------:R-:W-:Y:S02]  /*97200*/  IADD3 R14, R28, 0x174, RZ ;  /* 0x000001741c0e7810 */ /* 0x000fe40007ffe0ff */
[----:B------:R-:W-:Y:S02]  /*97210*/  ISETP.LT.AND P5, PT, R26, c[0x0][0x178], !P5 ;  /* 0x00005e001a007a0c */ /* 0x000fe40006fa1270 */
[----:B-1----:R-:W-:Y:S02]  /*97220*/  IADD3 R12, R3, c[0x0][0x198], RZ ;  /* 0x00006600030c7a10 */ /* 0x002fe40007ffe0ff */
[----:B------:R-:W-:-:S02]  /*97230*/  ISETP.GE.AND P4, PT, R14, c[0x0][0x17c], PT ;  /* 0x00005f000e007a0c */ /* 0x000fc40003f86270 */
[----:B------:R-:W-:Y:S02]  /*97240*/  IADD3 R15, R28, 0x173, RZ ;  /* 0x000001731c0f7810 */ /* 0x000fe40007ffe0ff */
[----:B------:R-:W-:Y:S02]  /*97250*/  PRMT R0, R22, 0x7632, R0 ;  /* 0x0000763216007816 */ /* 0x000fe40000000000 */
[----:B------:R-:W-:Y:S02]  /*97260*/  IADD3 R14, R28, 0x175, RZ ;  /* 0x000001751c0e7810 */ /* 0x000fe40007ffe0ff */
[----:B------:R-:W-:Y:S02]  /*97270*/  IADD3 R3, R12, c[0x0][0x198], RZ ;  /* 0x000066000c037a10 */ /* 0x000fe40007ffe0ff */
[----:B------:R-:W-:Y:S02]  /*97280*/  ISETP.GE.AND P1, PT, R15, c[0x0][0x17c], PT ;  /* 0x00005f000f007a0c */ /* 0x000fe40003f26270 */
[----:B------:R-:W-:Y:S01]  /*97290*/  ISETP.GE.AND P6, PT, R14, c[0x0][0x17c], PT ;  /* 0x00005f000e007a0c */ /* 0x000fe20003fc6270 */
[----:B------:R-:W-:Y:S01]  /*972a0*/  IMAD.WIDE R14, R3, 0x2, R6 ;  /* 0x00000002030e7825 */ /* 0x000fe200078e0206 */
[----:B--2---:R-:W-:Y:S01]  /*972b0*/  PRMT R10, R24, 0x7632, R10 ;  /* 0x00007632180a7816 */ /* 0x004fe2000000000a */
[----:B------:R0:W-:Y:S01]  /*972c0*/  @P3 STG.E.U16 [R8.64], R24 ;  /* 0x0000001808003986 */ /* 0x0001e2000c101506 */
[----:B------:R-:W-:-:S02]  /*972d0*/  ISETP.LT.AND P3, PT, R18, c[0x0][0x178], !P0 ;  /* 0x00005e0012007a0c */ /* 0x000fc40004761270 */
[----:B------:R-:W-:Y:S01]  /*972e0*/  ISETP.LT.AND P0, PT, R26, c[0x0][0x178], !P0 ;  /* 0x00005e001a007a0c */ /* 0x000fe20004701270 */
[----:B0-----:R-:W2:Y:S01]  /*972f0*/  LDL.LU R24, [R1+0x58c] ;  /* 0x00058c0001187983 */ /* 0x001ea20000300800 */
[----:B------:R-:W-:-:S04]  /*97300*/  IMAD.WIDE R8, R12, 0x2, R6 ;  /* 0x000000020c087825 */ /* 0x000fc800078e0206 */
[--C-:B------:R-:W-:Y:S01]  /*97310*/  IMAD.WIDE R12, R12, 0x2, R4.reuse ;  /* 0x000000020c0c7825 */ /* 0x100fe200078e0204 */
[----:B------:R0:W-:Y:S04]  /*97320*/  @P2 STG.E.U16 [R8.64], R0 ;  /* 0x0000000008002986 */ /* 0x0001e8000c101506 */
[----:B------:R4:W-:Y:S04]  /*97330*/  @P5 STG.E.U16 [R12.64], R10 ;  /* 0x0000000a0c005986 */ /* 0x0009e8000c101506 */
[----:B---3--:R-:W-:Y:S01]  /*97340*/  @P3 STG.E.U16 [R14.64], R23 ;  /* 0x000000170e003986 */ /* 0x008fe2000c101506 */
[----:B0-----:R-:W-:Y:S01]  /*97350*/  IMAD.WIDE R8, R3, 0x2, R4 ;  /* 0x0000000203087825 */ /* 0x001fe200078e0204 */
[----:B----4-:R-:W-:-:S04]  /*97360*/  PRMT R10, R25, 0x7632, R10 ;  /* 0x00007632190a7816 */ /* 0x010fc8000000000a */
[----:B------:R0:W-:Y:S04]  /*97370*/  @P0 STG.E.U16 [R8.64], R25 ;  /* 0x0000001908000986 */ /* 0x0001e8000c101506 */
[----:B0-----:R-:W3:Y:S01]  /*97380*/  LDL.LU R25, [R1+0x59c] ;  /* 0x00059c0001197983 */ /* 0x001ee20000300800 */
        /* <DEDUP_REMOVED lines=9> */
[----:B------:R0:W-:Y:S04]  /*97420*/  @P3 STG.E.U16 [R12.64], R0 ;  /* 0x000000000c003986 */ /* 0x0001e8000c101506 */
[----:B------:R1:W-:Y:S01]  /*97430*/  @P1 STG.E.U16 [R8.64], R10 ;  /* 0x0000000a08001986 */ /* 0x0003e2000c101506 */
[----:B------:R-:W-:Y:S01]  /*97440*/  IADD3 R16, R28, 0x176, RZ ;  /* 0x000001761c107810 */ /* 0x000fe20007ffe0ff */
[----:B0-----:R-:W-:-:S04]  /*97450*/  IMAD.WIDE R12, R3, 0x2, R6 ;  /* 0x00000002030c7825 */ /* 0x001fc800078e0206 */
[----:B-1----:R-:W-:Y:S01]  /*97460*/  IMAD.WIDE R8, R3, 0x2, R4 ;  /* 0x0000000203087825 */ /* 0x002fe200078e0204 */
[----:B------:R-:W-:Y:S02]  /*97470*/  PRMT R10, R27, 0x7632, R10 ;  /* 0x000076321b0a7816 */ /* 0x000fe4000000000a */
[----:B------:R-:W-:Y:S02]  /*97480*/  ISETP.GE.AND P2, PT, R16, c[0x0][0x17c], PT ;  /* 0x00005f0010007a0c */ /* 0x000fe40003f46270 */
[----:B------:R-:W-:Y:S02]  /*97490*/  IADD3 R14, R28, 0x178, RZ ;  /* 0x000001781c0e7810 */ /* 0x000fe40007ffe0ff */
[----:B------:R-:W-:Y:S02]  /*974a0*/  ISETP.LT.AND P1, PT, R18, c[0x0][0x178], !P6 ;  /* 0x00005e0012007a0c */ /* 0x000fe40007721270 */
[----:B------:R-:W-:Y:S02]  /*974b0*/  ISETP.LT.AND P6, PT, R26, c[0x0][0x178], !P6 ;  /* 0x00005e001a007a0c */ /* 0x000fe400077c1270 */
[----:B------:R-:W-:-:S02]  /*974c0*/  ISETP.GE.AND P3, PT, R14, c[0x0][0x17c], PT ;  /* 0x00005f000e007a0c */ /* 0x000fc40003f66270 */
[----:B------:R-:W-:Y:S01]  /*974d0*/  IADD3 R14, R28, 0x179, RZ ;  /* 0x000001791c0e7810 */ /* 0x000fe20007ffe0ff */
[----:B--2---:R0:W-:Y:S04]  /*974e0*/  @P5 STG.E.U16 [R12.64], R24 ;  /* 0x000000180c005986 */ /* 0x0041e8000c101506 */
[----:B------:R1:W-:Y:S01]  /*974f0*/  @P4 STG.E.U16 [R8.64], R27 ;  /* 0x0000001b08004986 */ /* 0x0003e2000c101506 */
[----:B------:R-:W-:Y:S02]  /*97500*/  PRMT R0, R24, 0x7632, R0 ;  /* 0x0000763218007816 */ /* 0x000fe40000000000 */
[----:B------:R-:W-:Y:S02]  /*97510*/  ISETP.LT.AND P4, PT, R18, c[0x0][0x178], !P2 ;  /* 0x00005e0012007a0c */ /* 0x000fe40005781270 */
[----:B0-----:R-:W-:Y:S01]  /*97520*/  IADD3 R12, R3, c[0x0][0x198], RZ ;  /* 0x00006600030c7a10 */ /* 0x001fe20007ffe0ff */
[----:B-1----:R-:W2:Y:S04]  /*97530*/  LDL.LU R27, [R1+0x23d0] ;  /* 0x0023d000011b7983 */ /* 0x002ea80000300800 */
[----:B------:R-:W4:Y:S01]  /*97540*/  LDL.LU R23, [R1+0x5cc] ;  /* 0x0005cc0001177983 */ /* 0x000f220000300800 */
[----:B------:R-:W-:-:S03]  /*97550*/  IADD3 R3, R12, c[0x0][0x198], RZ ;  /* 0x000066000c037a10 */ /* 0x000fc60007ffe0ff */
[----:B------:R-:W2:Y:S01]  /*97560*/  LDL.LU R24, [R1+0x4dc] ;  /* 0x0004dc0001187983 */ /* 0x000ea20000300800 */
[----:B------:R-:W-:Y:S01]  /*97570*/  IMAD.WIDE R8, R12, 0x2, R6 ;  /* 0x000000020c087825 */ /* 0x000fe200078e0206 */
[----:B------:R-:W-:-:S03]  /*97580*/  ISETP.GE.AND P5, PT, R14, c[0x0][0x17c], PT ;  /* 0x00005f000e007a0c */ /* 0x000fc60003fa6270 */
[----:B------:R-:W-:Y:S01]  /*97590*/  IMAD.WIDE R12, R12, 0x2, R4 ;  /* 0x000000020c0c7825 */ /* 0x000fe200078e0204 */
[----:B------:R3:W-:Y:S03]  /*975a0*/  @P1 STG.E.U16 [R8.64], R0 ;  /* 0x0000000008001986 */ /* 0x0007e6000c101506 */
[----:B------:R-:W-:Y:S01]  /*975b0*/  IMAD.WIDE R14, R3, 0x2, R6 ;  /* 0x00000002030e7825 */ /* 0x000fe200078e0206 */
[----:B------:R-:W-:Y:S01]  /*975c0*/  @P6 STG.E.U16 [R12.64], R10 ;  /* 0x0000000a0c006986 */ /* 0x000fe2000c101506 */
[----:B---3--:R-:W-:-:S03]  /*975d0*/  PRMT R0, R25, 0x7632, R0 ;  /* 0x0000763219007816 */ /* 0x008fc60000000000 */
[----:B------:R0:W-:Y:S04]  /*975e0*/  @P4 STG.E.U16 [R14.64], R25 ;  /* 0x000000190e004986 */ /* 0x0001e8000c101506 */
[----:B0-----:R-:W3:Y:S01]  /*975f0*/  LDL.LU R25, [R1+0x5bc] ;  /* 0x0005bc0001197983 */ /* 0x001ee20000300800 */
[----:B------:R-:W-:Y:S02]  /*97600*/  IADD3 R16, R28, 0x177, RZ ;  /* 0x000001771c107810 */ /* 0x000fe40007ffe0ff */
[----:B------:R-:W-:Y:S01]  /*97610*/  ISETP.LT.AND P2, PT, R26, c[0x0][0x178], !P2 ;  /* 0x00005e001a007a0c */ /* 0x000fe20005741270 */
[----:B------:R-:W-:Y:S01]  /*97620*/  IMAD.WIDE R8, R3, 0x2, R4 ;  /* 0x0000000203087825 */ /* 0x000fe200078e0204 */
[----:B------:R-:W-:Y:S01]  /*97630*/  ISETP.GE.AND P0, PT, R16, c[0x0][0x17c], PT ;  /* 0x00005f0010007a0c */ /* 0x000fe20003f06270 */
[----:B------:R-:W3:Y:S03]  /*97640*/  LDL.LU R22, [R1+0x52c] ;  /* 0x00052c0001167983 */ /* 0x000ee60000300800 */
[----:B------:R-:W-:-:S02]  /*97650*/  ISETP.LT.AND P4, PT, R18, c[0x0][0x178], !P0 ;  /* 0x00005e0012007a0c */ /* 0x000fc40004781270 */
[----:B------:R-:W-:Y:S02]  /*97660*/  ISETP.LT.AND P0, PT, R26, c[0x0][0x178], !P0 ;  /* 0x00005e001a007a0c */ /* 0x000fe40004701270 */
[----:B------:R-:W-:Y:S02]  /*97670*/  IADD3 R13, R3, c[0x0][0x198], RZ ;  /* 0x00006600030d7a10 */ /* 0x000fe40007ffe0ff */
[----:B------:R-:W-:Y:S01]  /*97680*/  ISETP.LT.AND P6, PT, R18, c[0x0][0x178], !P3 ;  /* 0x00005e0012007a0c */ /* 0x000fe20005fc1270 */
[----:B------:R0:W-:Y:S01]  /*97690*/  @P2 STG.E.U16 [R8.64], R11 ;  /* 0x0000000b08002986 */ /* 0x0001e2000c101506 */
[----:B------:R-:W-:Y:S02]  /*976a0*/  PRMT R12, R11, 0x7632, R12 ;  /* 0x000076320b0c7816 */ /* 0x000fe4000000000c */
[C---:B------:R-:W-:Y:S02]  /*976b0*/  IADD3 R3, R13.reuse, c[0x0][0x198], RZ ;  /* 0x000066000d037a10 */ /* 0x040fe40007ffe0ff */
[----:B------:R-:W-:Y:S01]  /*976c0*/  ISETP.LT.AND P3, PT, R26, c[0x0][0x178], !P3 ;  /* 0x00005e001a007a0c */ /* 0x000fe20005f61270 */
[----:B0-----:R-:W-:-:S04]  /*976d0*/  IMAD.WIDE R10, R13, 0x2, R6 ;  /* 0x000000020d0a7825 */ /* 0x001fc800078e0206 */
[----:B------:R-:W-:Y:S01]  /*976e0*/  IMAD.WIDE R8, R13, 0x2, R4 ;  /* 0x000000020d087825 */ /* 0x000fe200078e0204 */
[----:B------:R0:W-:Y:S01]  /*976f0*/  @P4 STG.E.U16 [R10.64], R0 ;  /* 0x000000000a004986 */ /* 0x0001e2000c101506 */
[----:B------:R-:W-:-:S03]  /*97700*/  IADD3 R16, R28, 0x17a, RZ ;  /* 0x0000017a1c107810 */ /* 0x000fc60007ffe0ff */
[----:B------:R1:W-:Y:S01]  /*97710*/  @P0 STG.E.U16 [R8.64], R12 ;  /* 0x0000000c08000986 */ /* 0x0003e2000c101506 */
[----:B------:R-:W-:Y:S01]  /*97720*/  ISETP.LT.AND P0, PT, R18, c[0x0][0x178], !P5 ;  /* 0x00005e0012007a0c */ /* 0x000fe20006f01270 */
[----:B0-----:R-:W-:Y:S01]  /*97730*/  IMAD.WIDE R10, R3, 0x2, R6 ;  /* 0x00000002030a7825 */ /* 0x001fe200078e0206 */
[----:B------:R-:W-:-:S03]  /*97740*/  ISETP.GE.AND P1, PT, R16, c[0x0][0x17c], PT ;  /* 0x00005f0010007a0c */ /* 0x000fc60003f26270 */
[----:B-1----:R-:W-:Y:S01]  /*97750*/  IMAD.WIDE R8, R3, 0x2, R4 ;  /* 0x0000000203087825 */ /* 0x002fe200078e0204 */
[----:B------:R-:W-:Y:S02]  /*97760*/  IADD3 R0, R28, 0x17d, RZ ;  /* 0x0000017d1c007810 */ /* 0x000fe40007ffe0ff */
[----:B------:R-:W-:Y:S02]  /*97770*/  ISETP.LT.AND P5, PT, R26, c[0x0][0x178], !P5 ;  /* 0x00005e001a007a0c */ /* 0x000fe40006fa1270 */
[C---:B------:R-:W-:Y:S02]  /*97780*/  IADD3 R14, R28.reuse, 0x17b, RZ ;  /* 0x0000017b1c0e7810 */ /* 0x040fe40007ffe0ff */
[----:B------:R-:W-:Y:S02]  /*97790*/  IADD3 R12, R28, 0x17e, RZ ;  /* 0x0000017e1c0c7810 */ /* 0x000fe40007ffe0ff */
[----:B------:R-:W-:Y:S02]  /*977a0*/  ISETP.GE.AND P2, PT, R14, c[0x0][0x17c], PT ;  /* 0x00005f000e007a0c */ /* 0x000fe40003f46270 */
[----:B------:R-:W-:Y:S01]  /*977b0*/  IADD3 R14, R28, 0x17f, RZ ;  /* 0x0000017f1c0e7810 */ /* 0x000fe20007ffe0ff */
[----:B----4-:R0:W-:Y:S01]  /*977c0*/  @P6 STG.E.U16 [R10.64], R23 ;  /* 0x000000170a006986 */ /* 0x0101e2000c101506 */
[----:B------:R-:W-:-:S03]  /*977d0*/  ISETP.GE.AND P6, PT, R0, c[0x0][0x17c], PT ;  /* 0x00005f0000007a0c */ /* 0x000fc60003fc6270 */
[----:B--2---:R1:W-:Y:S01]  /*977e0*/  @P3 STG.E.U16 [R8.64], R24 ;  /* 0x0000001808003986 */ /* 0x0043e2000c101506 */
[----:B------:R-:W-:Y:S02]  /*977f0*/  ISETP.LT.AND P3, PT, R18, c[0x0][0x178], !P1 ;  /* 0x00005e0012007a0c */ /* 0x000fe40004f61270 */
[----:B------:R-:W-:Y:S02]  /*97800*/  ISETP.LT.AND P1, PT, R26, c[0x0][0x178], !P1 ;  /* 0x00005e001a007a0c */ /* 0x000fe40004f21270 */
[----:B0-----:R-:W-:Y:S02]  /*97810*/  IADD3 R10, R3, c[0x0][0x198], RZ ;  /* 0x00006600030a7a10 */ /* 0x001fe40007ffe0ff */
[----:B------:R-:W-:-:S03]  /*97820*/  PRMT R11, R23, 0x7632, R11 ;  /* 0x00007632170b7816 */ /* 0x000fc6000000000b */
[C---:B-1----:R-:W-:Y:S01]  /*97830*/  IMAD.WIDE R8, R10.reuse, 0x2, R6 ;  /* 0x000000020a087825 */ /* 0x042fe200078e0206 */
[----:B------:R-:W-:Y:S02]  /*97840*/  IADD3 R0, R10, c[0x0][0x198], RZ ;  /* 0x000066000a007a10 */ /* 0x000fe40007ffe0ff */
[----:B------:R-:W-:Y:S02]  /*97850*/  PRMT R3, R24, 0x7632, R3 ;  /* 0x0000763218037816 */ /* 0x000fe40000000003 */
[----:B------:R0:W-:Y:S01]  /*97860*/  @P0 STG.E.U16 [R8.64], R11 ;  /* 0x0000000b08000986 */ /* 0x0001e2000c101506 */
[----:B------:R-:W-:Y:S01]  /*97870*/  ISETP.GE.AND P0, PT, R12, c[0x0][0x17c], PT ;  /* 0x00005f000c007a0c */ /* 0x000fe20003f06270 */
[----:B------:R-:W-:-:S04]  /*97880*/  IMAD.WIDE R12, R0, 0x2, R4 ;  /* 0x00000002000c7825 */ /* 0x000fc800078e0204 */
[----:B0-----:R-:W-:-:S04]  /*97890*/  IMAD.WIDE R8, R10, 0x2, R4 ;  /* 0x000000020a087825 */ /* 0x001fc800078e0204 */
[----:B------:R-:W-:Y:S01]  /*978a0*/  IMAD.WIDE R10, R0, 0x2, R6 ;  /* 0x00000002000a7825 */ /* 0x000fe200078e0206 */
[----:B------:R-:W-:Y:S01]  /*978b0*/  @P5 STG.E.U16 [R8.64], R3 ;  /* 0x0000000308005986 */ /* 0x000fe2000c101506 */
[----:B------:R-:W-:Y:S02]  /*978c0*/  ISETP.GE.AND P5, PT, R14, c[0x0][0x17c], PT ;  /* 0x00005f000e007a0c */ /* 0x000fe40003fa6270 */
[----:B------:R-:W-:Y:S01]  /*978d0*/  PRMT R14, R27, 0x7632, R14 ;  /* 0x000076321b0e7816 */ /* 0x000fe2000000000e */
[----:B---3--:R-:W-:Y:S04]  /*978e0*/  @P3 STG.E.U16 [R10.64], R25 ;  /* 0x000000190a003986 */ /* 0x008fe8000c101506 */
[----:B------:R0:W-:Y:S04]  /*978f0*/  @P1 STG.E.U16 [R12.64], R27 ;  /* 0x0000001b0c001986 */ /* 0x0001e8000c101506 */
[----:B0-----:R-:W2:Y:S01]  /*97900*/  LDL.LU R27, [R1+0x23cc] ;  /* 0x0023cc00011b7983 */ /* 0x001ea20000300800 */
[----:B------:R-:W-:-:S02]  /*97910*/  IADD3 R15, R28, 0x17c, RZ ;  /* 0x0000017c1c0f7810 */ /* 0x000fc40007ffe0ff */
[----:B------:R-:W-:Y:S01]  /*97920*/  ISETP.LT.AND P3, PT, R18, c[0x0][0x178], !P2 ;  /* 0x00005e0012007a0c */ /* 0x000fe20005761270 */
[----:B------:R-:W3:Y:S01]  /*97930*/  LDL.LU R21, [R1+0x5dc] ;  /* 0x0005dc0001157983 */ /* 0x000ee20000300800 */
[----:B------:R-:W-:Y:S02]  /*97940*/  ISETP.GE.AND P4, PT, R15, c[0x0][0x17c], PT ;  /* 0x00005f000f007a0c */ /* 0x000fe40003f86270 */
[----:B------:R-:W-:Y:S01]  /*97950*/  ISETP.LT.AND P2, PT, R26, c[0x0][0x178], !P2 ;  /* 0x00005e001a007a0c */ /* 0x000fe20005741270 */
[----:B------:R-:W4:Y:S01]  /*97960*/  LDL.LU R23, [R1+0x53c] ;  /* 0x00053c0001177983 */ /* 0x000f220000300800 */
[----:B------:R-:W-:Y:S02]  /*97970*/  IADD3 R8, R0, c[0x0][0x198], RZ ;  /* 0x0000660000087a10 */ /* 0x000fe40007ffe0ff */
[----:B------:R-:W-:Y:S02]  /*97980*/  ISETP.LT.AND P1, PT, R18, c[0x0][0x178], !P4 ;  /* 0x00005e0012007a0c */ /* 0x000fe40006721270 */
[C---:B------:R-:W-:Y:S01]  /*97990*/  IADD3 R0, R8.reuse, c[0x0][0x198], RZ ;  /* 0x0000660008007a10 */ /* 0x040fe20007ffe0ff */
[----:B------:R-:W-:Y:S01]  /*979a0*/  IMAD.WIDE R10, R8, 0x2, R6 ;  /* 0x00000002080a7825 */ /* 0x000fe200078e0206 */
[----:B------:R-:W-:-:S03]  /*979b0*/  PRMT R3, R25, 0x7632, R3 ;  /* 0x0000763219037816 */ /* 0x000fc60000000003 */
[----:B------:R-:W-:-:S04]  /*979c0*/  IMAD.WIDE R12, R8, 0x2, R4 ;  /* 0x00000002080c7825 */ /* 0x000fc800078e0204 */
[----:B------:R-:W-:Y:S01]  /*979d0*/  IMAD.WIDE R8, R0, 0x2, R6 ;  /* 0x0000000200087825 */ /* 0x000fe200078e0206 */
[----:B------:R0:W-:Y:S01]  /*979e0*/  @P3 STG.E.U16 [R10.64], R3 ;  /* 0x000000030a003986 */ /* 0x0001e2000c101506 */
[----:B------:R-:W-:-:S03]  /*979f0*/  ISETP.LT.AND P4, PT, R26, c[0x0][0x178], !P4 ;  /* 0x00005e001a007a0c */ /* 0x000fc60006781270 */
[----:B------:R-:W-:Y:S04]  /*97a00*/  @P2 STG.E.U16 [R12.64], R14 ;  /* 0x0000000e0c002986 */ /* 0x000fe8000c101506 */
[----:B--2---:R-:W-:Y:S01]  /*97a10*/  @P1 STG.E.U16 [R8.64], R27 ;  /* 0x0000001b08001986 */ /* 0x004fe2000c101506 */
[----:B------:R-:W-:Y:S02]  /*97a20*/  ISETP.LT.AND P1, PT, R18, c[0x0][0x178], !P6 ;  /* 0x00005e0012007a0c */ /* 0x000fe40007721270 */
[----:B0-----:R-:W-:Y:S02]  /*97a30*/  PRMT R3, R27, 0x7632, R3 ;  /* 0x000076321b037816 */ /* 0x001fe40000000003 */
[----:B------:R-:W-:Y:S02]  /*97a40*/  ISETP.LT.AND P6, PT, R26, c[0x0][0x178], !P6 ;  /* 0x00005e001a007a0c */ /* 0x000fe400077c1270 */
[----:B------:R-:W0:Y:S04]  /*97a50*/  LDS.128 R24, [R2] ;  /* 0x0000000002187984 */ /* 0x000e280000000c00 */
[----:B0-----:R0:W-:Y:S04]  /*97a60*/  STL [R1+0x2380], R25 ;  /* 0x0023801901007387 */ /* 0x0011e80000100800 */
[----:B0-----:R-:W2:Y:S01]  /*97a70*/  LDL R25, [R1+0x1724] ;  /* 0x0017240001197983 */ /* 0x001ea20000100800 */
[C---:B------:R-:W-:Y:S01]  /*97a80*/  IADD3 R11, R0.reuse, c[0x0][0x198], RZ ;  /* 0x00006600000b7a10 */ /* 0x040fe20007ffe0ff */
[----:B------:R-:W-:Y:S01]  /*97a90*/  IMAD.WIDE R8, R0, 0x2, R4 ;  /* 0x0000000200087825 */ /* 0x000fe200078e0204 */
[----:B------:R-:W-:-:S02]  /*97aa0*/  ISETP.LT.AND P2, PT, R18, c[0x0][0x178], !P0 ;  /* 0x00005e0012007a0c */ /* 0x000fc40004741270 */
[----:B------:R-:W-:Y:S01]  /*97ab0*/  IADD3 R15, R28, 0x180, RZ ;  /* 0x000001801c0f7810 */ /* 0x000fe20007ffe0ff */
[C---:B------:R-:W-:Y:S01]  /*97ac0*/  IMAD.WIDE R12, R11.reuse, 0x2, R6 ;  /* 0x000000020b0c7825 */ /* 0x040fe200078e0206 */
[----:B------:R-:W-:Y:S01]  /*97ad0*/  IADD3 R0, R11, c[0x0][0x198], RZ ;  /* 0x000066000b007a10 */ /* 0x000fe20007ffe0ff */
[----:B------:R0:W-:Y:S01]  /*97ae0*/  @P4 STG.E.U16 [R8.64], R22 ;  /* 0x0000001608004986 */ /* 0x0001e2000c101506 */
[----:B------:R-:W-:Y:S02]  /*97af0*/  ISETP.GE.AND P3, PT, R15, c[0x0][0x17c], PT ;  /* 0x00005f000f007a0c */ /* 0x000fe40003f66270 */
[----:B------:R-:W-:Y:S01]  /*97b00*/  PRMT R10, R22, 0x7632, R10 ;  /* 0x00007632160a7816 */ /* 0x000fe2000000000a */
[----:B------:R1:W-:Y:S01]  /*97b10*/  @P1 STG.E.U16 [R12.64], R3 ;  /* 0x000000030c001986 */ /* 0x0003e2000c101506 */
[C---:B------:R-:W-:Y:S02]  /*97b20*/  IADD3 R14, R28.reuse, 0x181, RZ ;  /* 0x000001811c0e7810 */ /* 0x040fe40007ffe0ff */
[----:B------:R-:W-:Y:S01]  /*97b30*/  IADD3 R15, R28, 0x182, RZ ;  /* 0x000001821c0f7810 */ /* 0x000fe20007ffe0ff */
[----:B0-----:R-:W-:-:S04]  /*97b40*/  IMAD.WIDE R8, R11, 0x2, R4 ;  /* 0x000000020b087825 */ /* 0x001fc800078e0204 */
[----:B-1----:R-:W-:Y:S01]  /*97b50*/  IMAD.WIDE R12, R0, 0x2, R6 ;  /* 0x00000002000c7825 */ /* 0x002fe200078e0206 */
[----:B------:R0:W-:Y:S01]  /*97b60*/  @P6 STG.E.U16 [R8.64], R10 ;  /* 0x0000000a08006986 */ /* 0x0001e2000c101506 */
[----:B------:R-:W-:-:S03]  /*97b70*/  ISETP.GE.AND P1, PT, R15, c[0x0][0x17c], PT ;  /* 0x00005f000f007a0c */ /* 0x000fc60003f26270 */
[----:B---3--:R-:W-:Y:S01]  /*97b80*/  @P2 STG.E.U16 [R12.64], R21 ;  /* 0x000000150c002986 */ /* 0x008fe2000c101506 */
[----:B------:R-:W-:-:S03]  /*97b90*/  IADD3 R3, R28, 0x183, RZ ;  /* 0x000001831c037810 */ /* 0x000fc60007ffe0ff */
[----:B------:R-:W-:Y:S04]  /*97ba0*/  STL [R1+0x237c], R26 ;  /* 0x00237c1a01007387 */ /* 0x000fe80000100800 */
[----:B------:R-:W-:Y:S01]  /*97bb0*/  STL [R1+0x2378], R27 ;  /* 0x0023781b01007387 */ /* 0x000fe20000100800 */
[----:B0-----:R-:W-:-:S03]  /*97bc0*/  IMAD.WIDE R8, R0, 0x2, R4 ;  /* 0x0000000200087825 */ /* 0x001fc600078e0204 */
[----:B------:R-:W3:Y:S01]  /*97bd0*/  LDL.LU R22, [R1+0x5e0] ;  /* 0x0005e00001167983 */ /* 0x000ee20000300800 */
[----:B------:R-:W-:Y:S02]  /*97be0*/  ISETP.GE.AND P2, PT, R3, c[0x0][0x17c], PT ;  /* 0x00005f0003007a0c */ /* 0x000fe40003f46270 */
[----:B----4-:R-:W-:Y:S02]  /*97bf0*/  PRMT R3, R23, 0x7632, R3 ;  /* 0x0000763217037816 */ /* 0x010fe40000000003 */
[----:B--2---:R-:W-:Y:S02]  /*97c00*/  ISETP.LT.AND P4, PT, R25, c[0x0][0x178], !P0 ;  /* 0x00005e0019007a0c */ /* 0x004fe40004781270 */
[----:B------:R-:W-:Y:S02]  /*97c10*/  ISETP.GE.AND P0, PT, R14, c[0x0][0x17c], PT ;  /* 0x00005f000e007a0c */ /* 0x000fe40003f06270 */
[----:B------:R-:W0:Y:S09]  /*97c20*/  LDS.128 R12, [R29] ;  /* 0x000000001d0c7984 */ /* 0x000e320000000c00 */
[----:B------:R1:W-:Y:S04]  /*97c30*/  @P4 STG.E.U16 [R8.64], R23 ;  /* 0x0000001708004986 */ /* 0x0003e8000c101506 */
[----:B0-----:R-:W-:Y:S04]  /*97c40*/  STL [R1+0x34], R13 ;  /* 0x0000340d01007387 */ /* 0x001fe80000100800 */
[----:B------:R0:W-:Y:S04]  /*97c50*/  STL.64 [R1+0x38], R14 ;  /* 0x0000380e01007387 */ /* 0x0001e80000100a00 */
[----:B-1----:R-:W2:Y:S01]  /*97c60*/  LDL.LU R23, [R1+0x5f0] ;  /* 0x0005f00001177983 */ /* 0x002ea20000300800 */
[----:B------:R-:W-:-:S02]  /*97c70*/  ISETP.LT.AND P6, PT, R18, c[0x0][0x178], !P5 ;  /* 0x00005e0012007a0c */ /* 0x000fc40006fc1270 */
[----:B------:R-:W-:Y:S02]  /*97c80*/  IADD3 R10, R0, c[0x0][0x198], RZ ;  /* 0x00006600000a7a10 */ /* 0x000fe40007ffe0ff */
[----:B------:R-:W-:Y:S02]  /*97c90*/  ISETP.LT.AND P5, PT, R25, c[0x0][0x178], !P5 ;  /* 0x00005e0019007a0c */ /* 0x000fe40006fa1270 */
[----:B------:R-:W-:Y:S01]  /*97ca0*/  ISETP.LT.AND P4, PT, R18, c[0x0][0x178], !P3 ;  /* 0x00005e0012007a0c */ /* 0x000fe20005f81270 */
[C---:B------:R-:W-:Y:S01]  /*97cb0*/  IMAD.WIDE R8, R10.reuse, 0x2, R6 ;  /* 0x000000020a087825 */ /* 0x040fe200078e0206 */
[----:B------:R-:W-:Y:S02]  /*97cc0*/  PRMT R11, R21, 0x7632, R11 ;  /* 0x00007632150b7816 */ /* 0x000fe4000000000b */
[----:B------:R-:W-:Y:S02]  /*97cd0*/  ISETP.LT.AND P3, PT, R25, c[0x0][0x178], !P3 ;  /* 0x00005e0019007a0c */ /* 0x000fe40005f61270 */
[----:B------:R-:W-:Y:S01]  /*97ce0*/  IADD3 R0, R10, c[0x0][0x198], RZ ;  /* 0x000066000a007a10 */ /* 0x000fe20007ffe0ff */
[----:B------:R1:W-:Y:S01]  /*97cf0*/  @P6 STG.E.U16 [R8.64], R11 ;  /* 0x0000000b08006986 */ /* 0x0003e2000c101506 */
[----:B------:R-:W-:Y:S01]  /*97d00*/  IMAD.MOV.U32 R19, RZ, RZ, R12 ;  /* 0x000000ffff137224 */ /* 0x000fe200078e000c */
[----:B0-----:R-:W-:-:S02]  /*97d10*/  IADD3 R14, R28, 0x184, RZ ;  /* 0x000001841c0e7810 */ /* 0x001fc40007ffe0ff */
[--C-:B------:R-:W-:Y:S02]  /*97d20*/  IMAD.WIDE R12, R0, 0x2, R4.reuse ;  /* 0x00000002000c7825 */ /* 0x100fe400078e0204 */
[----:B------:R-:W-:Y:S02]  /*97d30*/  ISETP.GE.AND P6, PT, R14, c[0x0][0x17c], PT ;  /* 0x00005f000e007a0c */ /* 0x000fe40003fc6270 */
[----:B-1----:R-:W-:-:S04]  /*97d40*/  IMAD.WIDE R8, R10, 0x2, R4 ;  /* 0x000000020a087825 */ /* 0x002fc800078e0204 */
[----:B------:R-:W-:Y:S01]  /*97d50*/  IMAD.WIDE R10, R0, 0x2, R6 ;  /* 0x00000002000a7825 */ /* 0x000fe200078e0206 */
[----:B------:R0:W-:Y:S01]  /*97d60*/  @P5 STG.E.U16 [R8.64], R3 ;  /* 0x0000000308005986 */ /* 0x0001e2000c101506 */
[----:B------:R-:W-:-:S03]  /*97d70*/  PRMT R14, R24, 0x7632, R14 ;  /* 0x00007632180e7816 */ /* 0x000fc6000000000e */
[----:B---3--:R-:W-:Y:S04]  /*97d80*/  @P4 STG.E.U16 [R10.64], R22 ;  /* 0x000000160a004986 */ /* 0x008fe8000c101506 */
[----:B------:R1:W-:Y:S01]  /*97d90*/  @P3 STG.E.U16 [R12.64], R24 ;  /* 0x000000180c003986 */ /* 0x0003e2000c101506 */
[----:B0-----:R-:W-:Y:S02]  /*97da0*/  PRMT R3, R22, 0x7632, R3 ;  /* 0x0000763216037816 */ /* 0x001fe40000000003 */
[----:B-1----:R-:W-:Y:S02]  /*97db0*/  LOP3.LUT R24, R2, 0x40, RZ, 0x3c, !PT ;  /* 0x0000004002187812 */ /* 0x002fe400078e3cff */
[C---:B------:R-:W-:Y:S02]  /*97dc0*/  ISETP.LT.AND P3, PT, R18.reuse, c[0x0][0x178], !P0 ;  /* 0x00005e0012007a0c */ /* 0x040fe40004761270 */
[----:B------:R-:W-:-:S02]  /*97dd0*/  ISETP.LT.AND P4, PT, R18, c[0x0][0x178], !P1 ;  /* 0x00005e0012007a0c */ /* 0x000fc40004f81270 */
[C---:B------:R-:W-:Y:S02]  /*97de0*/  ISETP.LT.AND P0, PT, R25.reuse, c[0x0][0x178], !P0 ;  /* 0x00005e0019007a0c */ /* 0x040fe40004701270 */
[----:B------:R-:W-:Y:S01]  /*97df0*/  ISETP.LT.AND P1, PT, R25, c[0x0][0x178], !P1 ;  /* 0x00005e0019007a0c */ /* 0x000fe20004f21270 */
[----:B--2---:R-:W-:Y:S04]  /*97e00*/  STL [R1+0x23c8], R23 ;  /* 0x0023c81701007387 */ /* 0x004fe80000100800 */
[----:B------:R-:W-:Y:S04]  /*97e10*/  STL [R1+0x23c4], R20 ;  /* 0x0023c41401007387 */ /* 0x000fe80000100800 */
[----:B------:R-:W0:Y:S04]  /*97e20*/  LDS.128 R20, [R24] ;  /* 0x0000000018147984 */ /* 0x000e280000000c00 */
[----:B0-----:R-:W-:Y:S04]  /*97e30*/  STL [R1+0x54], R21 ;  /* 0x0000541501007387 */ /* 0x001fe80000100800 */
[----:B------:R0:W-:Y:S04]  /*97e40*/  STL.64 [R1+0x58], R22 ;  /* 0x0000581601007387 */ /* 0x0001e80000100a00 */
[----:B0-----:R-:W2:Y:S01]  /*97e50*/  LDL.LU R23, [R1+0x23c8] ;  /* 0x0023c80001177983 */ /* 0x001ea20000300800 */
[----:B------:R-:W-:Y:S01]  /*97e60*/  IMAD.MOV.U32 R26, RZ, RZ, R20 ;  /* 0x000000ffff1a7224 */ /* 0x000fe200078e0014 */
[----:B------:R-:W-:-:S02]  /*97e70*/  LOP3.LUT R22, R2, 0x60, RZ, 0x3c, !PT ;  /* 0x0000006002167812 */ /* 0x000fc400078e3cff */
[----:B------:R-:W3:Y:S04]  /*97e80*/  LDL.LU R20, [R1+0x23c4] ;  /* 0x0023c40001147983 */ /* 0x000ee80000300800 */
[----:B------:R-:W4:Y:S04]  /*97e90*/  LDL.LU R21, [R1+0x600] ;  /* 0x0006000001157983 */ /* 0x000f280000300800 */
[----:B------:R-:W-:Y:S04]  /*97ea0*/  STL [R1+0x23c0], R26 ;  /* 0x0023c01a01007387 */ /* 0x000fe80000100800 */
[----:B------:R-:W-:Y:S04]  /*97eb0*/  STL.64 [R1+0x23b8], R24 ;  /* 0x0023b81801007387 */ /* 0x000fe80000100a00 */
[----:B------:R-:W0:Y:S04]  /*97ec0*/  LDS.128 R24, [R22] ;  /* 0x0000000016187984 */ /* 0x000e280000000c00 */
[----:B0-----:R-:W-:Y:S01]  /*97ed0*/  STL [R1+0xb4], R25 ;  /* 0x0000b41901007387 */ /* 0x001fe20000100800 */
[----:B------:R-:W-:-:S03]  /*97ee0*/  IMAD.MOV.U32 R17, RZ, RZ, R24 ;  /* 0x000000ffff117224 */ /* 0x000fc600078e0018 */
[----:B------:R0:W-:Y:S04]  /*97ef0*/  STL.64 [R1+0xb8], R26 ;  /* 0x0000b81a01007387 */ /* 0x0001e80000100a00 */
[----:B0-----:R-:W3:Y:S04]  /*97f00*/  LDL.LU R26, [R1+0x23c0] ;  /* 0x0023c000011a7983 */ /* 0x001ee80000300800 */
[----:B------:R-:W3:Y:S01]  /*97f10*/  LDL.LU.64 R24, [R1+0x23b8] ;  /* 0x0023b80001187983 */ /* 0x000ee20000300a00 */
[----:B------:R-:W-:-:S04]  /*97f20*/  IADD3 R10, R0, c[0x0][0x198], RZ ;  /* 0x00006600000a7a10 */ /* 0x000fc80007ffe0ff */
[C---:B------:R-:W-:Y:S01]  /*97f30*/  IADD3 R0, R10.reuse, c[0x0][0x198], RZ ;  /* 0x000066000a007a10 */ /* 0x040fe20007ffe0ff */
[----:B------:R-:W-:-:S04]  /*97f40*/  IMAD.WIDE R8, R10, 0x2, R6 ;  /* 0x000000020a087825 */ /* 0x000fc800078e0206 */
[----:B------:R-:W-:Y:S01]  /*97f50*/  IMAD.WIDE R10, R10, 0x2, R4 ;  /* 0x000000020a0a7825 */ /* 0x000fe200078e0204 */
[----:B------:R-:W-:Y:S03]  /*97f60*/  @P3 STG.E.U16 [R8.64], R3 ;  /* 0x0000000308003986 */ /* 0x000fe6000c101506 */
[----:B------:R-:W-:Y:S01]  /*97f70*/  IMAD.WIDE R12, R0, 0x2, R6 ;  /* 0x00000002000c7825 */ /* 0x000fe200078e0206 */
[----:B------:R0:W-:Y:S04]  /*97f80*/  @P0 STG.E.U16 [R10.64], R14 ;  /* 0x0000000e0a000986 */ /* 0x0001e8000c101506 */
[----:B--2---:R1:W-:Y:S01]  /*97f90*/  @P4 STG.E.U16 [R12.64], R23 ;  /* 0x000000170c004986 */ /* 0x0043e2000c101506 */
[----:B0-----:R-:W-:-:S03]  /*97fa0*/  PRMT R14, R23, 0x7632, R14 ;  /* 0x00007632170e7816 */ /* 0x001fc6000000000e */
[----:B-1----:R-:W2:Y:S01]  /*97fb0*/  LDL.LU R23, [R1+0x610] ;  /* 0x0006100001177983 */ /* 0x002ea20000300800 */
[----:B------:R-:W-:Y:S01]  /*97fc0*/  ISETP.LT.AND P4, PT, R18, c[0x0][0x178], !P2 ;  /* 0x00005e0012007a0c */ /* 0x000fe20005781270 */
[C---:B------:R-:W-:Y:S01]  /*97fd0*/  IMAD.WIDE R8, R0.reuse, 0x2, R4 ;  /* 0x0000000200087825 */ /* 0x040fe200078e0204 */
[----:B------:R-:W-:-:S04]  /*97fe0*/  IADD3 R13, R0, c[0x0][0x198], RZ ;  /* 0x00006600000d7a10 */ /* 0x000fc80007ffe0ff */
[----:B------:R0:W-:Y:S01]  /*97ff0*/  @P1 STG.E.U16 [R8.64], R19 ;  /* 0x0000001308001986 */ /* 0x0001e2000c101506 */
[----:B------:R-:W-:Y:S01]  /*98000*/  ISETP.LT.AND P1, PT, R18, c[0x0][0x178], !P6 ;  /* 0x00005e0012007a0c */ /* 0x000fe20007721270 */
[C---:B------:R-:W-:Y:S01]  /*98010*/  IMAD.WIDE R10, R13.reuse, 0x2, R6 ;  /* 0x000000020d0a7825 */ /* 0x040fe200078e0206 */
[----:B------:R-:W-:Y:S02]  /*98020*/  IADD3 R3, R28, 0x187, RZ ;  /* 0x000001871c037810 */ /* 0x000fe40007ffe0ff */
[----:B------:R-:W-:Y:S02]  /*98030*/  IADD3 R0, R13, c[0x0][0x198], RZ ;  /* 0x000066000d007a10 */ /* 0x000fe40007ffe0ff */
[----:B------:R-:W-:Y:S01]  /*98040*/  ISETP.GE.AND P0, PT, R3, c[0x0][0x17c], PT ;  /* 0x00005f0003007a0c */ /* 0x000fe20003f06270 */
[----:B------:R1:W-:Y:S01]  /*98050*/  @P4 STG.E.U16 [R10.64], R14 ;  /* 0x0000000e0a004986 */ /* 0x0003e2000c101506 */
[----:B------:R-:W-:Y:S01]  /*98060*/  PRMT R3, R19, 0x7632, R3 ;  /* 0x0000763213037816 */ /* 0x000fe20000000003 */
[----:B0-----:R-:W-:-:S04]  /*98070*/  IMAD.WIDE R8, R13, 0x2, R4 ;  /* 0x000000020d087825 */ /* 0x001fc800078e0204 */
[----:B-1----:R-:W-:Y:S01]  /*98080*/  IMAD.WIDE R10, R0, 0x2, R6 ;  /* 0x00000002000a7825 */ /* 0x002fe200078e0206 */
[----:B---3--:R-:W-:-:S13]  /*98090*/  ISETP.LT.AND P2, PT, R25, c[0x0][0x178], !P2 ;  /* 0x00005e0019007a0c */ /* 0x008fda0005741270 */
[----:B------:R-:W-:Y:S04]  /*980a0*/  @P2 STG.E.U16 [R8.64], R3 ;  /* 0x0000000308002986 */ /* 0x000fe8000c101506 */
[----:B----4-:R-:W-:Y:S04]  /*980b0*/  @P1 STG.E.U16 [R10.64], R21 ;  /* 0x000000150a001986 */ /* 0x010fe8000c101506 */
[----:B------:R-:W0:Y:S01]  /*980c0*/  LDS.128 R8, [R2+0x800] ;  /* 0x0008000002087984 */ /* 0x000e220000000c00 */
[C---:B------:R-:W-:Y:S02]  /*980d0*/  IADD3 R12, R28.reuse, 0x188, RZ ;  /* 0x000001881c0c7810 */ /* 0x040fe40007ffe0ff */
[----:B------:R-:W-:-:S02]  /*980e0*/  IADD3 R15, R28, 0x185, RZ ;  /* 0x000001851c0f7810 */ /* 0x000fc40007ffe0ff */
[----:B------:R-:W-:Y:S02]  /*980f0*/  ISETP.GE.AND P4, PT, R12, c[0x0][0x17c], PT ;  /* 0x00005f000c007a0c */ /* 0x000fe40003f86270 */
[----:B------:R-:W-:Y:S02]  /*98100*/  IADD3 R12, R0, c[0x0][0x198], RZ ;  /* 0x00006600000c7a10 */ /* 0x000fe40007ffe0ff */
[----:B------:R-:W-:Y:S02]  /*98110*/  ISETP.GE.AND P5, PT, R15, c[0x0][0x17c], PT ;  /* 0x00005f000f007a0c */ /* 0x000fe40003fa6270 */
[----:B------:R-:W-:Y:S02]  /*98120*/  ISETP.LT.AND P6, PT, R25, c[0x0][0x178], !P6 ;  /* 0x00005e0019007a0c */ /* 0x000fe400077c1270 */
[----:B------:R-:W-:Y:S02]  /*98130*/  ISETP.LT.AND P2, PT, R18, c[0x0][0x178], !P5 ;  /* 0x00005e0012007a0c */ /* 0x000fe40006f41270 */
[----:B------:R-:W-:-:S04]  /*98140*/  IADD3 R15, R28, 0x186, RZ ;  /* 0x000001861c0f7810 */ /* 0x000fc80007ffe0ff */
[----:B------:R-:W-:Y:S02]  /*98150*/  ISETP.GE.AND P3, PT, R15, c[0x0][0x17c], PT ;  /* 0x00005f000f007a0c */ /* 0x000fe40003f66270 */
[----:B------:R-:W-:Y:S01]  /*98160*/  ISETP.LT.AND P5, PT, R25, c[0x0][0x178], !P5 ;  /* 0x00005e0019007a0c */ /* 0x000fe20006fa1270 */
[----:B0-----:R0:W-:Y:S01]  /*98170*/  STL [R1+0xa4], R9 ;  /* 0x0000a40901007387 */ /* 0x0011e20000100800 */
[----:B------:R-:W-:-:S03]  /*98180*/  IMAD.MOV.U32 R19, RZ, RZ, R8 ;  /* 0x000000ffff137224 */ /* 0x000fc600078e0008 */
[----:B------:R1:W-:Y:S01]  /*98190*/  STL.64 [R1+0xa8], R10 ;  /* 0x0000a80a01007387 */ /* 0x0003e20000100a00 */
[----:B0-----:R-:W-:Y:S01]  /*981a0*/  IMAD.WIDE R8, R0, 0x2, R4 ;  /* 0x0000000200087825 */ /* 0x001fe200078e0204 */
[----:B------:R-:W-:Y:S02]  /*981b0*/  PRMT R0, R21, 0x7632, R0 ;  /* 0x0000763215007816 */ /* 0x000fe40000000000 */
[----:B------:R-:W3:Y:S01]  /*981c0*/  LDL.LU R21, [R1+0x620] ;  /* 0x0006200001157983 */ /* 0x000ee20000300800 */
[----:B-1----:R-:W-:-:S03]  /*981d0*/  IMAD.WIDE R10, R12, 0x2, R6 ;  /* 0x000000020c0a7825 */ /* 0x002fc600078e0206 */
[----:B------:R0:W-:Y:S01]  /*981e0*/  @P6 STG.E.U16 [R8.64], R26 ;  /* 0x0000001a08006986 */ /* 0x0001e2000c101506 */
[----:B------:R-:W-:Y:S02]  /*981f0*/  ISETP.LT.AND P6, PT, R18, c[0x0][0x178], !P3 ;  /* 0x00005e0012007a0c */ /* 0x000fe40005fc1270 */
[----:B------:R-:W-:Y:S01]  /*98200*/  IADD3 R3, R28, 0x189, RZ ;  /* 0x000001891c037810 */ /* 0x000fe20007ffe0ff */
[----:B------:R1:W-:Y:S03]  /*98210*/  @P2 STG.E.U16 [R10.64], R0 ;  /* 0x000000000a002986 */ /* 0x0003e6000c101506 */
[----:B------:R-:W-:Y:S02]  /*98220*/  ISETP.GE.AND P1, PT, R3, c[0x0][0x17c], PT ;  /* 0x00005f0003007a0c */ /* 0x000fe40003f26270 */
[----:B------:R-:W-:Y:S01]  /*98230*/  PRMT R3, R26, 0x7632, R3 ;  /* 0x000076321a037816 */ /* 0x000fe20000000003 */
[C---:B0-----:R-:W-:Y:S01]  /*98240*/  IMAD.WIDE R8, R12.reuse, 0x2, R4 ;  /* 0x000000020c087825 */ /* 0x041fe200078e0204 */
[----:B-1----:R-:W-:-:S04]  /*98250*/  IADD3 R0, R12, c[0x0][0x198], RZ ;  /* 0x000066000c007a10 */ /* 0x002fc80007ffe0ff */
[----:B------:R0:W-:Y:S01]  /*98260*/  @P5 STG.E.U16 [R8.64], R3 ;  /* 0x0000000308005986 */ /* 0x0001e2000c101506 */
[----:B------:R-:W-:-:S05]  /*98270*/  IMAD.WIDE R10, R0, 0x2, R6 ;  /* 0x00000002000a7825 */ /* 0x000fca00078e0206 */
[----:B--2---:R-:W-:Y:S04]  /*98280*/  @P6 STG.E.U16 [R10.64], R23 ;  /* 0x000000170a006986 */ /* 0x004fe8000c101506 */
[----:B------:R-:W1:Y:S01]  /*98290*/  LDS.128 R8, [R29+0x800] ;  /* 0x000800001d087984 */ /* 0x000e620000000c00 */
[----:B0-----:R-:W-:-:S03]  /*982a0*/  PRMT R3, R23, 0x7632, R3 ;  /* 0x0000763217037816 */ /* 0x001fc60000000003 */
[----:B-1----:R-:W-:Y:S04]  /*982b0*/  STL [R1+0x94], R9 ;  /* 0x0000940901007387 */ /* 0x002fe80000100800 */
[----:B------:R0:W-:Y:S04]  /*982c0*/  STL.64 [R1+0x98], R10 ;  /* 0x0000980a01007387 */ /* 0x0001e80000100a00 */
[----:B------:R-:W2:Y:S01]  /*982d0*/  LDL.LU R23, [R1+0x630] ;  /* 0x0006300001177983 */ /* 0x000ea20000300800 */
[----:B------:R-:W-:Y:S01]  /*982e0*/  ISETP.LT.AND P3, PT, R25, c[0x0][0x178], !P3 ;  /* 0x00005e0019007a0c */ /* 0x000fe20005f61270 */
[C---:B------:R-:W-:Y:S01]  /*982f0*/  IMAD.WIDE R12, R0.reuse, 0x2, R4 ;  /* 0x00000002000c7825 */ /* 0x040fe200078e0204 */
[----:B0-----:R-:W-:-:S11]  /*98300*/  IADD3 R10, R0, c[0x0][0x198], RZ ;  /* 0x00006600000a7a10 */ /* 0x001fd60007ffe0ff */
[----:B------:R0:W-:Y:S01]  /*98310*/  @P3 STG.E.U16 [R12.64], R17 ;  /* 0x000000110c003986 */ /* 0x0001e2000c101506 */
[----:B------:R-:W-:Y:S02]  /*98320*/  ISETP.LT.AND P3, PT, R18, c[0x0][0x178], !P0 ;  /* 0x00005e0012007a0c */ /* 0x000fe40004761270 */
[----:B------:R-:W-:Y:S01]  /*98330*/  ISETP.LT.AND P0, PT, R25, c[0x0][0x178], !P0 ;  /* 0x00005e0019007a0c */ /* 0x000fe20004701270 */
[----:B------:R-:W-:Y:S01]  /*98340*/  IMAD.MOV.U32 R26, RZ, RZ, R8 ;  /* 0x000000ffff1a7224 */ /* 0x000fe200078e0008 */
[C---:B------:R-:W-:Y:S01]  /*98350*/  IADD3 R0, R10.reuse, c[0x0][0x198], RZ ;  /* 0x000066000a007a10 */ /* 0x040fe20007ffe0ff */
[----:B------:R-:W-:Y:S01]  /*98360*/  IMAD.WIDE R8, R10, 0x2, R6 ;  /* 0x000000020a087825 */ /* 0x000fe200078e0206 */
[----:B------:R-:W-:-:S03]  /*98370*/  PRMT R16, R17, 0x7632, R16 ;  /* 0x0000763211107816 */ /* 0x000fc60000000010 */
[----:B------:R-:W-:-:S04]  /*98380*/  IMAD.WIDE R10, R10, 0x2, R4 ;  /* 0x000000020a0a7825 */ /* 0x000fc800078e0204 */
[----:B------:R1:W-:Y:S04]  /*98390*/  @P3 STG.E.U16 [R8.64], R3 ;  /* 0x0000000308003986 */ /* 0x0003e8000c101506 */
[----:B------:R-:W-:Y:S04]  /*983a0*/  @P0 STG.E.U16 [R10.64], R16 ;  /* 0x000000100a000986 */ /* 0x000fe8000c101506 */
[----:B------:R-:W4:Y:S01]  /*983b0*/  LDS.128 R8, [R24+0x800] ;  /* 0x0008000018087984 */ /* 0x000f220000000c00 */
[----:B------:R-:W-:Y:S02]  /*983c0*/  ISETP.LT.AND P6, PT, R18, c[0x0][0x178], !P4 ;  /* 0x00005e0012007a0c */ /* 0x000fe400067c1270 */
[----:B------:R-:W-:-:S02]  /*983d0*/  ISETP.LT.AND P4, PT, R25, c[0x0][0x178], !P4 ;  /* 0x00005e0019007a0c */ /* 0x000fc40006781270 */
[C---:B------:R-:W-:Y:S02]  /*983e0*/  IADD3 R14, R28.reuse, 0x18a, RZ ;  /* 0x0000018a1c0e7810 */ /* 0x040fe40007ffe0ff */
[----:B------:R-:W-:Y:S01]  /*983f0*/  IADD3 R15, R28, 0x18b, RZ ;  /* 0x0000018b1c0f7810 */ /* 0x000fe20007ffe0ff */
[----:B0-----:R-:W-:Y:S01]  /*98400*/  IMAD.WIDE R12, R0, 0x2, R6 ;  /* 0x00000002000c7825 */ /* 0x001fe200078e0206 */
[----:B------:R-:W-:Y:S02]  /*98410*/  ISETP.GE.AND P2, PT, R14, c[0x0][0x17c], PT ;  /* 0x00005f000e007a0c */ /* 0x000fe40003f46270 */
[----:B------:R-:W-:Y:S01]  /*98420*/  ISETP.GE.AND P5, PT, R15, c[0x0][0x17c], PT ;  /* 0x00005f000f007a0c */ /* 0x000fe20003fa6270 */
[C---:B------:R-:W-:Y:S01]  /*98430*/  IMAD.WIDE R14, R0.reuse, 0x2, R4 ;  /* 0x00000002000e7825 */ /* 0x040fe200078e0204 */
[----:B------:R-:W-:Y:S02]  /*98440*/  IADD3 R0, R0, c[0x0][0x198], RZ ;  /* 0x0000660000007a10 */ /* 0x000fe40007ffe0ff */
[----:B------:R-:W-:-:S02]  /*98450*/  IADD3 R17, R28, 0x18c, RZ ;  /* 0x0000018c1c117810 */ /* 0x000fc40007ffe0ff */
[----:B-1----:R-:W-:Y:S02]  /*98460*/  PRMT R3, R19, 0x7632, R3 ;  /* 0x0000763213037816 */ /* 0x002fe40000000003 */
[----:B------:R-:W-:Y:S01]  /*98470*/  ISETP.GE.AND P3, PT, R17, c[0x0][0x17c], PT ;  /* 0x00005f0011007a0c */ /* 0x000fe20003f66270 */
[----:B----4-:R-:W-:Y:S01]  /*98480*/  STL [R1+0x84], R9 ;  /* 0x0000840901007387 */ /* 0x010fe20000100800 */
[----:B------:R-:W-:-:S03]  /*98490*/  IMAD.MOV.U32 R16, RZ, RZ, R8 ;  /* 0x000000ffff107224 */ /* 0x000fc600078e0008 */
[----:B------:R0:W-:Y:S04]  /*984a0*/  STL.64 [R1+0x88], R10 ;  /* 0x0000880a01007387 */ /* 0x0001e80000100a00 */
[----:B---3--:R1:W-:Y:S04]  /*984b0*/  @P6 STG.E.U16 [R12.64], R21 ;  /* 0x000000150c006986 */ /* 0x0083e8000c101506 */
[----:B------:R-:W-:Y:S01]  /*984c0*/  @P4 STG.E.U16 [R14.64], R19 ;  /* 0x000000130e004986 */ /* 0x000fe2000c101506 */
[----:B------:R-:W-:Y:S01]  /*984d0*/  ISETP.LT.AND P4, PT, R18, c[0x0][0x178], !P1 ;  /* 0x00005e0012007a0c */ /* 0x000fe20004f81270 */
[----:B0-----:R-:W-:Y:S01]  /*984e0*/  IMAD.WIDE R10, R0, 0x2, R6 ;  /* 0x00000002000a7825 */ /* 0x001fe200078e0206 */
[----:B-1----:R-:W-:-:S02]  /*984f0*/  PRMT R12, R21, 0x7632, R12 ;  /* 0x00007632150c7816 */ /* 0x002fc4000000000c */
[----:B------:R-:W3:Y:S01]  /*98500*/  LDL.LU R21, [R1+0x640] ;  /* 0x0006400001157983 */ /* 0x000ee20000300800 */
[----:B------:R-:W-:-:S08]  /*98510*/  ISETP.LT.AND P6, PT, R18, c[0x0][0x178], !P2 ;  /* 0x00005e0012007a0c */ /* 0x000fd000057c1270 */
[----:B------:R0:W-:Y:S01]  /*98520*/  @P4 STG.E.U16 [R10.64], R12 ;  /* 0x0000000c0a004986 */ /* 0x0001e2000c101506 */
[----:B------:R-:W-:-:S03]  /*98530*/  ISETP.LT.AND P4, PT, R18, c[0x0][0x178], !P5 ;  /* 0x00005e0012007a0c */ /* 0x000fc60006f81270 */
[----:B------:R-:W-:Y:S04]  /*98540*/  STL [R1+0x23b4], R18 ;  /* 0x0023b41201007387 */ /* 0x000fe80000100800 */
[----:B------:R-:W-:Y:S04]  /*98550*/  STL [R1+0x23b0], R16 ;  /* 0x0023b01001007387 */ /* 0x000fe80000100800 */
[----:B------:R-:W1:Y:S01]  /*98560*/  LDS.128 R16, [R22+0x800] ;  /* 0x0008000016107984 */ /* 0x000e620000000c00 */
[----:B------:R-:W-:Y:S01]  /*98570*/  ISETP.LT.AND P1, PT, R25, c[0x0][0x178], !P1 ;  /* 0x00005e0019007a0c */ /* 0x000fe20004f21270 */
[C---:B------:R-:W-:Y:S01]  /*98580*/  IMAD.WIDE R8, R0.reuse, 0x2, R4 ;  /* 0x0000000200087825 */ /* 0x040fe200078e0204 */
[----:B------:R-:W-:-:S02]  /*98590*/  IADD3 R0, R0, c[0x0][0x198], RZ ;  /* 0x0000660000007a10 */ /* 0x000fc40007ffe0ff */
[----:B0-----:R-:W-:-:S03]  /*985a0*/  IADD3 R12, R28, 0x18e, RZ ;  /* 0x0000018e1c0c7810 */ /* 0x001fc60007ffe0ff */
[----:B------:R-:W-:-:S06]  /*985b0*/  IMAD.WIDE R10, R0, 0x2, R6 ;  /* 0x00000002000a7825 */ /* 0x000fcc00078e0206 */
[----:B------:R0:W-:Y:S01]  /*985c0*/  @P1 STG.E.U16 [R8.64], R3 ;  /* 0x0000000308001986 */ /* 0x0001e2000c101506 */
[----:B------:R-:W-:Y:S02]  /*985d0*/  ISETP.GE.AND P1, PT, R12, c[0x0][0x17c], PT ;  /* 0x00005f000c007a0c */ /* 0x000fe40003f26270 */
[C---:B------:R-:W-:Y:S01]  /*985e0*/  IADD3 R12, R0.reuse, c[0x0][0x198], RZ ;  /* 0x00006600000c7a10 */ /* 0x040fe20007ffe0ff */
[----:B0-----:R-:W-:Y:S01]  /*985f0*/  IMAD.WIDE R8, R0, 0x2, R4 ;  /* 0x0000000200087825 */ /* 0x001fe200078e0204 */
[----:B-1----:R-:W-:Y:S04]  /*98600*/  STL [R1+0x74], R17 ;  /* 0x0000741101007387 */ /* 0x002fe80000100800 */
[----:B------:R0:W-:Y:S04]  /*98610*/  STL.64 [R1+0x78], R18 ;  /* 0x0000781201007387 */ /* 0x0001e80000100a00 */
[----:B0-----:R-:W4:Y:S01]  /*98620*/  LDL.LU R18, [R1+0x23b4] ;  /* 0x0023b40001127983 */ /* 0x001f220000300800 */
[----:B------:R-:W-:-:S03]  /*98630*/  IMAD.MOV.U32 R19, RZ, RZ, R16 ;  /* 0x000000ffff137224 */ /* 0x000fc600078e0010 */
[----:B------:R-:W4:Y:S04]  /*98640*/  LDL.LU R16, [R1+0x23b0] ;  /* 0x0023b00001107983 */ /* 0x000f280000300800 */
[----:B--2---:R0:W-:Y:S01]  /*98650*/  @P6 STG.E.U16 [R10.64], R23 ;  /* 0x000000170a006986 */ /* 0x0041e2000c101506 */
[----:B------:R-:W-:-:S03]  /*98660*/  PRMT R0, R23, 0x7632, R0 ;  /* 0x0000763217007816 */ /* 0x000fc60000000000 */
[----:B0-----:R-:W2:Y:S01]  /*98670*/  LDL.LU R23, [R1+0x650] ;  /* 0x0006500001177983 */ /* 0x001ea20000300800 */
[C---:B------:R-:W-:Y:S02]  /*98680*/  ISETP.LT.AND P2, PT, R25.reuse, c[0x0][0x178], !P2 ;  /* 0x00005e0019007a0c */ /* 0x040fe40005741270 */
[----:B------:R-:W-:Y:S02]  /*98690*/  ISETP.LT.AND P5, PT, R25, c[0x0][0x178], !P5 ;  /* 0x00005e0019007a0c */ /* 0x000fe40006fa1270 */
[----:B------:R-:W-:-:S09]  /*986a0*/  IADD3 R3, R28, 0x18f, RZ ;  /* 0x0000018f1c037810 */ /* 0x000fd20007ffe0ff */
[----:B------:R0:W-:Y:S01]  /*986b0*/  @P2 STG.E.U16 [R8.64], R26 ;  /* 0x0000001a08002986 */ /* 0x0001e2000c101506 */
[----:B------:R-:W-:Y:S01]  /*986c0*/  ISETP.GE.AND P6, PT, R3, c[0x0][0x17c], PT ;  /* 0x00005f0003007a0c */ /* 0x000fe20003fc6270 */
[----:B0-----:R-:W-:-:S05]  /*986d0*/  IMAD.WIDE R8, R12, 0x2, R6 ;  /* 0x000000020c087825 */ /* 0x001fca00078e0206 */
[----:B------:R0:W-:Y:S01]  /*986e0*/  @P4 STG.E.U16 [R8.64], R0 ;  /* 0x0000000008004986 */ /* 0x0001e2000c101506 */
[----:B------:R-:W-:Y:S02]  /*986f0*/  PRMT R3, R26, 0x7632, R3 ;  /* 0x000076321a037816 */ /* 0x000fe40000000003 */
[----:B------:R-:W-:Y:S02]  /*98700*/  IADD3 R14, R28, 0x190, RZ ;  /* 0x000001901c0e7810 */ /* 0x000fe40007ffe0ff */
[C---:B0-----:R-:W-:Y:S01]  /*98710*/  IADD3 R0, R12.reuse, c[0x0][0x198], RZ ;  /* 0x000066000c007a10 */ /* 0x041fe20007ffe0ff */
[----:B------:R-:W-:-:S04]  /*98720*/  IMAD.WIDE R8, R12, 0x2, R4 ;  /* 0x000000020c087825 */ /* 0x000fc800078e0204 */
[----:B------:R-:W-:Y:S01]  /*98730*/  IMAD.WIDE R10, R0, 0x2, R6 ;  /* 0x00000002000a7825 */ /* 0x000fe200078e0206 */
[----:B------:R-:W-:Y:S01]  /*98740*/  ISETP.GE.AND P4, PT, R14, c[0x0][0x17c], PT ;  /* 0x00005f000e007a0c */ /* 0x000fe20003f86270 */
[----:B------:R0:W-:Y:S01]  /*98750*/  @P5 STG.E.U16 [R8.64], R3 ;  /* 0x0000000308005986 */ /* 0x0001e2000c101506 */
[----:B------:R-:W-:-:S04]  /*98760*/  IADD3 R13, R28, 0x18d, RZ ;  /* 0x0000018d1c0d7810 */ /* 0x000fc80007ffe0ff */
[----:B------:R-:W-:Y:S02]  /*98770*/  ISETP.GE.AND P0, PT, R13, c[0x0][0x17c], PT ;  /* 0x00005f000d007a0c */ /* 0x000fe40003f06270 */
[----:B---3--:R-:W-:Y:S01]  /*98780*/  PRMT R14, R21, 0x7632, R14 ;  /* 0x00007632150e7816 */ /* 0x008fe2000000000e */
[----:B------:R-:W-:Y:S01]  /*98790*/  IMAD.WIDE R12, R0, 0x2, R4 ;  /* 0x00000002000c7825 */ /* 0x000fe200078e0204 */
[----:B----4-:R-:W-:-:S13]  /*987a0*/  ISETP.LT.AND P2, PT, R18, c[0x0][0x178], !P3 ;  /* 0x00005e0012007a0c */ /* 0x010fda0005f41270 */
[----:B------:R-:W-:Y:S01]  /*987b0*/  @P2 STG.E.U16 [R10.64], R21 ;  /* 0x000000150a002986 */ /* 0x000fe2000c101506 */
[C---:B------:R-:W-:Y:S02]  /*987c0*/  ISETP.LT.AND P3, PT, R25.reuse, c[0x0][0x178], !P3 ;  /* 0x00005e0019007a0c */ /* 0x040fe40005f61270 */
[----:B0-----:R-:W-:Y:S02]  /*987d0*/  PRMT R3, R16, 0x7632, R3 ;  /* 0x0000763210037816 */ /* 0x001fe40000000003 */
[----:B------:R-:W-:Y:S02]  /*987e0*/  ISETP.LT.AND P2, PT, R18, c[0x0][0x178], !P0 ;  /* 0x00005e0012007a0c */ /* 0x000fe40004741270 */
[----:B------:R-:W-:-:S07]  /*987f0*/  ISETP.LT.AND P0, PT, R25, c[0x0][0x178], !P0 ;  /* 0x00005e0019007a0c */ /* 0x000fce0004701270 */
[----:B------:R-:W-:Y:S01]  /*98800*/  @P3 STG.E.U16 [R12.64], R16 ;  /* 0x000000100c003986 */ /* 0x000fe2000c101506 */
[----:B------:R-:W-:Y:S02]  /*98810*/  ISETP.LT.AND P3, PT, R18, c[0x0][0x178], !P1 ;  /* 0x00005e0012007a0c */ /* 0x000fe40004f61270 */
[----:B------:R-:W-:Y:S01]  /*98820*/  ISETP.LT.AND P1, PT, R25, c[0x0][0x178], !P1 ;  /* 0x00005e0019007a0c */ /* 0x000fe20004f21270 */
[----:B--2---:R-:W-:Y:S04]  /*98830*/  STL.64 [R1+0x23a8], R22 ;  /* 0x0023a81601007387 */ /* 0x004fe80000100a00 */
[----:B------:R-:W-:Y:S04]  /*98840*/  STL [R1+0x23a0], R20 ;  /* 0x0023a01401007387 */ /* 0x000fe80000100800 */
[----:B------:R-:W0:Y:S04]  /*98850*/  LDS.128 R20, [R2+0x1000] ;  /* 0x0010000002147984 */ /* 0x000e280000000c00 */
[----:B0-----:R-:W-:Y:S01]  /*98860*/  STL [R1+0x64], R21 ;  /* 0x0000641501007387 */ /* 0x001fe20000100800 */
[----:B------:R-:W-:-:S03]  /*98870*/  IMAD.MOV.U32 R16, RZ, RZ, R20 ;  /* 0x000000ffff107224 */ /* 0x000fc600078e0014 */
[----:B------:R0:W-:Y:S04]  /*98880*/  STL.64 [R1+0x68], R22 ;  /* 0x0000681601007387 */ /* 0x0001e80000100a00 */
[----:B0-----:R-:W2:Y:S04]  /*98890*/  LDL.LU.64 R22, [R1+0x23a8] ;  /* 0x0023a80001167983 */ /* 0x001ea80000300a00 */
[----:B------:R-:W3:Y:S04]  /*988a0*/  LDL.LU R20, [R1+0x23a0] ;  /* 0x0023a00001147983 */ /* 0x000ee80000300800 */
[----:B------:R-:W4:Y:S04]  /*988b0*/  LDL.LU R21, [R1+0x660] ;  /* 0x0006600001157983 */ /* 0x000f280000300800 */
[----:B------:R-:W-:Y:S04]  /*988c0*/  STL.64 [R1+0x2398], R24 ;  /* 0x0023981801007387 */ /* 0x000fe80000100a00 */
[----:B------:R-:W0:Y:S04]  /*988d0*/  LDS.128 R24, [R29+0x1000] ;  /* 0x001000001d187984 */ /* 0x000e280000000c00 */
[----:B0-----:R0:W-:Y:S01]  /*988e0*/  STL [R1+0x44], R25 ;  /* 0x0000441901007387 */ /* 0x0011e20000100800 */
[----:B------:R-:W-:Y:S02]  /*988f0*/  STL.64 [R1+0x48], R26 ;  /* 0x0000481a01007387 */ /* 0x000fe40000100a00 */
[----:B------:R-:W-:-:S02]  /*98900*/  IMAD.MOV.U32 R17, RZ, RZ, R24 ;  /* 0x000000ffff117224 */ /* 0x000fc400078e0018 */
[----:B0-----:R-:W3:Y:S01]  /*98910*/  LDL.LU.64 R24, [R1+0x2398] ;  /* 0x0023980001187983 */ /* 0x001ee20000300a00 */
[----:B------:R-:W-:-:S04]  /*98920*/  IADD3 R10, R0, c[0x0][0x198], RZ ;  /* 0x00006600000a7a10 */ /* 0x000fc80007ffe0ff */
[C---:B------:R-:W-:Y:S01]  /*98930*/  IADD3 R0, R10.reuse, c[0x0][0x198], RZ ;  /* 0x000066000a007a10 */ /* 0x040fe20007ffe0ff */
[----:B------:R-:W-:-:S04]  /*98940*/  IMAD.WIDE R8, R10, 0x2, R6 ;  /* 0x000000020a087825 */ /* 0x000fc800078e0206 */
[----:B------:R-:W-:-:S04]  /*98950*/  IMAD.WIDE R10, R10, 0x2, R4 ;  /* 0x000000020a0a7825 */ /* 0x000fc800078e0204 */
[C---:B------:R-:W-:Y:S01]  /*98960*/  IMAD.WIDE R12, R0.reuse, 0x2, R6 ;  /* 0x00000002000c7825 */ /* 0x040fe200078e0206 */
[----:B------:R-:W-:Y:S03]  /*98970*/  @P2 STG.E.U16 [R8.64], R14 ;  /* 0x0000000e08002986 */ /* 0x000fe6000c101506 */
[----:B------:R0:W-:Y:S02]  /*98980*/  @P0 STG.E.U16 [R10.64], R3 ;  /* 0x000000030a000986 */ /* 0x0001e4000c101506 */
[C---:B0-----:R-:W-:Y:S01]  /*98990*/  IMAD.WIDE R10, R0.reuse, 0x2, R4 ;  /* 0x00000002000a7825 */ /* 0x041fe200078e0204 */
[----:B------:R-:W-:Y:S02]  /*989a0*/  IADD3 R8, R0, c[0x0][0x198], RZ ;  /* 0x0000660000087a10 */ /* 0x000fe40007ffe0ff */
[----:B------:R-:W-:Y:S02]  /*989b0*/  IADD3 R3, R28, 0x193, RZ ;  /* 0x000001931c037810 */ /* 0x000fe40007ffe0ff */
[----:B------:R-:W-:-:S02]  /*989c0*/  IADD3 R0, R8, c[0x0][0x198], RZ ;  /* 0x0000660008007a10 */ /* 0x000fc40007ffe0ff */
[----:B------:R-:W-:Y:S01]  /*989d0*/  ISETP.GE.AND P0, PT, R3, c[0x0][0x17c], PT ;  /* 0x00005f0003007a0c */ /* 0x000fe20003f06270 */
[----:B------:R-:W-:Y:S01]  /*989e0*/  PRMT R3, R19, 0x7632, R3 ;  /* 0x0000763213037816 */ /* 0x000fe20000000003 */
[----:B--2---:R0:W-:Y:S02]  /*989f0*/  @P3 STG.E.U16 [R12.64], R23 ;  /* 0x000000170c003986 */ /* 0x0041e4000c101506 */
[----:B0-----:R-:W-:Y:S02]  /*98a00*/  PRMT R13, R23, 0x7632, R13 ;  /* 0x00007632170d7816 */ /* 0x001fe4000000000d */
[----:B------:R-:W2:Y:S01]  /*98a10*/  LDL.LU R23, [R1+0x680] ;  /* 0x0006800001177983 */ /* 0x000ea20000300800 */
[----:B------:R-:W-:-:S03]  /*98a20*/  ISETP.LT.AND P3, PT, R18, c[0x0][0x178], !P6 ;  /* 0x00005e0012007a0c */ /* 0x000fc60007761270 */
[----:B------:R0:W-:Y:S01]  /*98a30*/  @P1 STG.E.U16 [R10.64], R19 ;  /* 0x000000130a001986 */ /* 0x0001e2000c101506 */
[----:B------:R-:W-:Y:S01]  /*98a40*/  ISETP.LT.AND P1, PT, R18, c[0x0][0x178], !P4 ;  /* 0x00005e0012007a0c */ /* 0x000fe20006721270 */
[----:B0-----:R-:W-:-:S04]  /*98a50*/  IMAD.WIDE R10, R8, 0x2, R6 ;  /* 0x00000002080a7825 */ /* 0x001fc800078e0206 */
[----:B------:R-:W-:-:S04]  /*98a60*/  IMAD.WIDE R8, R8, 0x2, R4 ;  /* 0x0000000208087825 */ /* 0x000fc800078e0204 */
[----:B------:R0:W-:Y:S02]  /*98a70*/  @P3 STG.E.U16 [R10.64], R13 ;  /* 0x0000000d0a003986 */ /* 0x0001e4000c101506 */
[----:B0-----:R-:W-:Y:S01]  /*98a80*/  IMAD.WIDE R10, R0, 0x2, R6 ;  /* 0x00000002000a7825 */ /* 0x001fe200078e0206 */
[----:B---3--:R-:W-:-:S13]  /*98a90*/  ISETP.LT.AND P6, PT, R25, c[0x0][0x178], !P6 ;  /* 0x00005e0019007a0c */ /* 0x008fda00077c1270 */
[----:B------:R-:W-:Y:S01]  /*98aa0*/  @P6 STG.E.U16 [R8.64], R3 ;  /* 0x0000000308006986 */ /* 0x000fe2000c101506 */
[----:B----4-:R-:W-:Y:S02]  /*98ab0*/  @P1 STG.E.U16 [R10.64], R21 ;  /* 0x000000150a001986 */ /* 0x010fe4000c101506 */
[----:B------:R-:W0:Y:S01]  /*98ac0*/  LDS.128 R8, [R24+0x1000] ;  /* 0x0010000018087984 */ /* 0x000e220000000c00 */
[----:B------:R-:W-:-:S04]  /*98ad0*/  IADD3 R12, R28, 0x194, RZ ;  /* 0x000001941c0c7810 */ /* 0x000fc80007ffe0ff */
[----:B------:R-:W-:Y:S01]  /*98ae0*/  ISETP.GE.AND P3, PT, R12, c[0x0][0x17c], PT ;  /* 0x00005f000c007a0c */ /* 0x000fe20003f66270 */
[C---:B------:R-:W-:Y:S01]  /*98af0*/  IADD3 R12, R0.reuse, c[0x0][0x198], RZ ;  /* 0x00006600000c7a10 */ /* 0x040fe20007ffe0ff */
[----:B0-----:R0:W-:Y:S01]  /*98b00*/  STL [R1+0x24], R9 ;  /* 0x0000240901007387 */ /* 0x0011e20000100800 */
[----:B------:R-:W-:Y:S02]  /*98b10*/  IMAD.MOV.U32 R19, RZ, RZ, R8 ;  /* 0x000000ffff137224 */ /* 0x000fe400078e0008 */
[----:B------:R1:W-:Y:S02]  /*98b20*/  STL.64 [R1+0x28], R10 ;  /* 0x0000280a01007387 */ /* 0x0003e40000100a00 */
[----:B0-----:R-:W-:Y:S01]  /*98b30*/  IMAD.WIDE R8, R0, 0x2, R4 ;  /* 0x0000000200087825 */ /* 0x001fe200078e0204 */
[----:B------:R-:W-:Y:S02]  /*98b40*/  PRMT R0, R21, 0x7632, R0 ;  /* 0x0000763215007816 */ /* 0x000fe40000000000 */
[----:B------:R-:W3:Y:S01]  /*98b50*/  LDL.LU R21, [R1+0x690] ;  /* 0x0006900001157983 */ /* 0x000ee20000300800 */
[----:B------:R-:W-:-:S02]  /*98b60*/  IADD3 R15, R28, 0x191, RZ ;  /* 0x000001911c0f7810 */ /* 0x000fc40007ffe0ff */
[----:B------:R-:W-:Y:S02]  /*98b70*/  ISETP.LT.AND P4, PT, R25, c[0x0][0x178], !P4 ;  /* 0x00005e0019007a0c */ /* 0x000fe40006781270 */
[----:B------:R-:W-:Y:S01]  /*98b80*/  ISETP.GE.AND P5, PT, R15, c[0x0][0x17c], PT ;  /* 0x00005f000f007a0c */ /* 0x000fe20003fa6270 */
[----:B------:R-:W-:-:S03]  /*98b90*/  IADD3 R15, R28, 0x192, RZ ;  /* 0x000001921c0f7810 */ /* 0x000fc60007ffe0ff */
[----:B------:R-:W-:Y:S02]  /*98ba0*/  ISETP.LT.AND P6, PT, R18, c[0x0][0x178], !P5 ;  /* 0x00005e0012007a0c */ /* 0x000fe40006fc1270 */
[----:B------:R-:W-:Y:S02]  /*98bb0*/  ISETP.GE.AND P2, PT, R15, c[0x0][0x17c], PT ;  /* 0x00005f000f007a0c */ /* 0x000fe40003f46270 */
[----:B------:R-:W-:Y:S01]  /*98bc0*/  IADD3 R3, R28, 0x195, RZ ;  /* 0x000001951c037810 */ /* 0x000fe20007ffe0ff */
[C---:B------:R-:W-:Y:S02]  /*98bd0*/  ISETP.LT.AND P5, PT, R25.reuse, c[0x0][0x178], !P5 ;  /* 0x00005e0019007a0c */ /* 0x040fe40006fa1270 */
[----:B-1----:R-:W-:Y:S01]  /*98be0*/  IMAD.WIDE R10, R12, 0x2, R6 ;  /* 0x000000020c0a7825 */ /* 0x002fe200078e0206 */
[----:B------:R0:W-:Y:S01]  /*98bf0*/  @P4 STG.E.U16 [R8.64], R16 ;  /* 0x0000001008004986 */ /* 0x0001e2000c101506 */
[----:B------:R-:W-:Y:S02]  /*98c00*/  ISETP.LT.AND P4, PT, R18, c[0x0][0x178], !P2 ;  /* 0x00005e0012007a0c */ /* 0x000fe40005781270 */
[----:B------:R-:W-:Y:S01]  /*98c10*/  ISETP.LT.AND P2, PT, R25, c[0x0][0x178], !P2 ;  /* 0x00005e0019007a0c */ /* 0x000fe20005741270 */
[----:B------:R-:W-:Y:S01]  /*98c20*/  ISETP.GE.AND P1, PT, R3, c[0x0][0x17c], PT ;  /* 0x00005f0003007a0c */ /* 0x000fe20003f26270 */
[----:B------:R-:W-:Y:S01]  /*98c30*/  IADD3 R3, R12, c[0x0][0x198], RZ ;  /* 0x000066000c037a10 */ /* 0x000fe20007ffe0ff */
[----:B------:R1:W-:Y:S01]  /*98c40*/  @P6 STG.E.U16 [R10.64], R0 ;  /* 0x000000000a006986 */ /* 0x0003e2000c101506 */
[----:B------:R-:W-:-:S02]  /*98c50*/  IADD3 R14, R28, 0x196, RZ ;  /* 0x000001961c0e7810 */ /* 0x000fc40007ffe0ff */
[----:B------:R-:W-:Y:S01]  /*98c60*/  IADD3 R15, R28, 0x197, RZ ;  /* 0x000001971c0f7810 */ /* 0x000fe20007ffe0ff */
[----:B0-----:R-:W-:-:S04]  /*98c70*/  IMAD.WIDE R8, R12, 0x2, R4 ;  /* 0x000000020c087825 */ /* 0x001fc800078e0204 */
[----:B------:R-:W-:Y:S01]  /*98c80*/  IMAD.WIDE R12, R3, 0x2, R4 ;  /* 0x00000002030c7825 */ /* 0x000fe200078e0204 */
[----:B-1----:R-:W-:-:S03]  /*98c90*/  PRMT R0, R16, 0x7632, R0 ;  /* 0x0000763210007816 */ /* 0x002fc60000000000 */
[----:B------:R-:W-:Y:S01]  /*98ca0*/  IMAD.WIDE R10, R3, 0x2, R6 ;  /* 0x00000002030a7825 */ /* 0x000fe200078e0206 */
[----:B------:R-:W-:Y:S01]  /*98cb0*/  ISETP.GE.AND P6, PT, R14, c[0x0][0x17c], PT ;  /* 0x00005f000e007a0c */ /* 0x000fe20003fc6270 */
[----:B------:R0:W-:Y:S01]  /*98cc0*/  @P5 STG.E.U16 [R8.64], R0 ;  /* 0x0000000008005986 */ /* 0x0001e2000c101506 */
[----:B------:R-:W-:-:S03]  /*98cd0*/  ISETP.GE.AND P5, PT, R15, c[0x0][0x17c], PT ;  /* 0x00005f000f007a0c */ /* 0x000fc60003fa6270 */
[----:B--2---:R1:W-:Y:S01]  /*98ce0*/  @P4 STG.E.U16 [R10.64], R23 ;  /* 0x000000170a004986 */ /* 0x0043e2000c101506 */
[----:B------:R-:W-:Y:S02]  /*98cf0*/  @P2 STG.E.U16 [R12.64], R17 ;  /* 0x000000110c002986 */ /* 0x000fe4000c101506 */
[----:B------:R-:W2:Y:S01]  /*98d00*/  LDS.128 R12, [R22+0x1000] ;  /* 0x00100000160c7984 */ /* 0x000ea20000000c00 */
[----:B0-----:R-:W-:Y:S02]  /*98d10*/  PRMT R0, R23, 0x7632, R0 ;  /* 0x0000763217007816 */ /* 0x001fe40000000000 */
[----:B-1----:R-:W-:-:S04]  /*98d20*/  IADD3 R10, R3, c[0x0][0x198], RZ ;  /* 0x00006600030a7a10 */ /* 0x002fc80007ffe0ff */
[C---:B------:R-:W-:Y:S01]  /*98d30*/  IADD3 R16, R10.reuse, c[0x0][0x198], RZ ;  /* 0x000066000a107a10 */ /* 0x040fe20007ffe0ff */
[----:B------:R-:W-:-:S04]  /*98d40*/  IMAD.WIDE R8, R10, 0x2, R6 ;  /* 0x000000020a087825 */ /* 0x000fc800078e0206 */
[----:B------:R-:W-:Y:S01]  /*98d50*/  IMAD.WIDE R10, R10, 0x2, R4 ;  /* 0x000000020a0a7825 */ /* 0x000fe200078e0204 */
[----:B--2---:R0:W-:Y:S03]  /*98d60*/  STL [R1+0x14], R13 ;  /* 0x0000140d01007387 */ /* 0x0041e60000100800 */
[----:B------:R1:W-:Y:S02]  /*98d70*/  STL.64 [R1+0x18], R14 ;  /* 0x0000180e01007387 */ /* 0x0003e40000100a00 */
[----:B------:R-:W-:Y:S02]  /*98d80*/  IMAD.MOV.U32 R23, RZ, RZ, R12 ;  /* 0x000000ffff177224 */ /* 0x000fe400078e000c */
[----:B------:R-:W-:Y:S01]  /*98d90*/  STL.64 [R1+0x2390], R6 ;  /* 0x0023900601007387 */ /* 0x000fe20000100a00 */
[----:B------:R-:W-:Y:S01]  /*98da0*/  STL.64 [R1+0x2388], R4 ;  /* 0x0023880401007387 */ /* 0x000fe20000100a00 */
[----:B0-----:R-:W-:-:S04]  /*98db0*/  IMAD.WIDE R12, R16, 0x2, R6 ;  /* 0x00000002100c7825 */ /* 0x001fc800078e0206 */
[----:B-1----:R-:W-:Y:S02]  /*98dc0*/  IMAD.WIDE R14, R16, 0x2, R4 ;  /* 0x00000002100e7825 */ /* 0x002fe400078e0204 */
[----:B------:R-:W0:Y:S01]  /*98dd0*/  LDS.128 R4, [R2+0x1800] ;  /* 0x0018000002047984 */ /* 0x000e220000000c00 */
[C---:B------:R-:W-:Y:S01]  /*98de0*/  ISETP.LT.AND P2, PT, R18.reuse, c[0x0][0x178], !P0 ;  /* 0x00005e0012007a0c */ /* 0x040fe20004741270 */
[----:B------:R-:W-:Y:S01]  /*98df0*/  ISETP.LT.AND P0, PT, R25, c[0x0][0x178], !P0 ;  /* 0x00005e0019007a0c */ /* 0x000fe20004701270 */
[----:B------:R-:W-:Y:S02]  /*98e00*/  ISETP.LT.AND P4, PT, R18, c[0x0][0x178], !P3 ;  /* 0x00005e0012007a0c */ /* 0x000fe40005f81270 */
[----:B------:R-:W-:Y:S01]  /*98e10*/  PRMT R3, R17, 0x7632, R3 ;  /* 0x0000763211037816 */ /* 0x000fe20000000003 */
[----:B------:R-:W-:-:S08]  /*98e20*/  IADD3 R17, R28, 0x198, RZ ;  /* 0x000001981c117810 */ /* 0x000fd00007ffe0ff */
[----:B------:R-:W-:Y:S01]  /*98e30*/  @P2 STG.E.U16 [R8.64], R0 ;  /* 0x0000000008002986 */ /* 0x000fe2000c101506 */
[----:B------:R-:W-:Y:S02]  /*98e40*/  ISETP.GE.AND P2, PT, R17, c[0x0][0x17c], PT ;  /* 0x00005f0011007a0c */ /* 0x000fe40003f46270 */
[----:B------:R-:W2:Y:S02]  /*98e50*/  LDL.LU R17, [R1+0x6a0] ;  /* 0x0006a00001117983 */ /* 0x000ea40000300800 */
[----:B------:R-:W-:Y:S01]  /*98e60*/  @P0 STG.E.U16 [R10.64], R3 ;  /* 0x000000030a000986 */ /* 0x000fe2000c101506 */
[----:B0-----:R0:W-:Y:S01]  /*98e70*/  STL [R1+0xc], R7 ;  /* 0x00000c0701007387 */ /* 0x0011e20000100800 */
[----:B------:R-:W-:Y:S02]  /*98e80*/  IMAD.MOV.U32 R27, RZ, RZ, R6 ;  /* 0x000000ffff1b7224 */ /* 0x000fe400078e0006 */
[----:B------:R-:W-:Y:S01]  /*98e90*/  IMAD.MOV.U32 R26, RZ, RZ, R5 ;  /* 0x000000ffff1a7224 */ /* 0x000fe200078e0005 */
[----:B0-----:R-:W4:Y:S04]  /*98ea0*/  LDL.LU.64 R6, [R1+0x2390] ;  /* 0x0023900001067983 */ /* 0x001f280000300a00 */
[----:B---3--:R0:W-:Y:S01]  /*98eb0*/  @P4 STG.E.U16 [R12.64], R21 ;  /* 0x000000150c004986 */ /* 0x0081e2000c101506 */
[----:B------:R-:W-:Y:S01]  /*98ec0*/  PRMT R0, R21, 0x7632, R0 ;  /* 0x0000763215007816 */ /* 0x000fe20000000000 */
[----:B0-----:R-:W-:-:S02]  /*98ed0*/  IMAD.MOV.U32 R21, RZ, RZ, R4 ;  /* 0x000000ffff157224 */ /* 0x001fc400078e0004 */
[----:B------:R-:W3:Y:S01]  /*98ee0*/  LDL.LU.64 R4, [R1+0x2388] ;  /* 0x0023880001047983 */ /* 0x000ee20000300a00 */
[----:B------:R-:W-:Y:S02]  /*98ef0*/  ISETP.LT.AND P3, PT, R25, c[0x0][0x178], !P3 ;  /* 0x00005e0019007a0c */ /* 0x000fe40005f61270 */
[----:B------:R-:W-:Y:S02]  /*98f00*/  IADD3 R10, R16, c[0x0][0x198], RZ ;  /* 0x00006600100a7a10 */ /* 0x000fe40007ffe0ff */
[----:B------:R-:W-:-:S09]  /*98f10*/  PRMT R3, R19, 0x7632, R3 ;  /* 0x0000763213037816 */ /* 0x000fd20000000003 */
[----:B------:R0:W-:Y:S01]  /*98f20*/  @P3 STG.E.U16 [R14.64], R19 ;  /* 0x000000130e003986 */ /* 0x0001e2000c101506 */
[----:B------:R-:W-:Y:S01]  /*98f30*/  ISETP.LT.AND P3, PT, R18, c[0x0][0x178], !P1 ;  /* 0x00005e0012007a0c */ /* 0x000fe20004f61270 */
[----:B------:R-:W-:Y:S01]  /*98f40*/  ISETP.LT.AND P1, PT, R25, c[0x0][0x178], !P1 ;  /* 0x00005e0019007a0c */ /* 0x000fe20004f21270 */
[C---:B------:R-:W-:Y:S01]  /*98f50*/  IADD3 R2, R10.reuse, c[0x0][0x198], RZ ;  /* 0x000066000a027a10 */ /* 0x040fe20007ffe0ff */
[----:B0-----:R-:W2:Y:S01]  /*98f60*/  LDL.LU R19, [R1+0x6d0] ;  /* 0x0006d00001137983 */ /* 0x001ea20000300800 */
[----:B----4-:R-:W-:-:S09]  /*98f70*/  IMAD.WIDE R8, R10, 0x2, R6 ;  /* 0x000000020a087825 */ /* 0x010fd200078e0206 */
[----:B------:R-:W-:Y:S01]  /*98f80*/  @P3 STG.E.U16 [R8.64], R0 ;  /* 0x0000000008003986 */ /* 0x000fe2000c101506 */
[----:B---3--:R-:W-:-:S05]  /*98f90*/  IMAD.WIDE R10, R10, 0x2, R4 ;  /* 0x000000020a0a7825 */ /* 0x008fca00078e0204 */
[----:B------:R-:W-:Y:S02]  /*98fa0*/  @P1 STG.E.U16 [R10.64], R3 ;  /* 0x000000030a001986 */ /* 0x000fe4000c101506 */
[----:B------:R0:W1:Y:S02]  /*98fb0*/  LDS.128 R8, [R29+0x1800] ;  /* 0x001800001d087984 */ /* 0x0000640000000c00 */
[----:B0-----:R-:W3:Y:S01]  /*98fc0*/  LDL R29, [R1+0x1720] ;  /* 0x00172000011d7983 */ /* 0x001ee20000100800 */
[----:B------:R-:W-:Y:S02]  /*98fd0*/  ISETP.LT.AND P4, PT, R18, c[0x0][0x178], !P6 ;  /* 0x00005e0012007a0c */ /* 0x000fe40007781270 */
[----:B------:R-:W-:Y:S01]  /*98fe0*/  IADD3 R12, R28, 0x199, RZ ;  /* 0x000001991c0c7810 */ /* 0x000fe20007ffe0ff */
[C---:B------:R-:W-:Y:S01]  /*98ff0*/  ISETP.LT.AND P6, PT, R25.reuse, c[0x0][0x178], !P6 ;  /* 0x00005e0019007a0c */ /* 0x040fe200077c1270 */
[----:B------:R-:W-:Y:S01]  /*99000*/  ISETP.LT.AND P1, PT, R18, c[0x0][0x178], !P5 ;  /* 0x00005e0012007a0c */ /* 0x000fe20006f21270 */
[----:B------:R-:W-:Y:S01]  /*99010*/  ISETP.LT.AND P5, PT, R25, c[0x0][0x178], !P5 ;  /* 0x00005e0019007a0c */ /* 0x000fe20006fa1270 */
[----:B------:R-:W-:Y:S01]  /*99020*/  ISETP.GE.AND P0, PT, R12, c[0x0][0x17c], PT ;  /* 0x00005f000c007a0c */ /* 0x000fe20003f06270 */
[C---:B------:R-:W-:Y:S01]  /*99030*/  IMAD.WIDE R12, R2.reuse, 0x2, R6 ;  /* 0x00000002020c7825 */ /* 0x040fe200078e0206 */
[----:B------:R-:W-:-:S02]  /*99040*/  IADD3 R18, R2, c[0x0][0x198], RZ ;  /* 0x0000660002127a10 */ /* 0x000fc40007ffe0ff */
[----:B------:R-:W-:Y:S01]  /*99050*/  IADD3 R14, R28, 0x19a, RZ ;  /* 0x0000019a1c0e7810 */ /* 0x000fe20007ffe0ff */
[----:B------:R-:W-:Y:S01]  /*99060*/  IMAD.WIDE R2, R2, 0x2, R4 ;  /* 0x0000000202027825 */ /* 0x000fe200078e0204 */
[----:B--2---:R-:W-:Y:S01]  /*99070*/  PRMT R16, R17, 0x7632, R16 ;  /* 0x0000763211107816 */ /* 0x004fe20000000010 */
[----:B------:R0:W-:Y:S01]  /*99080*/  @P4 STG.E.U16 [R12.64], R17 ;  /* 0x000000110c004986 */ /* 0x0001e2000c101506 */
[----:B------:R-:W-:Y:S02]  /*99090*/  ISETP.GE.AND P3, PT, R14, c[0x0][0x17c], PT ;  /* 0x00005f000e007a0c */ /* 0x000fe40003f66270 */
[----:B------:R-:W-:Y:S01]  /*990a0*/  PRMT R0, R23, 0x7632, R0 ;  /* 0x0000763217007816 */ /* 0x000fe20000000000 */
[C---:B------:R-:W-:Y:S01]  /*990b0*/  IMAD.WIDE R14, R18.reuse, 0x2, R4 ;  /* 0x00000002120e7825 */ /* 0x040fe200078e0204 */
[----:B------:R2:W-:Y:S03]  /*990c0*/  @P6 STG.E.U16 [R2.64], R23 ;  /* 0x0000001702006986 */ /* 0x0005e6000c101506 */
[C---:B0-----:R-:W-:Y:S01]  /*990d0*/  IMAD.WIDE R12, R18.reuse, 0x2, R6 ;  /* 0x00000002120c7825 */ /* 0x041fe200078e0206 */
[----:B--2---:R-:W-:-:S04]  /*990e0*/  IADD3 R3, R18, c[0x0][0x198], RZ ;  /* 0x0000660012037a10 */ /* 0x004fc80007ffe0ff */
[----:B------:R0:W-:Y:S01]  /*990f0*/  @P1 STG.E.U16 [R12.64], R16 ;  /* 0x000000100c001986 */ /* 0x0001e2000c101506 */
[C---:B------:R-:W-:Y:S01]  /*99100*/  IADD3 R2, R28.reuse, 0x19c, RZ ;  /* 0x0000019c1c027810 */ /* 0x040fe20007ffe0ff */
[----:B------:R2:W-:Y:S01]  /*99110*/  @P5 STG.E.U16 [R14.64], R0 ;  /* 0x000000000e005986 */ /* 0x0005e2000c101506 */
[----:B------:R-:W-:Y:S02]  /*99120*/  IADD3 R17, R28, 0x19b, RZ ;  /* 0x0000019b1c117810 */ /* 0x000fe40007ffe0ff */
[----:B------:R-:W-:Y:S02]  /*99130*/  PRMT R20, R21, 0x7632, R20 ;  /* 0x0000763215147816 */ /* 0x000fe40000000014 */
[----:B------:R-:W-:Y:S01]  /*99140*/  ISETP.GE.AND P1, PT, R2, c[0x0][0x17c], PT ;  /* 0x00005f0002007a0c */ /* 0x000fe20003f26270 */
[C---:B------:R-:W-:Y:S01]  /*99150*/  IADD3 R2, R3.reuse, c[0x0][0x198], RZ ;  /* 0x0000660003027a10 */ /* 0x040fe20007ffe0ff */
[----:B------:R-:W4:Y:S01]  /*99160*/  LDL.LU R23, [R1+0x2384] ;  /* 0x0023840001177983 */ /* 0x000f220000300800 */
[----:B0-----:R-:W-:Y:S01]  /*99170*/  IMAD.WIDE R12, R3, 0x2, R6 ;  /* 0x00000002030c7825 */ /* 0x001fe200078e0206 */
[----:B--2---:R-:W-:-:S02]  /*99180*/  IADD3 R0, R28, 0x19d, RZ ;  /* 0x0000019d1c007810 */ /* 0x004fc40007ffe0ff */
[----:B------:R-:W-:Y:S01]  /*99190*/  ISETP.GE.AND P6, PT, R17, c[0x0][0x17c], PT ;  /* 0x00005f0011007a0c */ /* 0x000fe20003fc6270 */
[----:B------:R-:W-:Y:S01]  /*991a0*/  IMAD.WIDE R16, R3, 0x2, R4 ;  /* 0x0000000203107825 */ /* 0x000fe200078e0204 */
[----:B---3--:R-:W-:-:S03]  /*991b0*/  ISETP.LT.AND P4, PT, R29, c[0x0][0x178], !P2 ;  /* 0x00005e001d007a0c */ /* 0x008fc60005781270 */
[----:B------:R-:W-:Y:S01]  /*991c0*/  ISETP.LT.AND P2, PT, R25, c[0x0][0x178], !P2 ;  /* 0x00005e0019007a0c */ /* 0x000fe20005741270 */
[----:B------:R-:W-:Y:S01]  /*991d0*/  ISETP.LT.AND P5, PT, R29, c[0x0][0x178], !P0 ;  /* 0x00005e001d007a0c */ /* 0x000fe200047a1270 */
[----:B------:R-:W-:-:S08]  /*991e0*/  ISETP.LT.AND P0, PT, R25, c[0x0][0x178], !P0 ;  /* 0x00005e0019007a0c */ /* 0x000fd00004701270 */
[----:B------:R0:W-:Y:S01]  /*991f0*/  @P4 STG.E.U16 [R12.64], R19 ;  /* 0x000000130c004986 */ /* 0x0001e2000c101506 */
[----:B------:R-:W-:Y:S01]  /*99200*/  ISETP.GE.AND P4, PT, R0, c[0x0][0x17c], PT ;  /* 0x00005f0000007a0c */ /* 0x000fe20003f86270 */
[----:B------:R-:W-:Y:S02]  /*99210*/  PRMT R0, R19, 0x7632, R0 ;  /* 0x0000763213007816 */ /* 0x000fe40000000000 */
[----:B------:R-:W-:Y:S01]  /*99220*/  @P2 STG.E.U16 [R16.64], R21 ;  /* 0x0000001510002986 */ /* 0x000fe2000c101506 */
[----:B------:R2:W3:Y:S01]  /*99230*/  LDS.128 R12, [R24+0x1800] ;  /* 0x00180000180c7984 */ /* 0x0004e20000000c00 */
[----:B0-----:R-:W-:-:S03]  /*99240*/  IMAD.WIDE R18, R2, 0x2, R6 ;  /* 0x0000000202127825 */ /* 0x001fc600078e0206 */
[----:B--2---:R-:W2:Y:S04]  /*99250*/  LDL.LU R24, [R1+0x6b0] ;  /* 0x0006b00001187983 */ /* 0x004ea80000300800 */
[----:B------:R0:W-:Y:S02]  /*99260*/  @P5 STG.E.U16 [R18.64], R0 ;  /* 0x0000000012005986 */ /* 0x0001e4000c101506 */
[C---:B0-----:R-:W-:Y:S01]  /*99270*/  IADD3 R0, R2.reuse, c[0x0][0x198], RZ ;  /* 0x0000660002007a10 */ /* 0x041fe20007ffe0ff */
[----:B------:R-:W-:-:S05]  /*99280*/  IMAD.WIDE R2, R2, 0x2, R4 ;  /* 0x0000000202027825 */ /* 0x000fca00078e0204 */
[----:B------:R0:W-:Y:S04]  /*99290*/  @P0 STG.E.U16 [R2.64], R20 ;  /* 0x0000001402000986 */ /* 0x0001e8000c101506 */
[----:B0-----:R-:W2:Y:S01]  /*992a0*/  LDL.LU R3, [R1+0x6c0] ;  /* 0x0006c00001037983 */ /* 0x001ea20000300800 */
[----:B------:R-:W-:Y:S01]  /*992b0*/  ISETP.LT.AND P2, PT, R29, c[0x0][0x178], !P3 ;  /* 0x00005e001d007a0c */ /* 0x000fe20005f41270 */
[----:B------:R-:W-:Y:S01]  /*992c0*/  IMAD.WIDE R16, R0, 0x2, R6 ;  /* 0x0000000200107825 */ /* 0x000fe200078e0206 */
[----:B------:R-:W-:Y:S02]  /*992d0*/  IADD3 R18, R28, 0x19e, RZ ;  /* 0x0000019e1c127810 */ /* 0x000fe40007ffe0ff */
[----:B------:R-:W-:Y:S02]  /*992e0*/  ISETP.LT.AND P5, PT, R25, c[0x0][0x178], !P3 ;  /* 0x00005e0019007a0c */ /* 0x000fe40005fa1270 */
[----:B------:R-:W-:Y:S01]  /*992f0*/  ISETP.GE.AND P3, PT, R18, c[0x0][0x17c], PT ;  /* 0x00005f0012007a0c */ /* 0x000fe20003f66270 */
[C---:B------:R-:W-:Y:S01]  /*99300*/  IMAD.WIDE R18, R0.reuse, 0x2, R4 ;  /* 0x0000000200127825 */ /* 0x040fe200078e0204 */
[----:B------:R-:W-:-:S02]  /*99310*/  IADD3 R0, R0, c[0x0][0x198], RZ ;  /* 0x0000660000007a10 */ /* 0x000fc40007ffe0ff */
[----:B------:R-:W-:-:S03]  /*99320*/  IADD3 R21, R28, 0x19f, RZ ;  /* 0x0000019f1c157810 */ /* 0x000fc60007ffe0ff */
[----:B--2---:R0:W-:Y:S01]  /*99330*/  @P2 STG.E.U16 [R16.64], R3 ;  /* 0x0000000310002986 */ /* 0x0041e2000c101506 */
[----:B------:R-:W-:Y:S02]  /*99340*/  ISETP.LT.AND P2, PT, R29, c[0x0][0x178], !P6 ;  /* 0x00005e001d007a0c */ /* 0x000fe40007741270 */
[----:B----4-:R-:W-:Y:S01]  /*99350*/  PRMT R23, R3, 0x7632, R23 ;  /* 0x0000763203177816 */ /* 0x010fe20000000017 */
[----:B-1----:R-:W-:Y:S01]  /*99360*/  @P5 STG.E.U16 [R18.64], R8 ;  /* 0x0000000812005986 */ /* 0x002fe2000c101506 */
[----:B------:R-:W-:Y:S01]  /*99370*/  ISETP.LT.AND P6, PT, R25, c[0x0][0x178], !P6 ;  /* 0x00005e0019007a0c */ /* 0x000fe200077c1270 */
[----:B------:R-:W1:Y:S01]  /*99380*/  LDS.128 R16, [R22+0x1800] ;  /* 0x0018000016107984 */ /* 0x000e620000000c00 */
[----:B0-----:R-:W-:-:S07]  /*99390*/  IMAD.WIDE R2, R0, 0x2, R6 ;  /* 0x0000000200027825 */ /* 0x001fce00078e0206 */
[----:B------:R0:W-:Y:S04]  /*993a0*/  @P2 STG.E.U16 [R2.64], R23 ;  /* 0x0000001702002986 */ /* 0x0001e8000c101506 */
[----:B0-----:R-:W2:Y:S01]  /*993b0*/  LDL.LU R23, [R1+0x670] ;  /* 0x0006700001177983 */ /* 0x001ea20000300800 */
[----:B------:R-:W-:Y:S02]  /*993c0*/  ISETP.LT.AND P5, PT, R29, c[0x0][0x178], !P1 ;  /* 0x00005e001d007a0c */ /* 0x000fe40004fa1270 */
[----:B------:R-:W-:Y:S01]  /*993d0*/  ISETP.GE.AND P0, PT, R21, c[0x0][0x17c], PT ;  /* 0x00005f0015007a0c */ /* 0x000fe20003f06270 */
[----:B------:R-:W-:Y:S01]  /*993e0*/  ISETP.LT.AND P1, PT, R25, c[0x0][0x178], !P1 ;  /* 0x00005e0019007a0c */ /* 0x000fe20004f21270 */
[----:B------:R-:W-:Y:S01]  /*993f0*/  PRMT R8, R8, 0x7632, R8 ;  /* 0x0000763208087816 */ /* 0x000fe20000000008 */
[C---:B------:R-:W-:Y:S01]  /*99400*/  IMAD.WIDE R20, R0.reuse, 0x2, R4 ;  /* 0x0000000200147825 */ /* 0x040fe200078e0204 */
[----:B------:R-:W-:-:S04]  /*99410*/  IADD3 R0, R0, c[0x0][0x198], RZ ;  /* 0x0000660000007a10 */ /* 0x000fc80007ffe0ff */
[----:B------:R0:W-:Y:S01]  /*99420*/  @P6 STG.E.U16 [R20.64], R8 ;  /* 0x0000000814006986 */ /* 0x0001e2000c101506 */
[----:B------:R-:W-:Y:S01]  /*99430*/  ISETP.LT.AND P6, PT, R29, c[0x0][0x178], !P4 ;  /* 0x00005e001d007a0c */ /* 0x000fe200067c1270 */
[----:B------:R-:W-:Y:S01]  /*99440*/  IMAD.WIDE R2, R0, 0x2, R4 ;  /* 0x0000000200027825 */ /* 0x000fe200078e0204 */
[----:B------:R-:W-:-:S03]  /*99450*/  ISETP.LT.AND P4, PT, R25, c[0x0][0x178], !P4 ;  /* 0x00005e0019007a0c */ /* 0x000fc60006781270 */
[C---:B0-----:R-:W-:Y:S01]  /*99460*/  IMAD.WIDE R20, R0.reuse, 0x2, R6 ;  /* 0x0000000200147825 */ /* 0x041fe200078e0206 */
[----:B------:R-:W-:-:S04]  /*99470*/  IADD3 R0, R0, c[0x0][0x198], RZ ;  /* 0x0000660000007a10 */ /* 0x000fc80007ffe0ff */
[----:B------:R0:W-:Y:S01]  /*99480*/  @P5 STG.E.U16 [R20.64], R24 ;  /* 0x0000001814005986 */ /* 0x0001e2000c101506 */
[----:B---3--:R3:W-:Y:S01]  /*99490*/  @P1 STG.E.U16 [R2.64], R12 ;  /* 0x0000000c02001986 */ /* 0x0087e2000c101506 */
[----:B------:R-:W-:Y:S02]  /*994a0*/  ISETP.LT.AND P1, PT, R29, c[0x0][0x178], !P3 ;  /* 0x00005e001d007a0c */ /* 0x000fe40005f21270 */
[----:B------:R-:W-:Y:S01]  /*994b0*/  IADD3 R8, R28, 0x1a1, RZ ;  /* 0x000001a11c087810 */ /* 0x000fe20007ffe0ff */
[----:B------:R-:W-:-:S03]  /*994c0*/  ISETP.LT.AND P3, PT, R25, c[0x0][0x178], !P3 ;  /* 0x00005e0019007a0c */ /* 0x000fc60005f61270 */
[----:B------:R-:W-:Y:S01]  /*994d0*/  ISETP.GE.AND P5, PT, R8, c[0x0][0x17c], PT ;  /* 0x00005f0008007a0c */ /* 0x000fe20003fa6270 */
[----:B0-----:R-:W-:Y:S01]  /*994e0*/  IMAD.WIDE R20, R0, 0x2, R4 ;  /* 0x0000000200147825 */ /* 0x001fe200078e0204 */
[----:B---3--:R-:W-:-:S03]  /*994f0*/  PRMT R12, R24, 0x7632, R12 ;  /* 0x00007632180c7816 */ /* 0x008fc6000000000c */
[C---:B------:R-:W-:Y:S01]  /*99500*/  IMAD.WIDE R2, R0.reuse, 0x2, R6 ;  /* 0x0000000200027825 */ /* 0x040fe200078e0206 */
[----:B------:R-:W-:Y:S02]  /*99510*/  IADD3 R0, R0, c[0x0][0x198], RZ ;  /* 0x0000660000007a10 */ /* 0x000fe40007ffe0ff */
[----:B------:R-:W-:Y:S02]  /*99520*/  IADD3 R22, R28, 0x1a0, RZ ;  /* 0x000001a01c167810 */ /* 0x000fe40007ffe0ff */
[----:B------:R-:W-:Y:S01]  /*99530*/  PRMT R8, R12, 0x7632, R8 ;  /* 0x000076320c087816 */ /* 0x000fe20000000008 */
[----:B------:R-:W3:Y:S04]  /*99540*/  LDL.LU R24, [R1+0x5e4] ;  /* 0x0005e40001187983 */ /* 0x000ee80000300800 */
[----:B------:R0:W-:Y:S01]  /*99550*/  @P6 STG.E.U16 [R2.64], R12 ;  /* 0x0000000c02006986 */ /* 0x0001e2000c101506 */
[----:B------:R4:W-:Y:S01]  /*99560*/  @P4 STG.E.U16 [R20.64], R8 ;  /* 0x0000000814004986 */ /* 0x0009e2000c101506 */
[----:B------:R-:W-:-:S02]  /*99570*/  ISETP.LT.AND P6, PT, R29, c[0x0][0x178], !P0 ;  /* 0x00005e001d007a0c */ /* 0x000fc400047c1270 */
[----:B------:R-:W-:Y:S01]  /*99580*/  ISETP.GE.AND P2, PT, R22, c[0x0][0x17c], PT ;  /* 0x00005f0016007a0c */ /* 0x000fe20003f46270 */
[----:B------:R-:W-:Y:S02]  /*99590*/  ISETP.LT.AND P0, PT, R25, c[0x0][0x178], !P0 ;  /* 0x00005e0019007a0c */ /* 0x000fe40004701270 */
[C---:B0-----:R-:W-:Y:S01]  /*995a0*/  IMAD.WIDE R2, R0.reuse, 0x2, R6 ;  /* 0x0000000200027825 */ /* 0x041fe200078e0206 */
[----:B----4-:R-:W-:-:S05]  /*995b0*/  IADD3 R8, R0, c[0x0][0x198], RZ ;  /* 0x0000660000087a10 */ /* 0x010fca0007ffe0ff */
[----:B------:R-:W-:Y:S01]  /*995c0*/  IMAD.WIDE R20, R8, 0x2, R6 ;  /* 0x0000000208147825 */ /* 0x000fe200078e0206 */
[----:B--2---:R0:W-:Y:S03]  /*995d0*/  @P1 STG.E.U16 [R2.64], R23 ;  /* 0x0000001702001986 */ /* 0x0041e6000c101506 */
[----:B0-----:R-:W-:Y:S01]  /*995e0*/  IMAD.WIDE R2, R0, 0x2, R4 ;  /* 0x0000000200027825 */ /* 0x001fe200078e0204 */
[----:B------:R-:W-:-:S04]  /*995f0*/  PRMT R0, R23, 0x7632, R0 ;  /* 0x0000763217007816 */ /* 0x000fc80000000000 */
[----:B-1----:R0:W-:Y:S01]  /*99600*/  @P3 STG.E.U16 [R2.64], R16 ;  /* 0x0000001002003986 */ /* 0x0021e2000c101506 */
[----:B------:R-:W-:Y:S01]  /*99610*/  ISETP.LT.AND P3, PT, R29, c[0x0][0x178], !P2 ;  /* 0x00005e001d007a0c */ /* 0x000fe20005761270 */
[----:B------:R-:W-:Y:S02]  /*99620*/  ISETP.LT.AND P2, PT, R25, c[0x0][0x178], !P2 ;  /* 0x00005e0019007a0c */ /* 0x000fe40005741270 */
[----:B------:R-:W2:Y:S01]  /*99630*/  LDL.LU R25, [R1+0x2380] ;  /* 0x0023800001197983 */ /* 0x000ea20000300800 */
[----:B------:R-:W-:Y:S01]  /*99640*/  @P6 STG.E.U16 [R20.64], R0 ;  /* 0x0000000014006986 */ /* 0x000fe2000c101506 */
[----:B0-----:R-:W-:Y:S01]  /*99650*/  PRMT R16, R16, 0x7632, R16 ;  /* 0x0000763210107816 */ /* 0x001fe20000000010 */
[----:B------:R-:W-:-:S05]  /*99660*/  IMAD.WIDE R2, R8, 0x2, R4 ;  /* 0x0000000208027825 */ /* 0x000fca00078e0204 */
[----:B------:R0:W-:Y:S04]  /*99670*/  @P0 STG.E.U16 [R2.64], R16 ;  /* 0x0000001002000986 */ /* 0x0001e8000c101506 */
[----:B0-----:R-:W4:Y:S01]  /*99680*/  LDL R3, [R1+0x1724] ;  /* 0x0017240001037983 */ /* 0x001f220000100800 */
[----:B------:R-:W-:-:S05]  /*99690*/  IADD3 R0, R8, c[0x0][0x198], RZ ;  /* 0x0000660008007a10 */ /* 0x000fca0007ffe0ff */
[----:B------:R-:W-:-:S04]  /*996a0*/  IMAD.WIDE R20, R0, 0x2, R6 ;  /* 0x0000000200147825 */ /* 0x000fc800078e0206 */
[----:B------:R-:W-:Y:S01]  /*996b0*/  IMAD.WIDE R22, R0, 0x2, R4 ;  /* 0x0000000200167825 */ /* 0x000fe200078e0204 */
[----:B------:R-:W-:Y:S01]  /*996c0*/  IADD3 R12, R28, 0x1a2, RZ ;  /* 0x000001a21c0c7810 */ /* 0x000fe20007ffe0ff */
[----:B---3--:R0:W-:Y:S03]  /*996d0*/  @P3 STG.E.U16 [R20.64], R24 ;  /* 0x0000001814003986 */ /* 0x0081e6000c101506 */
[----:B------:R-:W-:Y:S02]  /*996e0*/  ISETP.GE.AND P4, PT, R12, c[0x0][0x17c], PT ;  /* 0x00005f000c007a0c */ /* 0x000fe40003f86270 */
[----:B------:R-:W-:Y:S02]  /*996f0*/  PRMT R16, R24, 0x7632, R16 ;  /* 0x0000763218107816 */ /* 0x000fe40000000010 */
[C---:B------:R-:W-:Y:S02]  /*99700*/  ISETP.LT.AND P3, PT, R29.reuse, c[0x0][0x178], !P4 ;  /* 0x00005e001d007a0c */ /* 0x040fe40006761270 */
[----:B0-----:R-:W-:Y:S01]  /*99710*/  IADD3 R20, R0, c[0x0][0x198], RZ ;  /* 0x0000660000147a10 */ /* 0x001fe20007ffe0ff */
[----:B--2---:R-:W-:Y:S01]  /*99720*/  @P2 STG.E.U16 [R22.64], R25 ;  /* 0x0000001916002986 */ /* 0x004fe2000c101506 */
[----:B------:R-:W-:-:S02]  /*99730*/  ISETP.LT.AND P2, PT, R29, c[0x0][0x178], !P5 ;  /* 0x00005e001d007a0c */ /* 0x000fc40006f41270 */
[C---:B----4-:R-:W-:Y:S02]  /*99740*/  ISETP.LT.AND P5, PT, R3.reuse, c[0x0][0x178], !P5 ;  /* 0x00005e0003007a0c */ /* 0x050fe40006fa1270 */
[----:B------:R-:W-:Y:S01]  /*99750*/  ISETP.LT.AND P4, PT, R3, c[0x0][0x178], !P4 ;  /* 0x00005e0003007a0c */ /* 0x000fe20006781270 */
[----:B------:R-:W-:-:S08]  /*99760*/  IMAD.WIDE R2, R20, 0x2, R6 ;  /* 0x0000000214027825 */ /* 0x000fd000078e0206 */
[----:B------:R0:W-:Y:S04]  /*99770*/  @P2 STG.E.U16 [R2.64], R16 ;  /* 0x0000001002002986 */ /* 0x0001e8000c101506 */
[----:B0-----:R-:W2:Y:S01]  /*99780*/  LDL.LU R2, [R1+0x5f4] ;  /* 0x0005f40001027983 */ /* 0x001ea20000300800 */
[----:B------:R-:W3:Y:S01]  /*99790*/  LDL.LU R3, [R1+0x34] ;  /* 0x0000340001037983 */ /* 0x000ee20000300800 */
[----:B------:R-:W-:Y:S02]  /*997a0*/  IADD3 R12, R28, 0x1a3, RZ ;  /* 0x000001a31c0c7810 */ /* 0x000fe40007ffe0ff */
[----:B------:R-:W-:Y:S02]  /*997b0*/  IADD3 R0, R20, c[0x0][0x198], RZ ;  /* 0x0000660014007a10 */ /* 0x000fe40007ffe0ff */
[----:B------:R-:W-:Y:S01]  /*997c0*/  ISETP.GE.AND P1, PT, R12, c[0x0][0x17c], PT ;  /* 0x00005f000c007a0c */ /* 0x000fe20003f26270 */
[----:B------:R-:W-:-:S02]  /*997d0*/  IADD3 R12, R28, 0x1a4, RZ ;  /* 0x000001a41c0c7810 */ /* 0x000fc40007ffe0ff */
[----:B------:R-:W-:-:S04]  /*997e0*/  IMAD.WIDE R20, R20, 0x2, R4 ;  /* 0x0000000214147825 */ /* 0x000fc800078e0204 */
[----:B------:R-:W-:Y:S01]  /*997f0*/  IMAD.WIDE R22, R0, 0x2, R6 ;  /* 0x0000000200167825 */ /* 0x000fe200078e0206 */
[----:B------:R-:W-:-:S03]  /*99800*/  ISETP.GE.AND P6, PT, R12, c[0x0][0x17c], PT ;  /* 0x00005f000c007a0c */ /* 0x000fc60003fc6270 */
[----:B------:R-:W-:Y:S02]  /*99810*/  PRMT R12, R25, 0x7632, R12 ;  /* 0x00007632190c7816 */ /* 0x000fe4000000000c */
[----:B------:R-:W-:-:S03]  /*99820*/  IMAD.WIDE R24, R0, 0x2, R4 ;  /* 0x0000000200187825 */ /* 0x000fc600078e0204 */
[----:B------:R-:W-:Y:S04]  /*99830*/  @P5 STG.E.U16 [R20.64], R12 ;  /* 0x0000000c14005986 */ /* 0x000fe8000c101506 */
[----:B--2---:R-:W-:Y:S01]  /*99840*/  @P3 STG.E.U16 [R22.64], R2 ;  /* 0x0000000216003986 */ /* 0x004fe2000c101506 */
[----:B---3--:R0:W-:Y:S03]  /*99850*/  @P4 STG.E.U16 [R24.64], R3 ;  /* 0x0000000318004986 */ /* 0x0081e6000c101506 */
[----:B0-----:R-:W2:Y:S01]  /*99860*/  LDL R24, [R1+0x1724] ;  /* 0x0017240001187983 */ /* 0x001ea20000100800 */
[----:B------:R-:W-:Y:S02]  /*99870*/  IADD3 R8, R28, 0x1a5, RZ ;  /* 0x000001a51c087810 */ /* 0x000fe40007ffe0ff */
[----:B------:R-:W-:-:S02]  /*99880*/  ISETP.LT.AND P4, PT, R29, c[0x0][0x178], !P1 ;  /* 0x00005e001d007a0c */ /* 0x000fc40004f81270 */
[----:B------:R-:W-:Y:S02]  /*99890*/  IADD3 R20, R0, c[0x0][0x198], RZ ;  /* 0x0000660000147a10 */ /* 0x000fe40007ffe0ff */
[----:B------:R-:W-:Y:S02]  /*998a0*/  PRMT R12, R3, 0x7632, R12 ;  /* 0x00007632030c7816 */ /* 0x000fe4000000000c */
[----:B------:R-:W-:Y:S01]  /*998b0*/  ISETP.GE.AND P0, PT, R8, c[0x0][0x17c], PT ;  /* 0x00005f0008007a0c */ /* 0x000fe20003f06270 */
[C---:B------:R-:W-:Y:S01]  /*998c0*/  IADD3 R8, R28.reuse, 0x1a6, RZ ;  /* 0x000001a61c087810 */ /* 0x040fe20007ffe0ff */
[----:B------:R-:W-:Y:S02]  /*998d0*/  IADD3 R16, R28, 0x1a8, RZ ;  /* 0x000001a81c107810 */ /* 0x000fe40007ffe0ff */
[----:B------:R-:W-:Y:S01]  /*998e0*/  ISETP.LT.AND P5, PT, R29, c[0x0][0x178], !P6 ;  /* 0x00005e001d007a0c */ /* 0x000fe200077a1270 */
[----:B------:R-:W3:Y:S01]  /*998f0*/  LDL.LU R25, [R1+0x614] ;  /* 0x0006140001197983 */ /* 0x000ee20000300800 */
[----:B------:R-:W-:Y:S01]  /*99900*/  ISETP.GE.AND P2, PT, R8, c[0x0][0x17c], PT ;  /* 0x00005f0008007a0c */ /* 0x000fe20003f46270 */
[----:B------:R-:W-:-:S02]  /*99910*/  PRMT R8, R2, 0x7632, R8 ;  /* 0x0000763202087816 */ /* 0x000fc40000000008 */
[C---:B------:R-:W-:Y:S01]  /*99920*/  IMAD.WIDE R2, R20.reuse, 0x2, R6 ;  /* 0x0000000214027825 */ /* 0x040fe200078e0206 */
[----:B------:R-:W-:-:S03]  /*99930*/  IADD3 R0, R20, c[0x0][0x198], RZ ;  /* 0x0000660014007a10 */ /* 0x000fc60007ffe0ff */
[----:B------:R-:W-:Y:S01]  /*99940*/  IMAD.WIDE R20, R20, 0x2, R4 ;  /* 0x0000000214147825 */ /* 0x000fe200078e0204 */
[----:B------:R-:W4:Y:S04]  /*99950*/  LDL.LU R29, [R1+0xb4] ;  /* 0x0000b400011d7983 */ /* 0x000f280000300800 */
[----:B------:R-:W-:Y:S01]  /*99960*/  @P4 STG.E.U16 [R2.64], R8 ;  /* 0x0000000802004986 */ /* 0x000fe2000c101506 */
[----:B------:R-:W-:Y:S02]  /*99970*/  ISETP.GE.AND P4, PT, R16, c[0x0][0x17c], PT ;  /* 0x00005f0010007a0c */ /* 0x000fe40003f86270 */
[----:B------:R-:W3:Y:S01]  /*99980*/  LDL.LU R16, [R1+0x54] ;  /* 0x0000540001107983 */ /* 0x000ee20000300800 */
[----:B--2---:R-:W-:-:S13]  /*99990*/  ISETP.LT.AND P1, PT, R24, c[0x0][0x178], !P1 ;  /* 0x00005e0018007a0c */ /* 0x004fda0004f21270 */
[----:B------:R0:W-:Y:S04]  /*999a0*/  @P1 STG.E.U16 [R20.64], R12 ;  /* 0x0000000c14001986 */ /* 0x0001e8000c101506 */
[----:B0-----:R-:W2:Y:S01]  /*999b0*/  LDL.LU R21, [R1+0x604] ;  /* 0x0006040001157983 */ /* 0x001ea20000300800 */
[----:B------:R-:W-:-:S04]  /*999c0*/  IADD3 R22, R28, 0x1a7, RZ ;  /* 0x000001a71c167810 */ /* 0x000fc80007ffe0ff */
[----:B------:R-:W-:Y:S01]  /*999d0*/  ISETP.GE.AND P3, PT, R22, c[0x0][0x17c], PT ;  /* 0x00005f0016007a0c */ /* 0x000fe20003f66270 */
[----:B------:R-:W-:-:S05]  /*999e0*/  IMAD.WIDE R22, R0, 0x2, R6 ;  /* 0x0000000200167825 */ /* 0x000fca00078e0206 */
[----:B--2---:R0:W-:Y:S04]  /*999f0*/  @P5 STG.E.U16 [R22.64], R21 ;  /* 0x0000001516005986 */ /* 0x0041e8000c101506 */
[----:B0-----:R-:W2:Y:S01]  /*99a00*/  LDL R22, [R1+0x1720] ;  /* 0x0017200001167983 */ /* 0x001ea20000100800 */
[----:B------:R-:W-:Y:S01]  /*99a10*/  ISETP.LT.AND P6, PT, R24, c[0x0][0x178], !P6 ;  /* 0x00005e0018007a0c */ /* 0x000fe200077c1270 */
[----:B------:R-:W-:Y:S01]  /*99a20*/  IMAD.WIDE R2, R0, 0x2, R4 ;  /* 0x0000000200027825 */ /* 0x000fe200078e0204 */
[----:B------:R-:W-:Y:S02]  /*99a30*/  IADD3 R8, R28, 0x1a9, RZ ;  /* 0x000001a91c087810 */ /* 0x000fe40007ffe0ff */
[----:B------:R-:W-:Y:S02]  /*99a40*/  IADD3 R0, R0, c[0x0][0x198], RZ ;  /* 0x0000660000007a10 */ /* 0x000fe40007ffe0ff */
[----:B---3--:R-:W-:Y:S01]  /*99a50*/  PRMT R12, R16, 0x7632, R12 ;  /* 0x00007632100c7816 */ /* 0x008fe2000000000c */
[----:B------:R-:W3:Y:S01]  /*99a60*/  LDL.LU R23, [R1+0xa4] ;  /* 0x0000a40001177983 */ /* 0x000ee20000300800 */
[----:B------:R-:W-:Y:S01]  /*99a70*/  ISETP.GE.AND P1, PT, R8, c[0x0][0x17c], PT ;  /* 0x00005f0008007a0c */ /* 0x000fe20003f26270 */
[----:B------:R-:W-:-:S02]  /*99a80*/  PRMT R8, R21, 0x7632, R8 ;  /* 0x0000763215087816 */ /* 0x000fc40000000008 */
[C---:B------:R-:W-:Y:S02]  /*99a90*/  IMAD.WIDE R20, R0.reuse, 0x2, R4 ;  /* 0x0000000200147825 */ /* 0x040fe400078e0204 */
[----:B------:R0:W-:Y:S02]  /*99aa0*/  @P6 STG.E.U16 [R2.64], R16 ;  /* 0x0000001002006986 */ /* 0x0001e4000c101506 */
[C---:B0-----:R-:W-:Y:S01]  /*99ab0*/  IMAD.WIDE R2, R0.reuse, 0x2, R6 ;  /* 0x0000000200027825 */ /* 0x041fe200078e0206 */
[----:B------:R-:W-:Y:S02]  /*99ac0*/  IADD3 R0, R0, c[0x0][0x198], RZ ;  /* 0x0000660000007a10 */ /* 0x000fe40007ffe0ff */
[----:B--2---:R-:W-:Y:S01]  /*99ad0*/  ISETP.LT.AND P5, PT, R22, c[0x0][0x178], !P0 ;  /* 0x00005e0016007a0c */ /* 0x004fe200047a1270 */
[----:B------:R-:W-:Y:S01]  /*99ae0*/  ISETP.LT.AND P0, PT, R24, c[0x0][0x178], !P0 ;  /* 0x00005e0018007a0c */ /* 0x000fe20004701270 */
[----:B------:R-:W-:Y:S01]  /*99af0*/  ISETP.LT.AND P6, PT, R22, c[0x0][0x178], !P2 ;  /* 0x00005e0016007a0c */ /* 0x000fe200057c1270 */
[----:B------:R-:W-:-:S10]  /*99b00*/  ISETP.LT.AND P2, PT, R24, c[0x0][0x178], !P2 ;  /* 0x00005e0018007a0c */ /* 0x000fd40005741270 */
[----:B------:R0:W-:Y:S01]  /*99b10*/  @P5 STG.E.U16 [R2.64], R8 ;  /* 0x0000000802005986 */ /* 0x0001e2000c101506 */
[----:B------:R1:W-:Y:S01]  /*99b20*/  @P0 STG.E.U16 [R20.64], R12 ;  /* 0x0000000c14000986 */ /* 0x0003e2000c101506 */
[----:B------:R-:W-:Y:S01]  /*99b30*/  ISETP.LT.AND P0, PT, R22, c[0x0][0x178], !P3 ;  /* 0x00005e0016007a0c */ /* 0x000fe20005f01270 */
[----:B------:R-:W-:Y:S02]  /*99b40*/  ISETP.LT.AND P3, PT, R24, c[0x0][0x178], !P3 ;  /* 0x00005e0018007a0c */ /* 0x000fe40005f61270 */
[----:B0-----:R-:W-:-:S04]  /*99b50*/  IMAD.WIDE R2, R0, 0x2, R6 ;  /* 0x0000000200027825 */ /* 0x001fc800078e0206 */
[----:B-1----:R-:W-:Y:S01]  /*99b60*/  IMAD.WIDE R20, R0, 0x2, R4 ;  /* 0x0000000200147825 */ /* 0x002fe200078e0204 */
[----:B------:R-:W-:Y:S02]  /*99b70*/  IADD3 R8, R28, 0x1ab, RZ ;  /* 0x000001ab1c087810 */ /* 0x000fe40007ffe0ff */
[----:B------:R-:W-:Y:S01]  /*99b80*/  IADD3 R0, R0, c[0x0][0x198], RZ ;  /* 0x0000660000007a10 */ /* 0x000fe20007ffe0ff */
[----:B------:R0:W-:Y:S01]  /*99b90*/  @P6 STG.E.U16 [R2.64], R25 ;  /* 0x0000001902006986 */ /* 0x0001e2000c101506 */
[----:B------:R-:W-:Y:S01]  /*99ba0*/  ISETP.GE.AND P6, PT, R8, c[0x0][0x17c], PT ;  /* 0x00005f0008007a0c */ /* 0x000fe20003fc6270 */
[----:B----4-:R1:W-:Y:S01]  /*99bb0*/  @P2 STG.E.U16 [R20.64], R29 ;  /* 0x0000001d14002986 */ /* 0x0103e2000c101506 */
[----:B------:R-:W-:Y:S02]  /*99bc0*/  PRMT R8, R25, 0x7632, R8 ;  /* 0x0000763219087816 */ /* 0x000fe40000000008 */
[----:B------:R-:W-:Y:S01]  /*99bd0*/  PRMT R12, R29, 0x7632, R12 ;  /* 0x000076321d0c7816 */ /* 0x000fe2000000000c */
[----:B0-----:R-:W-:-:S04]  /*99be0*/  IMAD.WIDE R2, R0, 0x2, R6 ;  /* 0x0000000200027825 */ /* 0x001fc800078e0206 */
[----:B-1----:R-:W-:Y:S01]  /*99bf0*/  IMAD.WIDE R20, R0, 0x2, R4 ;  /* 0x0000000200147825 */ /* 0x002fe200078e0204 */
[----:B------:R-:W2:Y:S04]  /*99c00*/  LDL.LU R25, [R1+0x634] ;  /* 0x0006340001197983 */ /* 0x000ea80000300800 */
[----:B------:R-:W-:Y:S01]  /*99c10*/  @P0 STG.E.U16 [R2.64], R8 ;  /* 0x0000000802000986 */ /* 0x000fe2000c101506 */
[----:B------:R-:W4:Y:S02]  /*99c20*/  LDL.LU R29, [R1+0x94] ;  /* 0x00009400011d7983 */ /* 0x000f240000300800 */
[----:B------:R0:W-:Y:S02]  /*99c30*/  @P3 STG.E.U16 [R20.64], R12 ;  /* 0x0000000c14003986 */ /* 0x0001e4000c101506 */
[----:B0-----:R-:W2:Y:S01]  /*99c40*/  LDL.LU R21, [R1+0x624] ;  /* 0x0006240001157983 */ /* 0x001ea20000300800 */
[----:B------:R-:W-:-:S02]  /*99c50*/  ISETP.LT.AND P2, PT, R22, c[0x0][0x178], !P4 ;  /* 0x00005e0016007a0c */ /* 0x000fc40006741270 */
[----:B------:R-:W-:Y:S02]  /*99c60*/  IADD3 R0, R0, c[0x0][0x198], RZ ;  /* 0x0000660000007a10 */ /* 0x000fe40007ffe0ff */
[C---:B------:R-:W-:Y:S02]  /*99c70*/  IADD3 R16, R28.reuse, 0x1aa, RZ ;  /* 0x000001aa1c107810 */ /* 0x040fe40007ffe0ff */
[----:B------:R-:W-:Y:S01]  /*99c80*/  IADD3 R8, R28, 0x1ac, RZ ;  /* 0x000001ac1c087810 */ /* 0x000fe20007ffe0ff */
[----:B------:R-:W-:Y:S01]  /*99c90*/  ISETP.LT.AND P4, PT, R24, c[0x0][0x178], !P4 ;  /* 0x00005e0018007a0c */ /* 0x000fe20006781270 */
[----:B------:R-:W-:Y:S01]  /*99ca0*/  ISETP.LT.AND P3, PT, R22, c[0x0][0x178], !P1 ;  /* 0x00005e0016007a0c */ /* 0x000fe20004f61270 */
[----:B------:R-:W-:Y:S01]  /*99cb0*/  IMAD.WIDE R2, R0, 0x2, R6 ;  /* 0x0000000200027825 */ /* 0x000fe200078e0206 */
[----:B------:R-:W-:Y:S02]  /*99cc0*/  ISETP.GE.AND P5, PT, R16, c[0x0][0x17c], PT ;  /* 0x00005f0010007a0c */ /* 0x000fe40003fa6270 */
[----:B------:R-:W-:Y:S01]  /*99cd0*/  ISETP.GE.AND P0, PT, R8, c[0x0][0x17c], PT ;  /* 0x00005f0008007a0c */ /* 0x000fe20003f06270 */
[----:B------:R-:W-:Y:S01]  /*99ce0*/  IADD3 R16, R0, c[0x0][0x198], RZ ;  /* 0x0000660000107a10 */ /* 0x000fe20007ffe0ff */
[----:B------:R-:W-:Y:S01]  /*99cf0*/  IADD3 R8, R28, 0x1ad, RZ ;  /* 0x000001ad1c087810 */ /* 0x000fe20007ffe0ff */
[----:B--2---:R0:W-:Y:S03]  /*99d00*/  @P2 STG.E.U16 [R2.64], R21 ;  /* 0x0000001502002986 */ /* 0x0041e6000c101506 */
[----:B------:R-:W-:Y:S01]  /*99d10*/  ISETP.GE.AND P2, PT, R8, c[0x0][0x17c], PT ;  /* 0x00005f0008007a0c */ /* 0x000fe20003f46270 */
[----:B------:R-:W-:-:S02]  /*99d20*/  IADD3 R8, R28, 0x1ae, RZ ;  /* 0x000001ae1c087810 */ /* 0x000fc40007ffe0ff */
[----:B0-----:R-:W-:Y:S01]  /*99d30*/  IMAD.WIDE R2, R0, 0x2, R4 ;  /* 0x0000000200027825 */ /* 0x001fe200078e0204 */
[----:B------:R-:W-:-:S03]  /*99d40*/  PRMT R0, R21, 0x7632, R0 ;  /* 0x0000763215007816 */ /* 0x000fc60000000000 */
[----:B------:R-:W-:Y:S01]  /*99d50*/  IMAD.WIDE R20, R16, 0x2, R6 ;  /* 0x0000000210147825 */ /* 0x000fe200078e0206 */
[----:B---3--:R-:W-:Y:S04]  /*99d60*/  @P4 STG.E.U16 [R2.64], R23 ;  /* 0x0000001702004986 */ /* 0x008fe8000c101506 */
[----:B------:R0:W-:Y:S01]  /*99d70*/  @P3 STG.E.U16 [R20.64], R0 ;  /* 0x0000000014003986 */ /* 0x0001e2000c101506 */
[----:B------:R-:W-:Y:S02]  /*99d80*/  ISETP.GE.AND P3, PT, R8, c[0x0][0x17c], PT ;  /* 0x00005f0008007a0c */ /* 0x000fe40003f66270 */
[----:B------:R-:W2:Y:S01]  /*99d90*/  LDL R8, [R1+0x1720] ;  /* 0x0017200001087983 */ /* 0x000ea20000100800 */
[----:B------:R-:W-:Y:S02]  /*99da0*/  ISETP.LT.AND P1, PT, R24, c[0x0][0x178], !P1 ;  /* 0x00005e0018007a0c */ /* 0x000fe40004f21270 */
[----:B------:R-:W-:-:S02]  /*99db0*/  ISETP.LT.AND P4, PT, R22, c[0x0][0x178], !P5 ;  /* 0x00005e0016007a0c */ /* 0x000fc40006f81270 */
[----:B------:R-:W-:Y:S02]  /*99dc0*/  PRMT R12, R23, 0x7632, R12 ;  /* 0x00007632170c7816 */ /* 0x000fe4000000000c */
[C---:B0-----:R-:W-:Y:S01]  /*99dd0*/  IADD3 R0, R16.reuse, c[0x0][0x198], RZ ;  /* 0x0000660010007a10 */ /* 0x041fe20007ffe0ff */
[----:B------:R-:W-:-:S04]  /*99de0*/  IMAD.WIDE R2, R16, 0x2, R4 ;  /* 0x0000000210027825 */ /* 0x000fc800078e0204 */
[----:B------:R-:W-:Y:S02]  /*99df0*/  IMAD.WIDE R20, R0, 0x2, R6 ;  /* 0x0000000200147825 */ /* 0x000fe400078e0206 */
[----:B------:R-:W-:Y:S01]  /*99e00*/  @P1 STG.E.U16 [R2.64], R12 ;  /* 0x0000000c02001986 */ /* 0x000fe2000c101506 */
[----:B------:R-:W-:-:S03]  /*99e10*/  ISETP.LT.AND P5, PT, R24, c[0x0][0x178], !P5 ;  /* 0x00005e0018007a0c */ /* 0x000fc60006fa1270 */
[----:B------:R0:W-:Y:S01]  /*99e20*/  @P4 STG.E.U16 [R20.64], R25 ;  /* 0x0000001914004986 */ /* 0x0001e2000c101506 */
[----:B------:R-:W-:Y:S01]  /*99e30*/  IADD3 R16, R28, 0x1af, RZ ;  /* 0x000001af1c107810 */ /* 0x000fe20007ffe0ff */
[----:B------:R-:W-:-:S03]  /*99e40*/  IMAD.WIDE R22, R0, 0x2, R4 ;  /* 0x0000000200167825 */ /* 0x000fc600078e0204 */
[----:B------:R-:W-:Y:S01]  /*99e50*/  ISETP.GE.AND P1, PT, R16, c[0x0][0x17c], PT ;  /* 0x00005f0010007a0c */ /* 0x000fe20003f26270 */
[----:B------:R-:W-:Y:S01]  /*99e60*/  PRMT R16, R25, 0x7632, R16 ;  /* 0x0000763219107816 */ /* 0x000fe20000000010 */
[----:B0-----:R-:W-:-:S03]  /*99e70*/  IADD3 R20, R0, c[0x0][0x198], RZ ;  /* 0x0000660000147a10 */ /* 0x001fc60007ffe0ff */
[----:B----4-:R0:W-:Y:S02]  /*99e80*/  @P5 STG.E.U16 [R22.64], R29 ;  /* 0x0000001d16005986 */ /* 0x0101e4000c101506 */
[C---:B------:R-:W-:Y:S01]  /*99e90*/  IMAD.WIDE R2, R20.reuse, 0x2, R6 ;  /* 0x0000000214027825 */ /* 0x040fe200078e0206 */
[C---:B------:R-:W-:Y:S02]  /*99ea0*/  IADD3 R0, R20.reuse, c[0x0][0x198], RZ ;  /* 0x0000660014007a10 */ /* 0x040fe40007ffe0ff */
[----:B------:R-:W-:Y:S01]  /*99eb0*/  PRMT R12, R29, 0x7632, R12 ;  /* 0x000076321d0c7816 */ /* 0x000fe2000000000c */
[----:B------:R-:W-:Y:S01]  /*99ec0*/  IMAD.WIDE R20, R20, 0x2, R4 ;  /* 0x0000000214147825 */ /* 0x000fe200078e0204 */
[----:B0-----:R-:W3:Y:S01]  /*99ed0*/  LDL.LU R29, [R1+0x74] ;  /* 0x00007400011d7983 */ /* 0x001ee20000300800 */
[----:B--2---:R-:W-:Y:S02]  /*99ee0*/  ISETP.LT.AND P4, PT, R8, c[0x0][0x178], !P6 ;  /* 0x00005e0008007a0c */ /* 0x004fe40007781270 */
[----:B------:R-:W-:-:S11]  /*99ef0*/  ISETP.LT.AND P6, PT, R24, c[0x0][0x178], !P6 ;  /* 0x00005e0018007a0c */ /* 0x000fd600077c1270 */
[----:B------:R0:W-:Y:S02]  /*99f00*/  @P4 STG.E.U16 [R2.64], R16 ;  /* 0x0000001002004986 */ /* 0x0001e4000c101506 */
[----:B------:R1:W-:Y:S02]  /*99f10*/  @P6 STG.E.U16 [R20.64], R12 ;  /* 0x0000000c14006986 */ /* 0x0003e4000c101506 */
[----:B0-----:R-:W2:Y:S01]  /*99f20*/  LDL.LU R16, [R1+0x644] ;  /* 0x0006440001107983 */ /* 0x001ea20000300800 */
[----:B------:R-:W4:Y:S02]  /*99f30*/  LDL.LU R2, [R1+0x84] ;  /* 0x0000840001027983 */ /* 0x000f240000300800 */
[----:B------:R-:W3:Y:S02]  /*99f40*/  LDL R3, [R1+0x1720] ;  /* 0x0017200001037983 */ /* 0x000ee40000100800 */
[----:B-1----:R-:W4:Y:S01]  /*99f50*/  LDL R21, [R1+0x1724] ;  /* 0x0017240001157983 */ /* 0x002f220000100800 */
[----:B------:R-:W-:Y:S01]  /*99f60*/  ISETP.LT.AND P5, PT, R8, c[0x0][0x178], !P0 ;  /* 0x00005e0008007a0c */ /* 0x000fe200047a1270 */
[----:B------:R-:W-:-:S02]  /*99f70*/  ISETP.LT.AND P0, PT, R24, c[0x0][0x178], !P0 ;  /* 0x00005e0018007a0c */ /* 0x000fc40004701270 */
[----:B------:R-:W-:-:S04]  /*99f80*/  IMAD.WIDE R22, R0, 0x2, R6 ;  /* 0x0000000200167825 */ /* 0x000fc800078e0206 */
[----:B------:R-:W-:Y:S01]  /*99f90*/  IMAD.WIDE R24, R0, 0x2, R4 ;  /* 0x0000000200187825 */ /* 0x000fe200078e0204 */
[----:B------:R-:W-:Y:S02]  /*99fa0*/  IADD3 R8, R28, 0x1b0, RZ ;  /* 0x000001b01c087810 */ /* 0x000fe40007ffe0ff */
[----:B------:R-:W-:Y:S02]  /*99fb0*/  IADD3 R20, R0, c[0x0][0x198], RZ ;  /* 0x0000660000147a10 */ /* 0x000fe40007ffe0ff */
[----:B------:R-:W-:Y:S02]  /*99fc0*/  ISETP.GE.AND P4, PT, R8, c[0x0][0x17c], PT ;  /* 0x00005f0008007a0c */ /* 0x000fe40003f86270 */
[----:B------:R-:W-:Y:S01]  /*99fd0*/  IADD3 R0, R20, c[0x0][0x198], RZ ;  /* 0x0000660014007a10 */ /* 0x000fe20007ffe0ff */
[----:B--2---:R0:W-:Y:S01]  /*99fe0*/  @P5 STG.E.U16 [R22.64], R16 ;  /* 0x0000001016005986 */ /* 0x0041e2000c101506 */
[----:B---3--:R-:W-:Y:S01]  /*99ff0*/  ISETP.LT.AND P5, PT, R3, c[0x0][0x178], !P2 ;  /* 0x00005e0003007a0c */ /* 0x008fe200057a1270 */
[----:B----4-:R-:W-:-:S02]  /*9a000*/  ISETP.LT.AND P2, PT, R21, c[0x0][0x178], !P2 ;  /* 0x00005e0015007a0c */ /* 0x010fc40005741270 */
[----:B------:R1:W-:Y:S01]  /*9a010*/  @P0 STG.E.U16 [R24.64], R2 ;  /* 0x0000000218000986 */ /* 0x0003e2000c101506 */
[----:B------:R-:W-:Y:S02]  /*9a020*/  PRMT R12, R2, 0x7632, R12 ;  /* 0x00007632020c7816 */ /* 0x000fe4000000000c */
[----:B------:R-:W-:Y:S02]  /*9a030*/  ISETP.LT.AND P6, PT, R3, c[0x0][0x178], !P3 ;  /* 0x00005e0003007a0c */ /* 0x000fe40005fc1270 */
[----:B------:R-:W-:Y:S01]  /*9a040*/  PRMT R8, R16, 0x7632, R8 ;  /* 0x0000763210087816 */ /* 0x000fe20000000008 */
[----:B------:R-:W-:Y:S01]  /*9a050*/  ISETP.LT.AND P3, PT, R21, c[0x0][0x178], !P3 ;  /* 0x00005e0015007a0c */ /* 0x000fe20005f61270 */
[----:B0-----:R-:W-:Y:S01]  /*9a060*/  IADD3 R16, R28, 0x1b2, RZ ;  /* 0x000001b21c107810 */ /* 0x001fe20007ffe0ff */
[----:B-1----:R-:W-:-:S04]  /*9a070*/  IMAD.WIDE R2, R20, 0x2, R6 ;  /* 0x0000000214027825 */ /* 0x002fc800078e0206 */
[----:B------:R-:W-:Y:S01]  /*9a080*/  IMAD.WIDE R20, R20, 0x2, R4 ;  /* 0x0000000214147825 */ /* 0x000fe200078e0204 */
[----:B------:R-:W2:Y:S04]  /*9a090*/  LDL.LU R24, [R1+0x664] ;  /* 0x0006640001187983 */ /* 0x000ea80000300800 */
[----:B------:R-:W-:Y:S01]  /*9a0a0*/  @P5 STG.E.U16 [R2.64], R8 ;  /* 0x0000000802005986 */ /* 0x000fe2000c101506 */
[----:B------:R-:W3:Y:S01]  /*9a0b0*/  LDL.LU R25, [R1+0x64] ;  /* 0x0000640001197983 */ /* 0x000ee20000300800 */
[----:B------:R-:W-:Y:S01]  /*9a0c0*/  ISETP.GE.AND P5, PT, R16, c[0x0][0x17c], PT ;  /* 0x00005f0010007a0c */ /* 0x000fe20003fa6270 */
[----:B------:R0:W-:Y:S01]  /*9a0d0*/  @P2 STG.E.U16 [R20.64], R12 ;  /* 0x0000000c14002986 */ /* 0x0001e2000c101506 */
[----:B------:R-:W4:Y:S04]  /*9a0e0*/  LDL.LU R16, [R1+0x654] ;  /* 0x0006540001107983 */ /* 0x000f280000300800 */
[----:B0-----:R-:W2:Y:S01]  /*9a0f0*/  LDL R21, [R1+0x1720] ;  /* 0x0017200001157983 */ /* 0x001ea20000100800 */
[----:B------:R-:W-:-:S04]  /*9a100*/  IADD3 R22, R28, 0x1b1, RZ ;  /* 0x000001b11c167810 */ /* 0x000fc80007ffe0ff */
[----:B------:R-:W-:Y:S01]  /*9a110*/  ISETP.GE.AND P0, PT, R22, c[0x0][0x17c], PT ;  /* 0x00005f0016007a0c */ /* 0x000fe20003f06270 */
[----:B------:R-:W-:-:S04]  /*9a120*/  IMAD.WIDE R22, R0, 0x2, R6 ;  /* 0x0000000200167825 */ /* 0x000fc800078e0206 */
[----:B------:R-:W-:Y:S01]  /*9a130*/  IMAD.WIDE R2, R0, 0x2, R4 ;  /* 0x0000000200027825 */ /* 0x000fe200078e0204 */
[----:B------:R-:W-:Y:S02]  /*9a140*/  IADD3 R8, R28, 0x1b3, RZ ;  /* 0x000001b31c087810 */ /* 0x000fe40007ffe0ff */
[----:B------:R-:W-:Y:S02]  /*9a150*/  IADD3 R0, R0, c[0x0][0x198], RZ ;  /* 0x0000660000007a10 */ /* 0x000fe40007ffe0ff */
[----:B------:R-:W-:Y:S02]  /*9a160*/  ISETP.GE.AND P2, PT, R8, c[0x0][0x17c], PT ;  /* 0x00005f0008007a0c */ /* 0x000fe40003f46270 */
[----:B------:R-:W-:Y:S01]  /*9a170*/  PRMT R12, R29, 0x7632, R12 ;  /* 0x000076321d0c7816 */ /* 0x000fe2000000000c */
[----:B----4-:R0:W-:Y:S01]  /*9a180*/  @P6 STG.E.U16 [R22.64], R16 ;  /* 0x0000001016006986 */ /* 0x0101e2000c101506 */
[----:B------:R1:W-:Y:S01]  /*9a190*/  @P3 STG.E.U16 [R2.64], R29 ;  /* 0x0000001d02003986 */ /* 0x0003e2000c101506 */
[----:B------:R-:W-:-:S02]  /*9a1a0*/  PRMT R8, R16, 0x7632, R8 ;  /* 0x0000763210087816 */ /* 0x000fc40000000008 */
[----:B--2---:R-:W-:Y:S01]  /*9a1b0*/  ISETP.LT.AND P6, PT, R21, c[0x0][0x178], !P1 ;  /* 0x00005e0015007a0c */ /* 0x004fe20004fc1270 */
[----:B0-----:R-:W2:Y:S01]  /*9a1c0*/  LDL R22, [R1+0x1724] ;  /* 0x0017240001167983 */ /* 0x001ea20000100800 */
[----:B-1----:R-:W-:Y:S01]  /*9a1d0*/  IMAD.WIDE R2, R0, 0x2, R6 ;  /* 0x0000000200027825 */ /* 0x002fe200078e0206 */
[----:B------:R-:W-:-:S03]  /*9a1e0*/  IADD3 R16, R28, 0x1b4, RZ ;  /* 0x000001b41c107810 */ /* 0x000fc60007ffe0ff */
[----:B------:R-:W4:Y:S01]  /*9a1f0*/  LDL.LU R29, [R1+0x684] ;  /* 0x00068400011d7983 */ /* 0x000f220000300800 */
[----:B------:R-:W3:Y:S06]  /*9a200*/  LDL.LU R23, [R1+0x44] ;  /* 0x0000440001177983 */ /* 0x000eec0000300800 */
[----:B------:R0:W-:Y:S01]  /*9a210*/  @P6 STG.E.U16 [R2.64], R8 ;  /* 0x0000000802006986 */ /* 0x0001e2000c101506 */
[----:B------:R-:W-:Y:S02]  /*9a220*/  ISETP.GE.AND P6, PT, R16, c[0x0][0x17c], PT ;  /* 0x00005f0010007a0c */ /* 0x000fe40003fc6270 */
[----:B------:R-:W3:Y:S01]  /*9a230*/  LDL R16, [R1+0x1720] ;  /* 0x0017200001107983 */ /* 0x000ee20000100800 */
[----:B------:R-:W-:Y:S01]  /*9a240*/  ISETP.LT.AND P3, PT, R21, c[0x0][0x178], !P4 ;  /* 0x00005e0015007a0c */ /* 0x000fe20006761270 */
[C---:B------:R-:W-:Y:S01]  /*9a250*/  IMAD.WIDE R20, R0.reuse, 0x2, R4 ;  /* 0x0000000200147825 */ /* 0x040fe200078e0204 */
[----:B------:R-:W-:-:S05]  /*9a260*/  IADD3 R0, R0, c[0x0][0x198], RZ ;  /* 0x0000660000007a10 */ /* 0x000fca0007ffe0ff */
[----:B0-----:R-:W-:Y:S01]  /*9a270*/  IMAD.WIDE R2, R0, 0x2, R6 ;  /* 0x0000000200027825 */ /* 0x001fe200078e0206 */
[----:B------:R-:W-:Y:S02]  /*9a280*/  IADD3 R8, R28, 0x1b5, RZ ;  /* 0x000001b51c087810 */ /* 0x000fe40007ffe0ff */
[C---:B--2---:R-:W-:Y:S02]  /*9a290*/  ISETP.LT.AND P1, PT, R22.reuse, c[0x0][0x178], !P1 ;  /* 0x00005e0016007a0c */ /* 0x044fe40004f21270 */
[----:B------:R-:W-:-:S11]  /*9a2a0*/  ISETP.LT.AND P4, PT, R22, c[0x0][0x178], !P4 ;  /* 0x00005e0016007a0c */ /* 0x000fd60006781270 */
[----:B------:R0:W-:Y:S01]  /*9a2b0*/  @P1 STG.E.U16 [R20.64], R12 ;  /* 0x0000000c14001986 */ /* 0x0001e2000c101506 */
[----:B---3--:R-:W-:Y:S01]  /*9a2c0*/  ISETP.LT.AND P1, PT, R16, c[0x0][0x178], !P0 ;  /* 0x00005e0010007a0c */ /* 0x008fe20004721270 */
[----:B------:R-:W-:Y:S02]  /*9a2d0*/  ISETP.LT.AND P0, PT, R22, c[0x0][0x178], !P0 ;  /* 0x00005e0016007a0c */ /* 0x000fe40004701270 */
[----:B------:R1:W-:Y:S01]  /*9a2e0*/  @P3 STG.E.U16 [R2.64], R24 ;  /* 0x0000001802003986 */ /* 0x0003e2000c101506 */
[----:B------:R-:W-:Y:S01]  /*9a2f0*/  ISETP.GE.AND P3, PT, R8, c[0x0][0x17c], PT ;  /* 0x00005f0008007a0c */ /* 0x000fe20003f66270 */
[----:B------:R-:W-:Y:S02]  /*9a300*/  PRMT R8, R24, 0x7632, R8 ;  /* 0x0000763218087816 */ /* 0x000fe40000000008 */
[C---:B0-----:R-:W-:Y:S01]  /*9a310*/  IMAD.WIDE R20, R0.reuse, 0x2, R4 ;  /* 0x0000000200147825 */ /* 0x041fe200078e0204 */
[----:B------:R-:W-:Y:S02]  /*9a320*/  IADD3 R0, R0, c[0x0][0x198], RZ ;  /* 0x0000660000007a10 */ /* 0x000fe40007ffe0ff */
[----:B------:R-:W-:Y:S01]  /*9a330*/  PRMT R12, R25, 0x7632, R12 ;  /* 0x00007632190c7816 */ /* 0x000fe2000000000c */
[----:B-1----:R-:W2:Y:S04]  /*9a340*/  LDL.LU R24, [R1+0x694] ;  /* 0x0006940001187983 */ /* 0x002ea80000300800 */
[----:B------:R0:W-:Y:S01]  /*9a350*/  @P4 STG.E.U16 [R20.64], R25 ;  /* 0x0000001914004986 */ /* 0x0001e2000c101506 */
[----:B------:R-:W-:Y:S01]  /*9a360*/  IMAD.WIDE R2, R0, 0x2, R6 ;  /* 0x0000000200027825 */ /* 0x000fe200078e0206 */
[----:B------:R-:W-:-:S04]  /*9a370*/  ISETP.LT.AND P4, PT, R16, c[0x0][0x178], !P5 ;  /* 0x00005e0010007a0c */ /* 0x000fc80006f81270 */
[----:B------:R1:W-:Y:S01]  /*9a380*/  @P1 STG.E.U16 [R2.64], R8 ;  /* 0x0000000802001986 */ /* 0x0003e2000c101506 */
[C---:B0-----:R-:W-:Y:S01]  /*9a390*/  IMAD.WIDE R20, R0.reuse, 0x2, R4 ;  /* 0x0000000200147825 */ /* 0x041fe200078e0204 */
[----:B------:R-:W-:Y:S02]  /*9a3a0*/  IADD3 R0, R0, c[0x0][0x198], RZ ;  /* 0x0000660000007a10 */ /* 0x000fe40007ffe0ff */
[----:B------:R-:W-:Y:S01]  /*9a3b0*/  ISETP.LT.AND P5, PT, R22, c[0x0][0x178], !P5 ;  /* 0x00005e0016007a0c */ /* 0x000fe20006fa1270 */
[----:B------:R-:W3:Y:S04]  /*9a3c0*/  LDL.LU R25, [R1+0x24] ;  /* 0x0000240001197983 */ /* 0x000ee80000300800 */
[----:B------:R-:W-:Y:S01]  /*9a3d0*/  @P0 STG.E.U16 [R20.64], R12 ;  /* 0x0000000c14000986 */ /* 0x000fe2000c101506 */
[----:B-1----:R-:W-:Y:S01]  /*9a3e0*/  IADD3 R8, R28, 0x1b6, RZ ;  /* 0x000001b61c087810 */ /* 0x002fe20007ffe0ff */
[----:B------:R-:W-:-:S03]  /*9a3f0*/  IMAD.WIDE R2, R0, 0x2, R6 ;  /* 0x0000000200027825 */ /* 0x000fc600078e0206 */
[----:B------:R-:W-:Y:S01]  /*9a400*/  ISETP.GE.AND P0, PT, R8, c[0x0][0x17c], PT ;  /* 0x00005f0008007a0c */ /* 0x000fe20003f06270 */
[----:B------:R-:W-:Y:S01]  /*9a410*/  IADD3 R8, R28, 0x1b7, RZ ;  /* 0x000001b71c087810 */ /* 0x000fe20007ffe0ff */
[----:B----4-:R0:W-:Y:S01]  /*9a420*/  @P4 STG.E.U16 [R2.64], R29 ;  /* 0x0000001d02004986 */ /* 0x0101e2000c101506 */
[----:B------:R-:W-:Y:S01]  /*9a430*/  ISETP.LT.AND P1, PT, R16, c[0x0][0x178], !P2 ;  /* 0x00005e0010007a0c */ /* 0x000fe20005721270 */
[----:B------:R-:W-:Y:S01]  /*9a440*/  ISETP.LT.AND P2, PT, R22, c[0x0][0x178], !P2 ;  /* 0x00005e0016007a0c */ /* 0x000fe20005741270 */
[----:B------:R-:W-:Y:S02]  /*9a450*/  ISETP.GE.AND P4, PT, R8, c[0x0][0x17c], PT ;  /* 0x00005f0008007a0c */ /* 0x000fe40003f86270 */
[----:B------:R-:W4:Y:S01]  /*9a460*/  LDL R8, [R1+0x1720] ;  /* 0x0017200001087983 */ /* 0x000f220000100800 */
[C---:B------:R-:W-:Y:S01]  /*9a470*/  IADD3 R16, R0.reuse, c[0x0][0x198], RZ ;  /* 0x0000660000107a10 */ /* 0x040fe20007ffe0ff */
[----:B0-----:R-:W-:Y:S01]  /*9a480*/  IMAD.WIDE R2, R0, 0x2, R4 ;  /* 0x0000000200027825 */ /* 0x001fe200078e0204 */
[----:B------:R-:W-:-:S03]  /*9a490*/  PRMT R0, R29, 0x7632, R0 ;  /* 0x000076321d007816 */ /* 0x000fc60000000000 */
[C---:B------:R-:W-:Y:S01]  /*9a4a0*/  IMAD.WIDE R20, R16.reuse, 0x2, R6 ;  /* 0x0000000210147825 */ /* 0x040fe200078e0206 */
[----:B------:R-:W-:Y:S01]  /*9a4b0*/  PRMT R12, R23, 0x7632, R12 ;  /* 0x00007632170c7816 */ /* 0x000fe2000000000c */
[----:B------:R-:W3:Y:S04]  /*9a4c0*/  LDL.LU R29, [R1+0x14] ;  /* 0x00001400011d7983 */ /* 0x000ee80000300800 */
[----:B------:R0:W-:Y:S01]  /*9a4d0*/  @P5 STG.E.U16 [R2.64], R23 ;  /* 0x0000001702005986 */ /* 0x0001e2000c101506 */
[----:B------:R-:W-:Y:S02]  /*9a4e0*/  @P1 STG.E.U16 [R20.64], R0 ;  /* 0x0000000014001986 */ /* 0x000fe4000c101506 */
[----:B0-----:R-:W-:-:S05]  /*9a4f0*/  IMAD.WIDE R2, R16, 0x2, R4 ;  /* 0x0000000210027825 */ /* 0x001fca00078e0204 */
[----:B------:R0:W-:Y:S04]  /*9a500*/  @P2 STG.E.U16 [R2.64], R12 ;  /* 0x0000000c02002986 */ /* 0x0001e8000c101506 */
[----:B0-----:R-:W3:Y:S01]  /*9a510*/  LDL R3, [R1+0x1720] ;  /* 0x0017200001037983 */ /* 0x001ee20000100800 */
[----:B------:R-:W-:-:S05]  /*9a520*/  IADD3 R0, R16, c[0x0][0x198], RZ ;  /* 0x0000660010007a10 */ /* 0x000fca0007ffe0ff */
[----:B------:R-:W-:Y:S01]  /*9a530*/  IMAD.WIDE R20, R0, 0x2, R6 ;  /* 0x0000000200147825 */ /* 0x000fe200078e0206 */
[----:B------:R-:W-:-:S04]  /*9a540*/  IADD3 R16, R28, 0x1b9, RZ ;  /* 0x000001b91c107810 */ /* 0x000fc80007ffe0ff */
[----:B------:R-:W-:Y:S02]  /*9a550*/  ISETP.GE.AND P2, PT, R16, c[0x0][0x17c], PT ;  /* 0x00005f0010007a0c */ /* 0x000fe40003f46270 */
[----:B--2---:R-:W-:Y:S02]  /*9a560*/  PRMT R16, R24, 0x7632, R16 ;  /* 0x0000763218107816 */ /* 0x004fe40000000010 */
[----:B----4-:R-:W-:Y:S01]  /*9a570*/  ISETP.LT.AND P5, PT, R8, c[0x0][0x178], !P6 ;  /* 0x00005e0008007a0c */ /* 0x010fe200077a1270 */
[----:B------:R-:W-:Y:S01]  /*9a580*/  ISETP.LT.AND P6, PT, R22, c[0x0][0x178], !P6 ;  /* 0x00005e0016007a0c */ /* 0x000fe200077c1270 */
[----:B------:R-:W-:Y:S01]  /*9a590*/  IADD3 R8, R28, 0x1b8, RZ ;  /* 0x000001b81c087810 */ /* 0x000fe20007ffe0ff */
[----:B------:R-:W-:-:S03]  /*9a5a0*/  IMAD.WIDE R22, R0, 0x2, R4 ;  /* 0x0000000200167825 */ /* 0x000fc600078e0204 */
[----:B------:R-:W-:Y:S02]  /*9a5b0*/  ISETP.GE.AND P1, PT, R8, c[0x0][0x17c], PT ;  /* 0x00005f0008007a0c */ /* 0x000fe40003f26270 */
[----:B------:R-:W2:Y:S05]  /*9a5c0*/  LDL R8, [R1+0x1724] ;  /* 0x0017240001087983 */ /* 0x000eaa0000100800 */
[----:B------:R0:W-:Y:S01]  /*9a5d0*/  @P5 STG.E.U16 [R20.64], R24 ;  /* 0x0000001814005986 */ /* 0x0001e2000c101506 */
[----:B---3--:R-:W-:Y:S01]  /*9a5e0*/  @P6 STG.E.U16 [R22.64], R25 ;  /* 0x0000001916006986 */ /* 0x008fe2000c101506 */
[----:B0-----:R-:W-:Y:S02]  /*9a5f0*/  IADD3 R20, R0, c[0x0][0x198], RZ ;  /* 0x0000660000147a10 */ /* 0x001fe40007ffe0ff */
[----:B------:R-:W-:-:S02]  /*9a600*/  ISETP.LT.AND P5, PT, R3, c[0x0][0x178], !P3 ;  /* 0x00005e0003007a0c */ /* 0x000fc40005fa1270 */
[----:B------:R-:W-:Y:S01]  /*9a610*/  ISETP.LT.AND P6, PT, R3, c[0x0][0x178], !P0 ;  /* 0x00005e0003007a0c */ /* 0x000fe200047c1270 */
[----:B------:R-:W-:-:S10]  /*9a620*/  IMAD.WIDE R2, R20, 0x2, R6 ;  /* 0x0000000214027825 */ /* 0x000fd400078e0206 */
[----:B------:R0:W-:Y:S04]  /*9a630*/  @P5 STG.E.U16 [R2.64], R16 ;  /* 0x0000001002005986 */ /* 0x0001e8000c101506 */
[----:B0-----:R-:W3:Y:S01]  /*9a640*/  LDL.LU R3, [R1+0x6a4] ;  /* 0x0006a40001037983 */ /* 0x001ee20000300800 */
[C---:B------:R-:W-:Y:S02]  /*9a650*/  IADD3 R0, R20.reuse, c[0x0][0x198], RZ ;  /* 0x0000660014007a10 */ /* 0x040fe40007ffe0ff */
[----:B------:R-:W-:Y:S01]  /*9a660*/  PRMT R12, R25, 0x7632, R12 ;  /* 0x00007632190c7816 */ /* 0x000fe2000000000c */
[----:B------:R-:W-:-:S04]  /*9a670*/  IMAD.WIDE R20, R20, 0x2, R4 ;  /* 0x0000000214147825 */ /* 0x000fc800078e0204 */
[----:B------:R-:W-:-:S04]  /*9a680*/  IMAD.WIDE R22, R0, 0x2, R6 ;  /* 0x0000000200167825 */ /* 0x000fc800078e0206 */
[----:B------:R-:W-:Y:S01]  /*9a690*/  IMAD.WIDE R24, R0, 0x2, R4 ;  /* 0x0000000200187825 */ /* 0x000fe200078e0204 */
[C---:B--2---:R-:W-:Y:S02]  /*9a6a0*/  ISETP.LT.AND P3, PT, R8.reuse, c[0x0][0x178], !P3 ;  /* 0x00005e0008007a0c */ /* 0x044fe40005f61270 */
[----:B------:R-:W-:-:S11]  /*9a6b0*/  ISETP.LT.AND P0, PT, R8, c[0x0][0x178], !P0 ;  /* 0x00005e0008007a0c */ /* 0x000fd60004701270 */
[----:B------:R-:W-:Y:S04]  /*9a6c0*/  @P3 STG.E.U16 [R20.64], R12 ;  /* 0x0000000c14003986 */ /* 0x000fe8000c101506 */
[----:B---3--:R-:W-:Y:S01]  /*9a6d0*/  @P6 STG.E.U16 [R22.64], R3 ;  /* 0x0000000316006986 */ /* 0x008fe2000c101506 */
[----:B------:R0:W-:Y:S03]  /*9a6e0*/  @P0 STG.E.U16 [R24.64], R29 ;  /* 0x0000001d18000986 */ /* 0x0001e6000c101506 */
[----:B0-----:R-:W2:Y:S01]  /*9a6f0*/  LDL R24, [R1+0x1720] ;  /* 0x0017200001187983 */ /* 0x001ea20000100800 */
[----:B------:R-:W3:Y:S01]  /*9a700*/  LDL.LU R25, [R1+0x1724] ;  /* 0x0017240001197983 */ /* 0x000ee20000300800 */
[----:B------:R-:W-:-:S02]  /*9a710*/  IADD3 R8, R28, 0x1ba, RZ ;  /* 0x000001ba1c087810 */ /* 0x000fc40007ffe0ff */
[----:B------:R-:W-:Y:S02]  /*9a720*/  IADD3 R20, R0, c[0x0][0x198], RZ ;  /* 0x0000660000147a10 */ /* 0x000fe40007ffe0ff */
[----:B------:R-:W-:Y:S01]  /*9a730*/  ISETP.GE.AND P5, PT, R8, c[0x0][0x17c], PT ;  /* 0x00005f0008007a0c */ /* 0x000fe20003fa6270 */
[----:B------:R-:W-:Y:S02]  /*9a740*/  PRMT R8, R3, 0x7632, R8 ;  /* 0x0000763203087816 */ /* 0x000fe40000000008 */
[----:B------:R-:W-:Y:S01]  /*9a750*/  IMAD.WIDE R2, R20, 0x2, R6 ;  /* 0x0000000214027825 */ /* 0x000fe200078e0206 */
[----:B------:R-:W-:Y:S02]  /*9a760*/  IADD3 R16, R28, 0x1bc, RZ ;  /* 0x000001bc1c107810 */ /* 0x000fe40007ffe0ff */
[----:B------:R-:W-:Y:S02]  /*9a770*/  PRMT R12, R29, 0x7632, R12 ;  /* 0x000076321d0c7816 */ /* 0x000fe4000000000c */
[----:B------:R-:W4:Y:S01]  /*9a780*/  LDL.LU R29, [R1+0x6c4] ;  /* 0x0006c400011d7983 */ /* 0x000f220000300800 */
[----:B--2---:R-:W-:-:S13]  /*9a790*/  ISETP.LT.AND P0, PT, R24, c[0x0][0x178], !P4 ;  /* 0x00005e0018007a0c */ /* 0x004fda0006701270 */
[----:B------:R0:W-:Y:S01]  /*9a7a0*/  @P0 STG.E.U16 [R2.64], R8 ;  /* 0x0000000802000986 */ /* 0x0001e2000c101506 */
[----:B------:R-:W-:Y:S02]  /*9a7b0*/  ISETP.GE.AND P0, PT, R16, c[0x0][0x17c], PT ;  /* 0x00005f0010007a0c */ /* 0x000fe40003f06270 */
[----:B------:R-:W2:Y:S01]  /*9a7c0*/  LDL.LU R16, [R1+0x6d4] ;  /* 0x0006d40001107983 */ /* 0x000ea20000300800 */
[C---:B---3--:R-:W-:Y:S02]  /*9a7d0*/  ISETP.LT.AND P4, PT, R25.reuse, c[0x0][0x178], !P4 ;  /* 0x00005e0019007a0c */ /* 0x048fe40006781270 */
[----:B------:R-:W-:Y:S01]  /*9a7e0*/  ISETP.LT.AND P3, PT, R24, c[0x0][0x178], !P1 ;  /* 0x00005e0018007a0c */ /* 0x000fe20004f61270 */
[----:B------:R-:W-:Y:S01]  /*9a7f0*/  ISETP.LT.AND P1, PT, R25, c[0x0][0x178], !P1 ;  /* 0x00005e0019007a0c */ /* 0x000fe20004f21270 */
[----:B------:R-:W-:Y:S02]  /*9a800*/  IADD3 R22, R28, 0x1bb, RZ ;  /* 0x000001bb1c167810 */ /* 0x000fe40007ffe0ff */
[C---:B------:R-:W-:Y:S01]  /*9a810*/  IADD3 R0, R20.reuse, c[0x0][0x198], RZ ;  /* 0x0000660014007a10 */ /* 0x040fe20007ffe0ff */
[----:B------:R-:W-:Y:S01]  /*9a820*/  IMAD.WIDE R20, R20, 0x2, R4 ;  /* 0x0000000214147825 */ /* 0x000fe200078e0204 */
[----:B------:R-:W-:-:S03]  /*9a830*/  ISETP.GE.AND P6, PT, R22, c[0x0][0x17c], PT ;  /* 0x00005f0016007a0c */ /* 0x000fc60003fc6270 */
[----:B------:R-:W-:-:S04]  /*9a840*/  IMAD.WIDE R22, R0, 0x2, R6 ;  /* 0x0000000200167825 */ /* 0x000fc800078e0206 */
[----:B0-----:R-:W-:Y:S01]  /*9a850*/  IMAD.WIDE R2, R0, 0x2, R4 ;  /* 0x0000000200027825 */ /* 0x001fe200078e0204 */
[----:B------:R0:W-:Y:S02]  /*9a860*/  @P4 STG.E.U16 [R20.64], R12 ;  /* 0x0000000c14004986 */ /* 0x0001e4000c101506 */
[----:B0-----:R-:W-:Y:S02]  /*9a870*/  PRMT R12, R26, 0x7632, R12 ;  /* 0x000076321a0c7816 */ /* 0x001fe4000000000c */
[----:B------:R-:W-:Y:S01]  /*9a880*/  ISETP.LT.AND P4, PT, R24, c[0x0][0x178], !P2 ;  /* 0x00005e0018007a0c */ /* 0x000fe20005781270 */
[----:B------:R-:W-:Y:S01]  /*9a890*/  ISETP.LT.AND P2, PT, R25, c[0x0][0x178], !P2 ;  /* 0x00005e0019007a0c */ /* 0x000fe20005741270 */
[----:B--2---:R-:W-:Y:S01]  /*9a8a0*/  @P3 STG.E.U16 [R22.64], R16 ;  /* 0x0000001016003986 */ /* 0x004fe2000c101506 */
[----:B------:R0:W-:Y:S03]  /*9a8b0*/  @P1 STG.E.U16 [R2.64], R26 ;  /* 0x0000001a02001986 */ /* 0x0001e6000c101506 */
[----:B0-----:R-:W2:Y:S01]  /*9a8c0*/  LDL.LU R26, [R1+0x237c] ;  /* 0x00237c00011a7983 */ /* 0x001ea20000300800 */
[----:B------:R-:W3:Y:S01]  /*9a8d0*/  LDL.LU R23, [R1+0x6b4] ;  /* 0x0006b40001177983 */ /* 0x000ee20000300800 */
[----:B------:R-:W-:-:S02]  /*9a8e0*/  IADD3 R8, R28, 0x1bd, RZ ;  /* 0x000001bd1c087810 */ /* 0x000fc40007ffe0ff */
[----:B------:R-:W-:Y:S02]  /*9a8f0*/  IADD3 R0, R0, c[0x0][0x198], RZ ;  /* 0x0000660000007a10 */ /* 0x000fe40007ffe0ff */
[----:B------:R-:W-:Y:S01]  /*9a900*/  ISETP.LT.AND P1, PT, R24, c[0x0][0x178], !P5 ;  /* 0x00005e0018007a0c */ /* 0x000fe20006f21270 */
[----:B------:R-:W-:Y:S01]  /*9a910*/  ISETP.LT.AND P5, PT, R25, c[0x0][0x178], !P5 ;  /* 0x00005e0019007a0c */ /* 0x000fe20006fa1270 */
[----:B------:R-:W-:Y:S01]  /*9a920*/  ISETP.GE.AND P3, PT, R8, c[0x0][0x17c], PT ;  /* 0x00005f0008007a0c */ /* 0x000fe20003f66270 */
[----:B------:R-:W-:Y:S02]  /*9a930*/  PRMT R8, R16, 0x7632, R8 ;  /* 0x0000763210087816 */ /* 0x000fe40000000008 */
[----:B------:R-:W-:-:S04]  /*9a940*/  IMAD.WIDE R2, R0, 0x2, R6 ;  /* 0x0000000200027825 */ /* 0x000fc800078e0206 */
[C---:B------:R-:W-:Y:S01]  /*9a950*/  IMAD.WIDE R20, R0.reuse, 0x2, R4 ;  /* 0x0000000200147825 */ /* 0x040fe200078e0204 */
[----:B------:R-:W-:Y:S02]  /*9a960*/  IADD3 R0, R0, c[0x0][0x198], RZ ;  /* 0x0000660000007a10 */ /* 0x000fe40007ffe0ff */
[----:B------:R-:W-:Y:S01]  /*9a970*/  IADD3 R16, R28, 0x1be, RZ ;  /* 0x000001be1c107810 */ /* 0x000fe20007ffe0ff */
[----:B------:R0:W-:Y:S01]  /*9a980*/  @P4 STG.E.U16 [R2.64], R8 ;  /* 0x0000000802004986 */ /* 0x0001e2000c101506 */
[----:B------:R1:W-:Y:S01]  /*9a990*/  @P2 STG.E.U16 [R20.64], R12 ;  /* 0x0000000c14002986 */ /* 0x0003e2000c101506 */
[----:B------:R-:W-:Y:S02]  /*9a9a0*/  ISETP.LT.AND P2, PT, R24, c[0x0][0x178], !P6 ;  /* 0x00005e0018007a0c */ /* 0x000fe40007741270 */
[----:B------:R-:W-:Y:S01]  /*9a9b0*/  ISETP.GE.AND P4, PT, R16, c[0x0][0x17c], PT ;  /* 0x00005f0010007a0c */ /* 0x000fe20003f86270 */
[----:B------:R-:W-:Y:S01]  /*9a9c0*/  ISETP.LT.AND P6, PT, R25, c[0x0][0x178], !P6 ;  /* 0x00005e0019007a0c */ /* 0x000fe200077c1270 */
[----:B----4-:R-:W-:Y:S01]  /*9a9d0*/  PRMT R16, R29, 0x7632, R16 ;  /* 0x000076321d107816 */ /* 0x010fe20000000010 */
[----:B0-----:R-:W-:-:S04]  /*9a9e0*/  IMAD.WIDE R2, R0, 0x2, R6 ;  /* 0x0000000200027825 */ /* 0x001fc800078e0206 */
[----:B-1----:R-:W-:Y:S01]  /*9a9f0*/  IMAD.WIDE R20, R0, 0x2, R4 ;  /* 0x0000000200147825 */ /* 0x002fe200078e0204 */
[----:B------:R-:W-:Y:S02]  /*9aa00*/  IADD3 R8, R28, 0x1bf, RZ ;  /* 0x000001bf1c087810 */ /* 0x000fe40007ffe0ff */
[----:B------:R-:W-:Y:S01]  /*9aa10*/  IADD3 R0, R0, c[0x0][0x198], RZ ;  /* 0x0000660000007a10 */ /* 0x000fe20007ffe0ff */
[----:B------:R0:W-:Y:S01]  /*9aa20*/  @P1 STG.E.U16 [R2.64], R29 ;  /* 0x0000001d02001986 */ /* 0x0001e2000c101506 */
[----:B------:R1:W-:Y:S01]  /*9aa30*/  @P5 STG.E.U16 [R20.64], R9 ;  /* 0x0000000914005986 */ /* 0x0003e2000c101506 */
[----:B------:R-:W-:Y:S02]  /*9aa40*/  ISETP.LT.AND P5, PT, R24, c[0x0][0x178], !P0 ;  /* 0x00005e0018007a0c */ /* 0x000fe400047a1270 */
[----:B------:R-:W-:Y:S02]  /*9aa50*/  ISETP.GE.AND P1, PT, R8, c[0x0][0x17c], PT ;  /* 0x00005f0008007a0c */ /* 0x000fe40003f26270 */
[----:B------:R-:W-:Y:S01]  /*9aa60*/  PRMT R12, R9, 0x7632, R12 ;  /* 0x00007632090c7816 */ /* 0x000fe2000000000c */
[----:B0-----:R-:W4:Y:S01]  /*9aa70*/  LDL.LU R29, [R1+0x674] ;  /* 0x00067400011d7983 */ /* 0x001f220000300800 */
[----:B------:R-:W-:-:S04]  /*9aa80*/  IMAD.WIDE R2, R0, 0x2, R6 ;  /* 0x0000000200027825 */ /* 0x000fc800078e0206 */
[C---:B-1----:R-:W-:Y:S01]  /*9aa90*/  IMAD.WIDE R8, R0.reuse, 0x2, R4 ;  /* 0x0000000200087825 */ /* 0x042fe200078e0204 */
[----:B------:R-:W-:Y:S01]  /*9aaa0*/  IADD3 R0, R0, c[0x0][0x198], RZ ;  /* 0x0000660000007a10 */ /* 0x000fe20007ffe0ff */
[----:B------:R0:W-:Y:S03]  /*9aab0*/  @P2 STG.E.U16 [R2.64], R16 ;  /* 0x0000001002002986 */ /* 0x0001e6000c101506 */
[----:B------:R1:W-:Y:S02]  /*9aac0*/  @P6 STG.E.U16 [R8.64], R12 ;  /* 0x0000000c08006986 */ /* 0x0003e4000c101506 */
[C---:B0-----:R-:W-:Y:S01]  /*9aad0*/  IMAD.WIDE R2, R0.reuse, 0x2, R6 ;  /* 0x0000000200027825 */ /* 0x041fe200078e0206 */
[----:B-1----:R-:W-:-:S04]  /*9aae0*/  IADD3 R12, R0, c[0x0][0x198], RZ ;  /* 0x00006600000c7a10 */ /* 0x002fc80007ffe0ff */
[----:B---3--:R0:W-:Y:S02]  /*9aaf0*/  @P5 STG.E.U16 [R2.64], R23 ;  /* 0x0000001702005986 */ /* 0x0081e4000c101506 */
[----:B0-----:R-:W-:Y:S01]  /*9ab00*/  IMAD.WIDE R2, R0, 0x2, R4 ;  /* 0x0000000200027825 */ /* 0x001fe200078e0204 */
[----:B------:R-:W-:Y:S02]  /*9ab10*/  PRMT R0, R23, 0x7632, R0 ;  /* 0x0000763217007816 */ /* 0x000fe40000000000 */
[----:B------:R-:W3:Y:S01]  /*9ab20*/  LDL.LU R23, [R1+0x5e8] ;  /* 0x0005e80001177983 */ /* 0x000ee20000300800 */
[C---:B------:R-:W-:Y:S02]  /*9ab30*/  ISETP.LT.AND P0, PT, R25.reuse, c[0x0][0x178], !P0 ;  /* 0x00005e0019007a0c */ /* 0x040fe40004701270 */
[----:B------:R-:W-:Y:S02]  /*9ab40*/  ISETP.LT.AND P6, PT, R24, c[0x0][0x178], !P3 ;  /* 0x00005e0018007a0c */ /* 0x000fe40005fc1270 */
[----:B------:R-:W-:Y:S01]  /*9ab50*/  IADD3 R8, R28, 0x1c1, RZ ;  /* 0x000001c11c087810 */ /* 0x000fe20007ffe0ff */
[----:B------:R-:W-:-:S03]  /*9ab60*/  ISETP.LT.AND P3, PT, R25, c[0x0][0x178], !P3 ;  /* 0x00005e0019007a0c */ /* 0x000fc60005f61270 */
[----:B------:R-:W-:Y:S01]  /*9ab70*/  ISETP.GE.AND P5, PT, R8, c[0x0][0x17c], PT ;  /* 0x00005f0008007a0c */ /* 0x000fe20003fa6270 */
[----:B------:R-:W-:Y:S01]  /*9ab80*/  IMAD.WIDE R8, R12, 0x2, R6 ;  /* 0x000000020c087825 */ /* 0x000fe200078e0206 */
[----:B------:R-:W-:-:S03]  /*9ab90*/  IADD3 R16, R28, 0x1c0, RZ ;  /* 0x000001c01c107810 */ /* 0x000fc60007ffe0ff */
[----:B------:R-:W-:Y:S01]  /*9aba0*/  @P0 STG.E.U16 [R2.64], R13 ;  /* 0x0000000d02000986 */ /* 0x000fe2000c101506 */
[----:B------:R-:W-:Y:S01]  /*9abb0*/  ISETP.LT.AND P0, PT, R24, c[0x0][0x178], !P4 ;  /* 0x00005e0018007a0c */ /* 0x000fe20006701270 */
[----:B------:R-:W-:Y:S02]  /*9abc0*/  ISETP.LT.AND P4, PT, R25, c[0x0][0x178], !P4 ;  /* 0x00005e0019007a0c */ /* 0x000fe40006781270 */
[----:B------:R0:W-:Y:S01]  /*9abd0*/  @P6 STG.E.U16 [R8.64], R0 ;  /* 0x0000000008006986 */ /* 0x0001e2000c101506 */
[----:B------:R-:W-:Y:S01]  /*9abe0*/  ISETP.GE.AND P2, PT, R16, c[0x0][0x17c], PT ;  /* 0x00005f0010007a0c */ /* 0x000fe20003f46270 */
[----:B------:R-:W-:Y:S01]  /*9abf0*/  PRMT R16, R13, 0x7632, R16 ;  /* 0x000076320d107816 */ /* 0x000fe20000000010 */
[C---:B0-----:R-:W-:Y:S01]  /*9ac00*/  IADD3 R0, R12.reuse, c[0x0][0x198], RZ ;  /* 0x000066000c007a10 */ /* 0x041fe20007ffe0ff */
[----:B------:R-:W-:-:S04]  /*9ac10*/  IMAD.WIDE R2, R12, 0x2, R4 ;  /* 0x000000020c027825 */ /* 0x000fc800078e0204 */
[----:B------:R-:W-:-:S04]  /*9ac20*/  IMAD.WIDE R8, R0, 0x2, R6 ;  /* 0x0000000200087825 */ /* 0x000fc800078e0206 */
[----:B------:R-:W-:Y:S01]  /*9ac30*/  IMAD.WIDE R12, R0, 0x2, R4 ;  /* 0x00000002000c7825 */ /* 0x000fe200078e0204 */
[----:B------:R-:W-:Y:S03]  /*9ac40*/  @P3 STG.E.U16 [R2.64], R16 ;  /* 0x0000001002003986 */ /* 0x000fe6000c101506 */
[----:B----4-:R0:W-:Y:S01]  /*9ac50*/  @P0 STG.E.U16 [R8.64], R29 ;  /* 0x0000001d08000986 */ /* 0x0101e2000c101506 */
[C---:B------:R-:W-:Y:S01]  /*9ac60*/  ISETP.LT.AND P0, PT, R24.reuse, c[0x0][0x178], !P1 ;  /* 0x00005e0018007a0c */ /* 0x040fe20004f01270 */
[C---:B------:R-:W-:Y:S01]  /*9ac70*/  ISETP.LT.AND P1, PT, R25.reuse, c[0x0][0x178], !P1 ;  /* 0x00005e0019007a0c */ /* 0x040fe20004f21270 */
[----:B------:R1:W-:Y:S01]  /*9ac80*/  @P4 STG.E.U16 [R12.64], R17 ;  /* 0x000000110c004986 */ /* 0x0003e2000c101506 */
[----:B------:R-:W-:Y:S02]  /*9ac90*/  ISETP.LT.AND P4, PT, R24, c[0x0][0x178], !P2 ;  /* 0x00005e0018007a0c */ /* 0x000fe40005781270 */
[C---:B------:R-:W-:Y:S01]  /*9aca0*/  IADD3 R20, R28.reuse, 0x1c2, RZ ;  /* 0x000001c21c147810 */ /* 0x040fe20007ffe0ff */
[----:B------:R-:W-:Y:S01]  /*9acb0*/  ISETP.LT.AND P2, PT, R25, c[0x0][0x178], !P2 ;  /* 0x00005e0019007a0c */ /* 0x000fe20005741270 */
[----:B------:R-:W-:-:S02]  /*9acc0*/  IADD3 R21, R28, 0x1c3, RZ ;  /* 0x000001c31c157810 */ /* 0x000fc40007ffe0ff */
[----:B0-----:R-:W-:Y:S02]  /*9acd0*/  IADD3 R8, R0, c[0x0][0x198], RZ ;  /* 0x0000660000087a10 */ /* 0x001fe40007ffe0ff */
[----:B------:R-:W-:Y:S02]  /*9ace0*/  ISETP.GE.AND P6, PT, R20, c[0x0][0x17c], PT ;  /* 0x00005f0014007a0c */ /* 0x000fe40003fc6270 */
[C---:B------:R-:W-:Y:S02]  /*9acf0*/  IADD3 R0, R8.reuse, c[0x0][0x198], RZ ;  /* 0x0000660008007a10 */ /* 0x040fe40007ffe0ff */
[----:B------:R-:W-:Y:S01]  /*9ad00*/  ISETP.GE.AND P3, PT, R21, c[0x0][0x17c], PT ;  /* 0x00005f0015007a0c */ /* 0x000fe20003f66270 */
[----:B------:R-:W-:Y:S02]  /*9ad10*/  PRMT R20, R29, 0x7632, R20 ;  /* 0x000076321d147816 */ /* 0x000fe40000000014 */
[----:B------:R-:W-:Y:S01]  /*9ad20*/  IMAD.WIDE R2, R8, 0x2, R6 ;  /* 0x0000000208027825 */ /* 0x000fe200078e0206 */
[----:B------:R-:W-:-:S03]  /*9ad30*/  PRMT R21, R17, 0x7632, R21 ;  /* 0x0000763211157816 */ /* 0x000fc60000000015 */
[----:B------:R-:W-:-:S04]  /*9ad40*/  IMAD.WIDE R8, R8, 0x2, R4 ;  /* 0x0000000208087825 */ /* 0x000fc800078e0204 */
[----:B-1----:R-:W-:Y:S01]  /*9ad50*/  IMAD.WIDE R12, R0, 0x2, R6 ;  /* 0x00000002000c7825 */ /* 0x002fe200078e0206 */
[----:B------:R-:W-:-:S03]  /*9ad60*/  IADD3 R22, R28, 0x1c4, RZ ;  /* 0x000001c41c167810 */ /* 0x000fc60007ffe0ff */
[----:B------:R-:W-:Y:S01]  /*9ad70*/  IMAD.WIDE R16, R0, 0x2, R4 ;  /* 0x0000000200107825 */ /* 0x000fe200078e0204 */
[----:B------:R-:W-:Y:S03]  /*9ad80*/  @P0 STG.E.U16 [R2.64], R20 ;  /* 0x0000001402000986 */ /* 0x000fe6000c101506 */
[----:B------:R-:W-:Y:S01]  /*9ad90*/  @P1 STG.E.U16 [R8.64], R21 ;  /* 0x0000001508001986 */ /* 0x000fe2000c101506 */
[----:B------:R-:W4:Y:S01]  /*9ada0*/  LDL.LU R29, [R1+0x38] ;  /* 0x00003800011d7983 */ /* 0x000f220000300800 */
[----:B------:R-:W-:Y:S02]  /*9adb0*/  ISETP.GE.AND P0, PT, R22, c[0x0][0x17c], PT ;  /* 0x00005f0016007a0c */ /* 0x000fe40003f06270 */
[----:B------:R-:W4:Y:S01]  /*9adc0*/  LDL.LU R22, [R1+0x5f8] ;  /* 0x0005f80001167983 */ /* 0x000f220000300800 */
[----:B------:R-:W-:Y:S01]  /*9add0*/  ISETP.LT.AND P1, PT, R24, c[0x0][0x178], !P5 ;  /* 0x00005e0018007a0c */ /* 0x000fe20006f21270 */
[----:B---3--:R-:W-:Y:S01]  /*9ade0*/  @P4 STG.E.U16 [R12.64], R23 ;  /* 0x000000170c004986 */ /* 0x008fe2000c101506 */
[----:B--2---:R0:W-:Y:S02]  /*9adf0*/  @P2 STG.E.U16 [R16.64], R26 ;  /* 0x0000001a10002986 */ /* 0x0041e4000c101506 */
[----:B0-----:R-:W-:-:S02]  /*9ae00*/  PRMT R17, R23, 0x7632, R17 ;  /* 0x0000763217117816 */ /* 0x001fc40000000011 */
[----:B------:R-:W-:Y:S01]  /*9ae10*/  PRMT R16, R26, 0x7632, R16 ;  /* 0x000076321a107816 */ /* 0x000fe20000000010 */
[----:B------:R-:W2:Y:S01]  /*9ae20*/  LDL.LU R23, [R1+0x608] ;  /* 0x0006080001177983 */ /* 0x000ea20000300800 */
[----:B------:R-:W3:Y:S02]  /*9ae30*/  LDL.LU R24, [R1+0x58] ;  /* 0x0000580001187983 */ /* 0x000ee40000300800 */
[----:B------:R-:W2:Y:S01]  /*9ae40*/  LDL.LU R26, [R1+0x1720] ;  /* 0x00172000011a7983 */ /* 0x000ea20000300800 */
[----:B------:R-:W-:Y:S02]  /*9ae50*/  IADD3 R8, R0, c[0x0][0x198], RZ ;  /* 0x0000660000087a10 */ /* 0x000fe40007ffe0ff */
[----:B------:R-:W-:Y:S02]  /*9ae60*/  ISETP.LT.AND P5, PT, R25, c[0x0][0x178], !P5 ;  /* 0x00005e0019007a0c */ /* 0x000fe40006fa1270 */
[----:B------:R-:W-:Y:S02]  /*9ae70*/  IADD3 R12, R28, 0x1c5, RZ ;  /* 0x000001c51c0c7810 */ /* 0x000fe40007ffe0ff */
[C---:B------:R-:W-:Y:S01]  /*9ae80*/  IADD3 R20, R8.reuse, c[0x0][0x198], RZ ;  /* 0x0000660008147a10 */ /* 0x040fe20007ffe0ff */
[----:B------:R-:W-:-:S04]  /*9ae90*/  IMAD.WIDE R2, R8, 0x2, R6 ;  /* 0x0000000208027825 */ /* 0x000fc800078e0206 */
[----:B------:R-:W-:Y:S01]  /*9aea0*/  IMAD.WIDE R8, R8, 0x2, R4 ;  /* 0x0000000208087825 */ /* 0x000fe200078e0204 */
[----:B------:R-:W-:-:S03]  /*9aeb0*/  ISETP.GE.AND P4, PT, R12, c[0x0][0x17c], PT ;  /* 0x00005f000c007a0c */ /* 0x000fc60003f86270 */
[C---:B------:R-:W-:Y:S01]  /*9aec0*/  IMAD.WIDE R12, R20.reuse, 0x2, R6 ;  /* 0x00000002140c7825 */ /* 0x040fe200078e0206 */
[----:B------:R0:W-:Y:S04]  /*9aed0*/  @P1 STG.E.U16 [R2.64], R17 ;  /* 0x0000001102001986 */ /* 0x0001e8000c101506 */
[----:B------:R-:W-:Y:S01]  /*9aee0*/  @P5 STG.E.U16 [R8.64], R16 ;  /* 0x0000001008005986 */ /* 0x000fe2000c101506 */
[----:B0-----:R-:W-:Y:S01]  /*9aef0*/  IMAD.WIDE R2, R20, 0x2, R4 ;  /* 0x0000000214027825 */ /* 0x001fe200078e0204 */
[----:B------:R-:W-:-:S04]  /*9af00*/  IADD3 R0, R28, 0x1c6, RZ ;  /* 0x000001c61c007810 */ /* 0x000fc80007ffe0ff */
[----:B------:R-:W-:Y:S01]  /*9af10*/  ISETP.GE.AND P1, PT, R0, c[0x0][0x17c], PT ;  /* 0x00005f0000007a0c */ /* 0x000fe20003f26270 */
[----:B------:R-:W-:Y:S01]  /*9af20*/  IADD3 R0, R28, 0x1c7, RZ ;  /* 0x000001c71c007810 */ /* 0x000fe20007ffe0ff */
[----:B--2---:R-:W-:Y:S01]  /*9af30*/  ISETP.LT.AND P2, PT, R26, c[0x0][0x178], !P6 ;  /* 0x00005e001a007a0c */ /* 0x004fe20007741270 */
[----:B------:R-:W-:-:S12]  /*9af40*/  ISETP.LT.AND P6, PT, R25, c[0x0][0x178], !P6 ;  /* 0x00005e0019007a0c */ /* 0x000fd800077c1270 */
[----:B----4-:R0:W-:Y:S01]  /*9af50*/  @P2 STG.E.U16 [R12.64], R22 ;  /* 0x000000160c002986 */ /* 0x0101e2000c101506 */
[----:B------:R1:W-:Y:S01]  /*9af60*/  @P6 STG.E.U16 [R2.64], R29 ;  /* 0x0000001d02006986 */ /* 0x0003e2000c101506 */
[----:B0-----:R-:W-:Y:S02]  /*9af70*/  PRMT R13, R29, 0x7632, R13 ;  /* 0x000076321d0d7816 */ /* 0x001fe4000000000d */
[----:B-1----:R-:W2:Y:S01]  /*9af80*/  LDL.LU R29, [R1+0x618] ;  /* 0x00061800011d7983 */ /* 0x002ea20000300800 */
[----:B------:R-:W4:Y:S01]  /*9af90*/  LDL.LU R17, [R1+0xb8] ;  /* 0x0000b80001117983 */ /* 0x000f220000300800 */
[----:B------:R-:W-:Y:S01]  /*9afa0*/  ISETP.LT.AND P5, PT, R26, c[0x0][0x178], !P3 ;  /* 0x00005e001a007a0c */ /* 0x000fe20005fa1270 */
[----:B------:R-:W-:Y:S01]  /*9afb0*/  ISETP.LT.AND P3, PT, R25, c[0x0][0x178], !P3 ;  /* 0x00005e0019007a0c */ /* 0x000fe20005f61270 */
[----:B------:R-:W-:Y:S01]  /*9afc0*/  ISETP.GE.AND P2, PT, R0, c[0x0][0x17c], PT ;  /* 0x00005f0000007a0c */ /* 0x000fe20003f46270 */
[----:B------:R-:W-:Y:S01]  /*9afd0*/  IADD3 R0, R20, c[0x0][0x198], RZ ;  /* 0x0000660014007a10 */ /* 0x000fe20007ffe0ff */
[----:B------:R-:W-:-:S02]  /*9afe0*/  ISETP.LT.AND P6, PT, R26, c[0x0][0x178], !P0 ;  /* 0x00005e001a007a0c */ /* 0x000fc400047c1270 */
[----:B------:R-:W-:Y:S01]  /*9aff0*/  PRMT R12, R22, 0x7632, R12 ;  /* 0x00007632160c7816 */ /* 0x000fe2000000000c */
[----:B------:R-:W-:Y:S01]  /*9b000*/  ISETP.LT.AND P0, PT, R25, c[0x0][0x178], !P0 ;  /* 0x00005e0019007a0c */ /* 0x000fe20004701270 */
[----:B------:R-:W4:Y:S01]  /*9b010*/  LDL.LU R22, [R1+0x628] ;  /* 0x0006280001167983 */ /* 0x000f220000300800 */
[----:B------:R-:W-:-:S04]  /*9b020*/  IMAD.WIDE R8, R0, 0x2, R6 ;  /* 0x0000000200087825 */ /* 0x000fc800078e0206 */
[C---:B------:R-:W-:Y:S01]  /*9b030*/  IMAD.WIDE R2, R0.reuse, 0x2, R4 ;  /* 0x0000000200027825 */ /* 0x040fe200078e0204 */
[----:B------:R-:W-:Y:S01]  /*9b040*/  IADD3 R0, R0, c[0x0][0x198], RZ ;  /* 0x0000660000007a10 */ /* 0x000fe20007ffe0ff */
[----:B------:R-:W-:Y:S03]  /*9b050*/  @P5 STG.E.U16 [R8.64], R12 ;  /* 0x0000000c08005986 */ /* 0x000fe6000c101506 */
[----:B------:R0:W-:Y:S01]  /*9b060*/  @P3 STG.E.U16 [R2.64], R13 ;  /* 0x0000000d02003986 */ /* 0x0001e2000c101506 */
[----:B------:R-:W-:Y:S01]  /*9b070*/  ISETP.LT.AND P3, PT, R26, c[0x0][0x178], !P4 ;  /* 0x00005e001a007a0c */ /* 0x000fe20006761270 */
[----:B0-----:R-:W-:Y:S01]  /*9b080*/  IMAD.WIDE R2, R0, 0x2, R6 ;  /* 0x0000000200027825 */ /* 0x001fe200078e0206 */
[----:B------:R-:W-:-:S03]  /*9b090*/  IADD3 R12, R28, 0x1c9, RZ ;  /* 0x000001c91c0c7810 */ /* 0x000fc60007ffe0ff */
[----:B------:R-:W-:Y:S01]  /*9b0a0*/  IMAD.WIDE R8, R0, 0x2, R4 ;  /* 0x0000000200087825 */ /* 0x000fe200078e0204 */
[----:B------:R-:W-:Y:S01]  /*9b0b0*/  @P6 STG.E.U16 [R2.64], R23 ;  /* 0x0000001702006986 */ /* 0x000fe2000c101506 */
[----:B------:R-:W-:-:S03]  /*9b0c0*/  ISETP.GE.AND P6, PT, R12, c[0x0][0x17c], PT ;  /* 0x00005f000c007a0c */ /* 0x000fc60003fc6270 */
[----:B---3--:R0:W-:Y:S01]  /*9b0d0*/  @P0 STG.E.U16 [R8.64], R24 ;  /* 0x0000001808000986 */ /* 0x0081e2000c101506 */
[----:B------:R-:W-:Y:S02]  /*9b0e0*/  PRMT R12, R24, 0x7632, R12 ;  /* 0x00007632180c7816 */ /* 0x000fe4000000000c */
[----:B------:R-:W-:Y:S02]  /*9b0f0*/  IADD3 R0, R0, c[0x0][0x198], RZ ;  /* 0x0000660000007a10 */ /* 0x000fe40007ffe0ff */
[----:B------:R-:W-:Y:S02]  /*9b100*/  ISETP.LT.AND P4, PT, R25, c[0x0][0x178], !P4 ;  /* 0x00005e0019007a0c */ /* 0x000fe40006781270 */
[----:B------:R-:W-:Y:S01]  /*9b110*/  ISETP.LT.AND P0, PT, R26, c[0x0][0x178], !P1 ;  /* 0x00005e001a007a0c */ /* 0x000fe20004f01270 */
[----:B0-----:R-:W3:Y:S01]  /*9b120*/  LDL.LU R24, [R1+0xa8] ;  /* 0x0000a80001187983 */ /* 0x001ee20000300800 */
[----:B------:R-:W-:Y:S01]  /*9b130*/  PRMT R13, R23, 0x7632, R13 ;  /* 0x00007632170d7816 */ /* 0x000fe2000000000d */
[----:B------:R-:W-:-:S04]  /*9b140*/  IMAD.WIDE R2, R0, 0x2, R6 ;  /* 0x0000000200027825 */ /* 0x000fc800078e0206 */
[C---:B------:R-:W-:Y:S01]  /*9b150*/  IMAD.WIDE R8, R0.reuse, 0x2, R4 ;  /* 0x0000000200087825 */ /* 0x040fe200078e0204 */
[----:B------:R-:W-:Y:S01]  /*9b160*/  IADD3 R0, R0, c[0x0][0x198], RZ ;  /* 0x0000660000007a10 */ /* 0x000fe20007ffe0ff */
[----:B------:R-:W3:Y:S04]  /*9b170*/  LDL.LU R23, [R1+0x638] ;  /* 0x0006380001177983 */ /* 0x000ee80000300800 */
[----:B------:R0:W-:Y:S01]  /*9b180*/  @P3 STG.E.U16 [R2.64], R13 ;  /* 0x0000000d02003986 */ /* 0x0001e2000c101506 */
[----:B------:R1:W-:Y:S02]  /*9b190*/  @P4 STG.E.U16 [R8.64], R12 ;  /* 0x0000000c08004986 */ /* 0x0003e4000c101506 */
[C---:B0-----:R-:W-:Y:S01]  /*9b1a0*/  IMAD.WIDE R2, R0.reuse, 0x2, R6 ;  /* 0x0000000200027825 */ /* 0x041fe200078e0206 */
[----:B-1----:R-:W-:-:S04]  /*9b1b0*/  IADD3 R12, R0, c[0x0][0x198], RZ ;  /* 0x00006600000c7a10 */ /* 0x002fc80007ffe0ff */
[----:B--2---:R0:W-:Y:S02]  /*9b1c0*/  @P0 STG.E.U16 [R2.64], R29 ;  /* 0x0000001d02000986 */ /* 0x0041e4000c101506 */
[----:B0-----:R-:W-:Y:S01]  /*9b1d0*/  IMAD.WIDE R2, R0, 0x2, R4 ;  /* 0x0000000200027825 */ /* 0x001fe200078e0204 */
[----:B------:R-:W-:Y:S02]  /*9b1e0*/  PRMT R0, R29, 0x7632, R0 ;  /* 0x000076321d007816 */ /* 0x000fe40000000000 */
[----:B------:R-:W2:Y:S01]  /*9b1f0*/  LDL.LU R29, [R1+0x98] ;  /* 0x00009800011d7983 */ /* 0x000ea20000300800 */
[----:B------:R-:W-:Y:S02]  /*9b200*/  ISETP.LT.AND P1, PT, R25, c[0x0][0x178], !P1 ;  /* 0x00005e0019007a0c */ /* 0x000fe40004f21270 */
[----:B------:R-:W-:Y:S02]  /*9b210*/  ISETP.LT.AND P4, PT, R26, c[0x0][0x178], !P2 ;  /* 0x00005e001a007a0c */ /* 0x000fe40005781270 */
[----:B------:R-:W-:-:S02]  /*9b220*/  IADD3 R16, R28, 0x1c8, RZ ;  /* 0x000001c81c107810 */ /* 0x000fc40007ffe0ff */
[----:B------:R-:W-:Y:S02]  /*9b230*/  IADD3 R8, R28, 0x1cb, RZ ;  /* 0x000001cb1c087810 */ /* 0x000fe40007ffe0ff */
[----:B------:R-:W-:Y:S02]  /*9b240*/  ISETP.GE.AND P5, PT, R16, c[0x0][0x17c], PT ;  /* 0x00005f0010007a0c */ /* 0x000fe40003fa6270 */
[----:B------:R-:W-:Y:S01]  /*9b250*/  ISETP.GE.AND P0, PT, R8, c[0x0][0x17c], PT ;  /* 0x00005f0008007a0c */ /* 0x000fe20003f06270 */
[----:B------:R-:W-:Y:S01]  /*9b260*/  IMAD.WIDE R8, R12, 0x2, R6 ;  /* 0x000000020c087825 */ /* 0x000fe200078e0206 */
[----:B------:R-:W-:Y:S01]  /*9b270*/  ISETP.LT.AND P2, PT, R25, c[0x0][0x178], !P2 ;  /* 0x00005e0019007a0c */ /* 0x000fe20005741270 */
[----:B----4-:R-:W-:Y:S01]  /*9b280*/  @P1 STG.E.U16 [R2.64], R17 ;  /* 0x0000001102001986 */ /* 0x010fe2000c101506 */
[----:B------:R-:W-:Y:S02]  /*9b290*/  ISETP.LT.AND P1, PT, R26, c[0x0][0x178], !P5 ;  /* 0x00005e001a007a0c */ /* 0x000fe40006f21270 */
[----:B------:R0:W-:Y:S01]  /*9b2a0*/  @P4 STG.E.U16 [R8.64], R0 ;  /* 0x0000000008004986 */ /* 0x0001e2000c101506 */
[----:B------:R-:W-:-:S02]  /*9b2b0*/  PRMT R16, R17, 0x7632, R16 ;  /* 0x0000763211107816 */ /* 0x000fc40000000010 */
[----:B------:R-:W-:Y:S02]  /*9b2c0*/  ISETP.LT.AND P5, PT, R25, c[0x0][0x178], !P5 ;  /* 0x00005e0019007a0c */ /* 0x000fe40006fa1270 */
[C---:B0-----:R-:W-:Y:S01]  /*9b2d0*/  IADD3 R0, R12.reuse, c[0x0][0x198], RZ ;  /* 0x000066000c007a10 */ /* 0x041fe20007ffe0ff */
[----:B------:R-:W-:-:S04]  /*9b2e0*/  IMAD.WIDE R2, R12, 0x2, R4 ;  /* 0x000000020c027825 */ /* 0x000fc800078e0204 */
[----:B------:R-:W-:Y:S01]  /*9b2f0*/  IMAD.WIDE R8, R0, 0x2, R6 ;  /* 0x0000000200087825 */ /* 0x000fe200078e0206 */
[----:B------:R-:W-:Y:S01]  /*9b300*/  @P2 STG.E.U16 [R2.64], R16 ;  /* 0x0000001002002986 */ /* 0x000fe2000c101506 */
[----:B------:R-:W-:-:S03]  /*9b310*/  IADD3 R13, R28, 0x1ca, RZ ;  /* 0x000001ca1c0d7810 */ /* 0x000fc60007ffe0ff */
[----:B------:R0:W-:Y:S01]  /*9b320*/  @P1 STG.E.U16 [R8.64], R22 ;  /* 0x0000001608001986 */ /* 0x0001e2000c101506 */
[----:B------:R-:W-:Y:S02]  /*9b330*/  ISETP.LT.AND P1, PT, R26, c[0x0][0x178], !P6 ;  /* 0x00005e001a007a0c */ /* 0x000fe40007721270 */
[----:B------:R-:W-:Y:S01]  /*9b340*/  ISETP.GE.AND P3, PT, R13, c[0x0][0x17c], PT ;  /* 0x00005f000d007a0c */ /* 0x000fe20003f66270 */
[C---:B------:R-:W-:Y:S01]  /*9b350*/  IMAD.WIDE R12, R0.reuse, 0x2, R4 ;  /* 0x00000002000c7825 */ /* 0x040fe200078e0204 */
[----:B0-----:R-:W-:-:S03]  /*9b360*/  IADD3 R8, R0, c[0x0][0x198], RZ ;  /* 0x0000660000087a10 */ /* 0x001fc60007ffe0ff */
[----:B------:R-:W-:Y:S01]  /*9b370*/  PRMT R0, R22, 0x7632, R0 ;  /* 0x0000763216007816 */ /* 0x000fe20000000000 */
[----:B------:R-:W-:Y:S01]  /*9b380*/  IADD3 R22, R28, 0x1ce, RZ ;  /* 0x000001ce1c167810 */ /* 0x000fe20007ffe0ff */
[----:B------:R-:W-:Y:S01]  /*9b390*/  IMAD.WIDE R2, R8, 0x2, R6 ;  /* 0x0000000208027825 */ /* 0x000fe200078e0206 */
[----:B---3--:R0:W-:Y:S01]  /*9b3a0*/  @P5 STG.E.U16 [R12.64], R24 ;  /* 0x000000180c005986 */ /* 0x0081e2000c101506 */
[----:B------:R-:W-:-:S03]  /*9b3b0*/  PRMT R21, R24, 0x7632, R21 ;  /* 0x0000763218157816 */ /* 0x000fc60000000015 */
[----:B------:R-:W-:Y:S01]  /*9b3c0*/  @P1 STG.E.U16 [R2.64], R0 ;  /* 0x0000000002001986 */ /* 0x000fe2000c101506 */
[----:B------:R-:W-:Y:S02]  /*9b3d0*/  ISETP.GE.AND P1, PT, R22, c[0x0][0x17c], PT ;  /* 0x00005f0016007a0c */ /* 0x000fe40003f26270 */
[----:B------:R-:W-:Y:S02]  /*9b3e0*/  IADD3 R20, R28, 0x1cd, RZ ;  /* 0x000001cd1c147810 */ /* 0x000fe40007ffe0ff */
[C---:B------:R-:W-:Y:S01]  /*9b3f0*/  ISETP.LT.AND P6, PT, R25.reuse, c[0x0][0x178], !P6 ;  /* 0x00005e0019007a0c */ /* 0x040fe200077c1270 */
[----:B0-----:R-:W3:Y:S01]  /*9b400*/  LDL.LU R24, [R1+0x88] ;  /* 0x0000880001187983 */ /* 0x001ee20000300800 */
[----:B------:R-:W4:Y:S01]  /*9b410*/  LDL.LU R22, [R1+0x648] ;  /* 0x0006480001167983 */ /* 0x000f220000300800 */
[----:B------:R-:W-:Y:S01]  /*9b420*/  ISETP.LT.AND P5, PT, R26, c[0x0][0x178], !P3 ;  /* 0x00005e001a007a0c */ /* 0x000fe20005fa1270 */
[----:B------:R-:W-:Y:S01]  /*9b430*/  ISETP.LT.AND P3, PT, R25, c[0x0][0x178], !P3 ;  /* 0x00005e0019007a0c */ /* 0x000fe20005f61270 */
[----:B------:R-:W-:Y:S01]  /*9b440*/  ISETP.GE.AND P2, PT, R20, c[0x0][0x17c], PT ;  /* 0x00005f0014007a0c */ /* 0x000fe20003f46270 */
[----:B------:R-:W-:Y:S01]  /*9b450*/  IADD3 R20, R8, c[0x0][0x198], RZ ;  /* 0x0000660008147a10 */ /* 0x000fe20007ffe0ff */
[----:B------:R-:W-:Y:S01]  /*9b460*/  IADD3 R17, R28, 0x1cc, RZ ;  /* 0x000001cc1c117810 */ /* 0x000fe20007ffe0ff */
[----:B------:R-:W-:-:S04]  /*9b470*/  IMAD.WIDE R8, R8, 0x2, R4 ;  /* 0x0000000208087825 */ /* 0x000fc800078e0204 */
[----:B------:R-:W-:Y:S01]  /*9b480*/  IMAD.WIDE R12, R20, 0x2, R6 ;  /* 0x00000002140c7825 */ /* 0x000fe200078e0206 */
[----:B------:R-:W-:-:S03]  /*9b490*/  ISETP.GE.AND P4, PT, R17, c[0x0][0x17c], PT ;  /* 0x00005f0011007a0c */ /* 0x000fc60003f86270 */
[----:B------:R-:W-:Y:S01]  /*9b4a0*/  IMAD.WIDE R16, R20, 0x2, R4 ;  /* 0x0000000214107825 */ /* 0x000fe200078e0204 */
[----:B------:R-:W-:Y:S03]  /*9b4b0*/  @P6 STG.E.U16 [R8.64], R21 ;  /* 0x0000001508006986 */ /* 0x000fe6000c101506 */
[----:B------:R-:W-:Y:S01]  /*9b4c0*/  @P5 STG.E.U16 [R12.64], R23 ;  /* 0x000000170c005986 */ /* 0x000fe2000c101506 */
[----:B--2---:R0:W-:Y:S02]  /*9b4d0*/  @P3 STG.E.U16 [R16.64], R29 ;  /* 0x0000001d10003986 */ /* 0x0041e4000c101506 */
[----:B0-----:R-:W-:Y:S02]  /*9b4e0*/  PRMT R16, R23, 0x7632, R16 ;  /* 0x0000763217107816 */ /* 0x001fe40000000010 */
[----:B------:R-:W2:Y:S01]  /*9b4f0*/  LDL.LU R23, [R1+0x658] ;  /* 0x0006580001177983 */ /* 0x000ea20000300800 */
[----:B------:R-:W-:-:S02]  /*9b500*/  PRMT R0, R29, 0x7632, R0 ;  /* 0x000076321d007816 */ /* 0x000fc40000000000 */
[----:B------:R-:W2:Y:S01]  /*9b510*/  LDL.LU R29, [R1+0x78] ;  /* 0x00007800011d7983 */ /* 0x000ea20000300800 */
[----:B------:R-:W-:Y:S01]  /*9b520*/  ISETP.LT.AND P5, PT, R26, c[0x0][0x178], !P0 ;  /* 0x00005e001a007a0c */ /* 0x000fe200047a1270 */
[C---:B------:R-:W-:Y:S01]  /*9b530*/  ISETP.LT.AND P0, PT, R25.reuse, c[0x0][0x178], !P0 ;  /* 0x00005e0019007a0c */ /* 0x040fe20004701270 */
[----:B------:R-:W-:Y:S02]  /*9b540*/  IADD3 R8, R20, c[0x0][0x198], RZ ;  /* 0x0000660014087a10 */ /* 0x000fe40007ffe0ff */
[----:B------:R-:W-:Y:S01]  /*9b550*/  ISETP.LT.AND P6, PT, R26, c[0x0][0x178], !P4 ;  /* 0x00005e001a007a0c */ /* 0x000fe200067c1270 */
[----:B------:R-:W-:Y:S01]  /*9b560*/  ISETP.LT.AND P4, PT, R25, c[0x0][0x178], !P4 ;  /* 0x00005e0019007a0c */ /* 0x000fe20006781270 */
[----:B------:R-:W-:Y:S02]  /*9b570*/  IADD3 R12, R28, 0x1cf, RZ ;  /* 0x000001cf1c0c7810 */ /* 0x000fe40007ffe0ff */
[C---:B------:R-:W-:Y:S01]  /*9b580*/  IADD3 R20, R8.reuse, c[0x0][0x198], RZ ;  /* 0x0000660008147a10 */ /* 0x040fe20007ffe0ff */
[----:B------:R-:W-:-:S04]  /*9b590*/  IMAD.WIDE R2, R8, 0x2, R6 ;  /* 0x0000000208027825 */ /* 0x000fc800078e0206 */
[----:B------:R-:W-:Y:S01]  /*9b5a0*/  IMAD.WIDE R8, R8, 0x2, R4 ;  /* 0x0000000208087825 */ /* 0x000fe200078e0204 */
[----:B------:R-:W-:-:S03]  /*9b5b0*/  ISETP.GE.AND P3, PT, R12, c[0x0][0x17c], PT ;  /* 0x00005f000c007a0c */ /* 0x000fc60003f66270 */
[C---:B------:R-:W-:Y:S01]  /*9b5c0*/  IMAD.WIDE R12, R20.reuse, 0x2, R6 ;  /* 0x00000002140c7825 */ /* 0x040fe200078e0206 */
[----:B------:R0:W-:Y:S03]  /*9b5d0*/  @P5 STG.E.U16 [R2.64], R16 ;  /* 0x0000001002005986 */ /* 0x0001e6000c101506 */
[----:B------:R1:W-:Y:S02]  /*9b5e0*/  @P0 STG.E.U16 [R8.64], R0 ;  /* 0x0000000008000986 */ /* 0x0003e4000c101506 */
[----:B0-----:R-:W-:Y:S01]  /*9b5f0*/  IMAD.WIDE R2, R20, 0x2, R4 ;  /* 0x0000000214027825 */ /* 0x001fe200078e0204 */
[----:B-1----:R-:W-:-:S04]  /*9b600*/  IADD3 R0, R28, 0x1d1, RZ ;  /* 0x000001d11c007810 */ /* 0x002fc80007ffe0ff */
[----:B------:R-:W-:Y:S01]  /*9b610*/  ISETP.GE.AND P0, PT, R0, c[0x0][0x17c], PT ;  /* 0x00005f0000007a0c */ /* 0x000fe20003f06270 */
[----:B------:R-:W-:-:S05]  /*9b620*/  IADD3 R0, R20, c[0x0][0x198], RZ ;  /* 0x0000660014007a10 */ /* 0x000fca0007ffe0ff */
[----:B------:R-:W-:Y:S01]  /*9b630*/  IMAD.WIDE R8, R0, 0x2, R6 ;  /* 0x0000000200087825 */ /* 0x000fe200078e0206 */
[----:B----4-:R0:W-:Y:S01]  /*9b640*/  @P6 STG.E.U16 [R12.64], R22 ;  /* 0x000000160c006986 */ /* 0x0101e2000c101506 */
[C---:B------:R-:W-:Y:S02]  /*9b650*/  ISETP.LT.AND P6, PT, R26.reuse, c[0x0][0x178], !P2 ;  /* 0x00005e001a007a0c */ /* 0x040fe400057c1270 */
[----:B---3--:R1:W-:Y:S01]  /*9b660*/  @P4 STG.E.U16 [R2.64], R24 ;  /* 0x0000001802004986 */ /* 0x0083e2000c101506 */
[----:B------:R-:W-:Y:S02]  /*9b670*/  ISETP.LT.AND P2, PT, R25, c[0x0][0x178], !P2 ;  /* 0x00005e0019007a0c */ /* 0x000fe40005741270 */
[----:B------:R-:W-:Y:S02]  /*9b680*/  ISETP.LT.AND P4, PT, R26, c[0x0][0x178], !P1 ;  /* 0x00005e001a007a0c */ /* 0x000fe40004f81270 */
[----:B0-----:R-:W-:Y:S02]  /*9b690*/  PRMT R13, R24, 0x7632, R13 ;  /* 0x00007632180d7816 */ /* 0x001fe4000000000d */
[----:B-1----:R-:W3:Y:S01]  /*9b6a0*/  LDL.LU R24, [R1+0x668] ;  /* 0x0006680001187983 */ /* 0x002ee20000300800 */
[----:B------:R-:W-:-:S02]  /*9b6b0*/  PRMT R12, R22, 0x7632, R12 ;  /* 0x00007632160c7816 */ /* 0x000fc4000000000c */
[----:B------:R-:W4:Y:S02]  /*9b6c0*/  LDL.LU R22, [R1+0x68] ;  /* 0x0000680001167983 */ /* 0x000f240000300800 */
        /* <DEDUP_REMOVED lines=8> */
[----:B--2---:R0:W-:Y:S01]  /*9b750*/  @P4 STG.E.U16 [R2.64], R23 ;  /* 0x0000001702004986 */ /* 0x0041e2000c101506 */
[----:B------:R-:W-:-:S03]  /*9b760*/  PRMT R13, R23, 0x7632, R13 ;  /* 0x00007632170d7816 */ /* 0x000fc6000000000d */
[----:B0-----:R-:W2:Y:S01]  /*9b770*/  LDL.LU R23, [R1+0x688] ;  /* 0x0006880001177983 */ /* 0x001ea20000300800 */
[----:B------:R-:W-:Y:S02]  /*9b780*/  ISETP.GE.AND P4, PT, R12, c[0x0][0x17c], PT ;  /* 0x00005f000c007a0c */ /* 0x000fe40003f86270 */
[----:B------:R0:W-:Y:S01]  /*9b790*/  @P1 STG.E.U16 [R8.64], R29 ;  /* 0x0000001d08001986 */ /* 0x0001e2000c101506 */
[----:B------:R-:W-:Y:S02]  /*9b7a0*/  PRMT R12, R29, 0x7632, R12 ;  /* 0x000076321d0c7816 */ /* 0x000fe4000000000c */
[----:B0-----:R-:W2:Y:S01]  /*9b7b0*/  LDL.LU R29, [R1+0x48] ;  /* 0x00004800011d7983 */ /* 0x001ea20000300800 */
[----:B------:R-:W-:Y:S02]  /*9b7c0*/  IADD3 R17, R28, 0x1d0, RZ ;  /* 0x000001d01c117810 */ /* 0x000fe40007ffe0ff */
[----:B------:R-:W-:Y:S01]  /*9b7d0*/  ISETP.LT.AND P2, PT, R26, c[0x0][0x178], !P3 ;  /* 0x00005e001a007a0c */ /* 0x000fe20005f41270 */
[----:B------:R-:W-:Y:S01]  /*9b7e0*/  ISETP.LT.AND P3, PT, R25, c[0x0][0x178], !P3 ;  /* 0x00005e0019007a0c */ /* 0x000fe20005f61270 */
[----:B------:R-:W-:-:S02]  /*9b7f0*/  IADD3 R0, R0, c[0x0][0x198], RZ ;  /* 0x0000660000007a10 */ /* 0x000fc40007ffe0ff */
[----:B------:R-:W-:-:S04]  /*9b800*/  ISETP.GE.AND P5, PT, R17, c[0x0][0x17c], PT ;  /* 0x00005f0011007a0c */ /* 0x000fc80003fa6270 */
[----:B------:R-:W-:Y:S01]  /*9b810*/  ISETP.LT.AND P1, PT, R26, c[0x0][0x178], !P5 ;  /* 0x00005e001a007a0c */ /* 0x000fe20006f21270 */
[----:B------:R-:W-:-:S04]  /*9b820*/  IMAD.WIDE R2, R0, 0x2, R6 ;  /* 0x0000000200027825 */ /* 0x000fc800078e0206 */
[C---:B------:R-:W-:Y:S01]  /*9b830*/  IMAD.WIDE R8, R0.reuse, 0x2, R4 ;  /* 0x0000000200087825 */ /* 0x040fe200078e0204 */
[----:B------:R-:W-:Y:S02]  /*9b840*/  IADD3 R0, R0, c[0x0][0x198], RZ ;  /* 0x0000660000007a10 */ /* 0x000fe40007ffe0ff */
[----:B------:R-:W-:Y:S01]  /*9b850*/  ISETP.LT.AND P5, PT, R25, c[0x0][0x178], !P5 ;  /* 0x00005e0019007a0c */ /* 0x000fe20006fa1270 */
[----:B------:R0:W-:Y:S01]  /*9b860*/  @P2 STG.E.U16 [R2.64], R13 ;  /* 0x0000000d02002986 */ /* 0x0001e2000c101506 */
[----:B------:R1:W-:Y:S01]  /*9b870*/  @P3 STG.E.U16 [R8.64], R12 ;  /* 0x0000000c08003986 */ /* 0x0003e2000c101506 */
[----:B------:R-:W-:Y:S02]  /*9b880*/  ISETP.LT.AND P3, PT, R26, c[0x0][0x178], !P0 ;  /* 0x00005e001a007a0c */ /* 0x000fe40004761270 */
[----:B------:R-:W-:Y:S01]  /*9b890*/  IADD3 R16, R28, 0x1d2, RZ ;  /* 0x000001d21c107810 */ /* 0x000fe20007ffe0ff */
[----:B0-----:R-:W-:Y:S01]  /*9b8a0*/  IMAD.WIDE R2, R0, 0x2, R6 ;  /* 0x0000000200027825 */ /* 0x001fe200078e0206 */
[----:B-1----:R-:W-:-:S02]  /*9b8b0*/  IADD3 R8, R28, 0x1d5, RZ ;  /* 0x000001d51c087810 */ /* 0x002fc40007ffe0ff */
[----:B------:R-:W-:Y:S02]  /*9b8c0*/  IADD3 R12, R0, c[0x0][0x198], RZ ;  /* 0x00006600000c7a10 */ /* 0x000fe40007ffe0ff */
[----:B------:R-:W-:Y:S02]  /*9b8d0*/  ISETP.GE.AND P6, PT, R16, c[0x0][0x17c], PT ;  /* 0x00005f0010007a0c */ /* 0x000fe40003fc6270 */
[----:B------:R-:W-:Y:S01]  /*9b8e0*/  ISETP.LT.AND P0, PT, R25, c[0x0][0x178], !P0 ;  /* 0x00005e0019007a0c */ /* 0x000fe20004701270 */
[----:B---3--:R0:W-:Y:S01]  /*9b8f0*/  @P1 STG.E.U16 [R2.64], R24 ;  /* 0x0000001802001986 */ /* 0x0081e2000c101506 */
[----:B------:R-:W-:Y:S01]  /*9b900*/  ISETP.GE.AND P1, PT, R8, c[0x0][0x17c], PT ;  /* 0x00005f0008007a0c */ /* 0x000fe20003f26270 */
[----:B------:R-:W-:-:S04]  /*9b910*/  IMAD.WIDE R8, R12, 0x2, R6 ;  /* 0x000000020c087825 */ /* 0x000fc800078e0206 */
[----:B0-----:R-:W-:Y:S01]  /*9b920*/  IMAD.WIDE R2, R0, 0x2, R4 ;  /* 0x0000000200027825 */ /* 0x001fe200078e0204 */
[----:B------:R-:W-:Y:S02]  /*9b930*/  PRMT R0, R24, 0x7632, R0 ;  /* 0x0000763218007816 */ /* 0x000fe40000000000 */
[----:B----4-:R-:W-:Y:S02]  /*9b940*/  PRMT R16, R22, 0x7632, R16 ;  /* 0x0000763216107816 */ /* 0x010fe40000000010 */
[----:B------:R-:W-:Y:S01]  /*9b950*/  IADD3 R13, R28, 0x1d4, RZ ;  /* 0x000001d41c0d7810 */ /* 0x000fe20007ffe0ff */
[----:B------:R-:W3:Y:S04]  /*9b960*/  LDL.LU R24, [R1+0x28] ;  /* 0x0000280001187983 */ /* 0x000ee80000300800 */
[----:B------:R-:W-:Y:S01]  /*9b970*/  @P5 STG.E.U16 [R2.64], R22 ;  /* 0x0000001602005986 */ /* 0x000fe2000c101506 */
[----:B------:R-:W-:Y:S01]  /*9b980*/  ISETP.LT.AND P5, PT, R26, c[0x0][0x178], !P6 ;  /* 0x00005e001a007a0c */ /* 0x000fe200077a1270 */
[----:B------:R0:W-:Y:S01]  /*9b990*/  @P3 STG.E.U16 [R8.64], R0 ;  /* 0x0000000008003986 */ /* 0x0001e2000c101506 */
[----:B------:R-:W-:-:S02]  /*9b9a0*/  ISETP.LT.AND P6, PT, R25, c[0x0][0x178], !P6 ;  /* 0x00005e0019007a0c */ /* 0x000fc400077c1270 */
[C---:B0-----:R-:W-:Y:S01]  /*9b9b0*/  IADD3 R0, R12.reuse, c[0x0][0x198], RZ ;  /* 0x000066000c007a10 */ /* 0x041fe20007ffe0ff */
[----:B------:R-:W-:-:S04]  /*9b9c0*/  IMAD.WIDE R2, R12, 0x2, R4 ;  /* 0x000000020c027825 */ /* 0x000fc800078e0204 */
[C---:B------:R-:W-:Y:S01]  /*9b9d0*/  IMAD.WIDE R8, R0.reuse, 0x2, R6 ;  /* 0x0000000200087825 */ /* 0x040fe200078e0206 */
[----:B------:R-:W-:Y:S01]  /*9b9e0*/  @P0 STG.E.U16 [R2.64], R16 ;  /* 0x0000001002000986 */ /* 0x000fe2000c101506 */
[----:B------:R-:W-:Y:S02]  /*9b9f0*/  ISETP.GE.AND P2, PT, R13, c[0x0][0x17c], PT ;  /* 0x00005f000d007a0c */ /* 0x000fe40003f46270 */
[----:B------:R-:W-:Y:S01]  /*9ba00*/  IMAD.WIDE R12, R0, 0x2, R4 ;  /* 0x00000002000c7825 */ /* 0x000fe200078e0204 */
[----:B--2---:R0:W-:Y:S01]  /*9ba10*/  @P5 STG.E.U16 [R8.64], R23 ;  /* 0x0000001708005986 */ /* 0x0041e2000c101506 */
[----:B------:R-:W-:Y:S02]  /*9ba20*/  ISETP.LT.AND P5, PT, R26, c[0x0][0x178], !P4 ;  /* 0x00005e001a007a0c */ /* 0x000fe400067a1270 */
[----:B0-----:R-:W-:Y:S01]  /*9ba30*/  IADD3 R8, R0, c[0x0][0x198], RZ ;  /* 0x0000660000087a10 */ /* 0x001fe20007ffe0ff */
[----:B------:R-:W-:Y:S01]  /*9ba40*/  PRMT R0, R23, 0x7632, R0 ;  /* 0x0000763217007816 */ /* 0x000fe20000000000 */
[----:B------:R0:W-:Y:S01]  /*9ba50*/  @P6 STG.E.U16 [R12.64], R29 ;  /* 0x0000001d0c006986 */ /* 0x0001e2000c101506 */
[----:B------:R-:W-:-:S03]  /*9ba60*/  PRMT R21, R29, 0x7632, R21 ;  /* 0x000076321d157816 */ /* 0x000fc60000000015 */
[----:B------:R-:W2:Y:S01]  /*9ba70*/  LDL.LU R23, [R1+0x6a8] ;  /* 0x0006a80001177983 */ /* 0x000ea20000300800 */
[----:B------:R-:W-:-:S05]  /*9ba80*/  IMAD.WIDE R2, R8, 0x2, R6 ;  /* 0x0000000208027825 */ /* 0x000fca00078e0206 */
[----:B------:R1:W-:Y:S04]  /*9ba90*/  @P5 STG.E.U16 [R2.64], R0 ;  /* 0x0000000002005986 */ /* 0x0003e8000c101506 */
[----:B0-----:R-:W4:Y:S04]  /*9baa0*/  LDL.LU R29, [R1+0x18] ;  /* 0x00001800011d7983 */ /* 0x001f280000300800 */
[----:B-1----:R-:W2:Y:S01]  /*9bab0*/  LDL.LU R3, [R1+0x698] ;  /* 0x0006980001037983 */ /* 0x002ea20000300800 */
[----:B------:R-:W-:Y:S02]  /*9bac0*/  IADD3 R20, R28, 0x1d7, RZ ;  /* 0x000001d71c147810 */ /* 0x000fe40007ffe0ff */
[----:B------:R-:W-:-:S02]  /*9bad0*/  ISETP.LT.AND P4, PT, R25, c[0x0][0x178], !P4 ;  /* 0x00005e0019007a0c */ /* 0x000fc40006781270 */
        /* <DEDUP_REMOVED lines=9> */
[----:B------:R0:W-:Y:S01]  /*9bb70*/  @P4 STG.E.U16 [R8.64], R21 ;  /* 0x0000001508004986 */ /* 0x0001e2000c101506 */
[----:B------:R-:W-:Y:S02]  /*9bb80*/  ISETP.LT.AND P4, PT, R26, c[0x0][0x178], !P1 ;  /* 0x00005e001a007a0c */ /* 0x000fe40004f81270 */
[C---:B------:R-:W-:Y:S01]  /*9bb90*/  ISETP.LT.AND P1, PT, R25.reuse, c[0x0][0x178], !P1 ;  /* 0x00005e0019007a0c */ /* 0x040fe20004f21270 */
[----:B0-----:R-:W-:Y:S01]  /*9bba0*/  IADD3 R8, R20, c[0x0][0x198], RZ ;  /* 0x0000660014087a10 */ /* 0x001fe20007ffe0ff */
[----:B--2---:R-:W-:Y:S01]  /*9bbb0*/  @P6 STG.E.U16 [R12.64], R3 ;  /* 0x000000030c006986 */ /* 0x004fe2000c101506 */
[----:B---3--:R0:W-:Y:S01]  /*9bbc0*/  @P2 STG.E.U16 [R16.64], R24 ;  /* 0x0000001810002986 */ /* 0x0081e2000c101506 */
[----:B------:R-:W-:Y:S01]  /*9bbd0*/  ISETP.LT.AND P6, PT, R26, c[0x0][0x178], !P3 ;  /* 0x00005e001a007a0c */ /* 0x000fe20005fc1270 */
[----:B------:R-:W-:Y:S01]  /*9bbe0*/  ISETP.LT.AND P3, PT, R25, c[0x0][0x178], !P3 ;  /* 0x00005e0019007a0c */ /* 0x000fe20005f61270 */
[----:B------:R-:W-:-:S02]  /*9bbf0*/  PRMT R0, R3, 0x7632, R0 ;  /* 0x0000763203007816 */ /* 0x000fc40000000000 */
[----:B0-----:R-:W-:Y:S02]  /*9bc00*/  PRMT R16, R24, 0x7632, R16 ;  /* 0x0000763218107816 */ /* 0x001fe40000000010 */
[----:B------:R-:W2:Y:S01]  /*9bc10*/  LDL.LU R24, [R1+0x6d8] ;  /* 0x0006d80001187983 */ /* 0x000ea20000300800 */
[----:B------:R-:W-:Y:S02]  /*9bc20*/  IADD3 R12, R28, 0x1d9, RZ ;  /* 0x000001d91c0c7810 */ /* 0x000fe40007ffe0ff */
[C---:B------:R-:W-:Y:S01]  /*9bc30*/  IADD3 R17, R8.reuse, c[0x0][0x198], RZ ;  /* 0x0000660008117a10 */ /* 0x040fe20007ffe0ff */
[----:B------:R-:W-:-:S04]  /*9bc40*/  IMAD.WIDE R2, R8, 0x2, R6 ;  /* 0x0000000208027825 */ /* 0x000fc800078e0206 */
[----:B------:R-:W-:Y:S01]  /*9bc50*/  IMAD.WIDE R8, R8, 0x2, R4 ;  /* 0x0000000208087825 */ /* 0x000fe200078e0204 */
[----:B------:R-:W-:-:S03]  /*9bc60*/  ISETP.GE.AND P2, PT, R12, c[0x0][0x17c], PT ;  /* 0x00005f000c007a0c */ /* 0x000fc60003f46270 */
[C---:B------:R-:W-:Y:S01]  /*9bc70*/  IMAD.WIDE R12, R17.reuse, 0x2, R6 ;  /* 0x00000002110c7825 */ /* 0x040fe200078e0206 */
[----:B------:R0:W-:Y:S03]  /*9bc80*/  @P4 STG.E.U16 [R2.64], R0 ;  /* 0x0000000002004986 */ /* 0x0001e6000c101506 */
[----:B------:R-:W-:Y:S02]  /*9bc90*/  @P1 STG.E.U16 [R8.64], R16 ;  /* 0x0000001008001986 */ /* 0x000fe4000c101506 */
[----:B------:R4:W-:Y:S02]  /*9bca0*/  @P6 STG.E.U16 [R12.64], R23 ;  /* 0x000000170c006986 */ /* 0x0009e4000c101506 */
[----:B0-----:R-:W-:Y:S01]  /*9bcb0*/  IMAD.WIDE R2, R17, 0x2, R4 ;  /* 0x0000000211027825 */ /* 0x001fe200078e0204 */
[----:B----4-:R-:W-:-:S04]  /*9bcc0*/  PRMT R13, R29, 0x7632, R13 ;  /* 0x000076321d0d7816 */ /* 0x010fc8000000000d */
[----:B------:R0:W-:Y:S04]  /*9bcd0*/  @P3 STG.E.U16 [R2.64], R29 ;  /* 0x0000001d02003986 */ /* 0x0001e8000c101506 */
[----:B0-----:R-:W3:Y:S01]  /*9bce0*/  LDL.LU R29, [R1+0x6c8] ;  /* 0x0006c800011d7983 */ /* 0x001ee20000300800 */
[C---:B------:R-:W-:Y:S02]  /*9bcf0*/  IADD3 R22, R28.reuse, 0x1d8, RZ ;  /* 0x000001d81c167810 */ /* 0x040fe40007ffe0ff */
[----:B------:R-:W-:Y:S02]  /*9bd00*/  IADD3 R0, R28, 0x1db, RZ ;  /* 0x000001db1c007810 */ /* 0x000fe40007ffe0ff */
[----:B------:R-:W-:Y:S01]  /*9bd10*/  ISETP.LT.AND P6, PT, R26, c[0x0][0x178], !P0 ;  /* 0x00005e001a007a0c */ /* 0x000fe200047c1270 */
[----:B------:R-:W-:Y:S01]  /*9bd20*/  ISETP.LT.AND P0, PT, R25, c[0x0][0x178], !P0 ;  /* 0x00005e0019007a0c */ /* 0x000fe20004701270 */
[----:B------:R-:W-:-:S02]  /*9bd30*/  ISETP.GE.AND P5, PT, R22, c[0x0][0x17c], PT ;  /* 0x00005f0016007a0c */ /* 0x000fc40003fa6270 */
[----:B------:R-:W-:Y:S01]  /*9bd40*/  ISETP.GE.AND P1, PT, R0, c[0x0][0x17c], PT ;  /* 0x00005f0000007a0c */ /* 0x000fe20003f26270 */
[----:B------:R-:W-:Y:S01]  /*9bd50*/  IADD3 R0, R17, c[0x0][0x198], RZ ;  /* 0x0000660011007a10 */ /* 0x000fe20007ffe0ff */
[----:B------:R-:W-:Y:S01]  /*9bd60*/  ISETP.LT.AND P3, PT, R26, c[0x0][0x178], !P5 ;  /* 0x00005e001a007a0c */ /* 0x000fe20006f61270 */
[----:B------:R-:W-:Y:S01]  /*9bd70*/  ISETP.LT.AND P5, PT, R25, c[0x0][0x178], !P5 ;  /* 0x00005e0019007a0c */ /* 0x000fe20006fa1270 */
[----:B------:R-:W-:Y:S02]  /*9bd80*/  PRMT R12, R23, 0x7632, R12 ;  /* 0x00007632170c7816 */ /* 0x000fe4000000000c */
[----:B------:R-:W-:-:S04]  /*9bd90*/  IMAD.WIDE R2, R0, 0x2, R6 ;  /* 0x0000000200027825 */ /* 0x000fc800078e0206 */
[C---:B------:R-:W-:Y:S01]  /*9bda0*/  IMAD.WIDE R8, R0.reuse, 0x2, R4 ;  /* 0x0000000200087825 */ /* 0x040fe200078e0204 */
[----:B------:R-:W-:Y:S01]  /*9bdb0*/  IADD3 R0, R0, c[0x0][0x198], RZ ;  /* 0x0000660000007a10 */ /* 0x000fe20007ffe0ff */
[----:B------:R0:W-:Y:S03]  /*9bdc0*/  @P6 STG.E.U16 [R2.64], R12 ;  /* 0x0000000c02006986 */ /* 0x0001e6000c101506 */
[----:B------:R1:W-:Y:S01]  /*9bdd0*/  @P0 STG.E.U16 [R8.64], R13 ;  /* 0x0000000d08000986 */ /* 0x0003e2000c101506 */
[----:B------:R-:W-:Y:S02]  /*9bde0*/  IADD3 R20, R28, 0x1da, RZ ;  /* 0x000001da1c147810 */ /* 0x000fe40007ffe0ff */
[----:B------:R-:W-:Y:S01]  /*9bdf0*/  ISETP.LT.AND P0, PT, R26, c[0x0][0x178], !P2 ;  /* 0x00005e001a007a0c */ /* 0x000fe20005701270 */
[----:B0-----:R-:W-:-:S04]  /*9be00*/  IMAD.WIDE R2, R0, 0x2, R6 ;  /* 0x0000000200027825 */ /* 0x001fc800078e0206 */
[----:B-1----:R-:W-:Y:S01]  /*9be10*/  IMAD.WIDE R8, R0, 0x2, R4 ;  /* 0x0000000200087825 */ /* 0x002fe200078e0204 */
[----:B------:R-:W-:Y:S02]  /*9be20*/  IADD3 R12, R28, 0x1dd, RZ ;  /* 0x000001dd1c0c7810 */ /* 0x000fe40007ffe0ff */
[----:B------:R-:W-:Y:S02]  /*9be30*/  PRMT R13, R27, 0x7632, R13 ;  /* 0x000076321b0d7816 */ /* 0x000fe4000000000d */
[----:B------:R-:W-:Y:S02]  /*9be40*/  ISETP.GE.AND P4, PT, R20, c[0x0][0x17c], PT ;  /* 0x00005f0014007a0c */ /* 0x000fe40003f86270 */
[----:B------:R-:W-:Y:S02]  /*9be50*/  IADD3 R0, R0, c[0x0][0x198], RZ ;  /* 0x0000660000007a10 */ /* 0x000fe40007ffe0ff */
[----:B------:R-:W-:Y:S01]  /*9be60*/  ISETP.LT.AND P2, PT, R25, c[0x0][0x178], !P2 ;  /* 0x00005e0019007a0c */ /* 0x000fe20005741270 */
[----:B--2---:R-:W-:Y:S01]  /*9be70*/  @P3 STG.E.U16 [R2.64], R24 ;  /* 0x0000001802003986 */ /* 0x004fe2000c101506 */
[----:B------:R-:W-:Y:S01]  /*9be80*/  ISETP.GE.AND P3, PT, R12, c[0x0][0x17c], PT ;  /* 0x00005f000c007a0c */ /* 0x000fe20003f66270 */
[----:B------:R0:W-:Y:S01]  /*9be90*/  @P5 STG.E.U16 [R8.64], R27 ;  /* 0x0000001b08005986 */ /* 0x0001e2000c101506 */
[----:B------:R-:W-:-:S02]  /*9bea0*/  PRMT R12, R24, 0x7632, R12 ;  /* 0x00007632180c7816 */ /* 0x000fc4000000000c */
[----:B------:R-:W-:Y:S01]  /*9beb0*/  ISETP.LT.AND P5, PT, R26, c[0x0][0x178], !P4 ;  /* 0x00005e001a007a0c */ /* 0x000fe200067a1270 */
[----:B0-----:R-:W2:Y:S01]  /*9bec0*/  LDL.LU R27, [R1+0x2378] ;  /* 0x00237800011b7983 */ /* 0x001ea20000300800 */
[----:B------:R-:W4:Y:S02]  /*9bed0*/  LDL.LU R24, [R1+0x6b8] ;  /* 0x0006b80001187983 */ /* 0x000f240000300800 */
[----:B------:R-:W-:-:S04]  /*9bee0*/  IMAD.WIDE R2, R0, 0x2, R6 ;  /* 0x0000000200027825 */ /* 0x000fc800078e0206 */
[C---:B------:R-:W-:Y:S01]  /*9bef0*/  IMAD.WIDE R8, R0.reuse, 0x2, R4 ;  /* 0x0000000200087825 */ /* 0x040fe200078e0204 */
[----:B------:R-:W-:Y:S01]  /*9bf00*/  IADD3 R0, R0, c[0x0][0x198], RZ ;  /* 0x0000660000007a10 */ /* 0x000fe20007ffe0ff */
[----:B------:R0:W-:Y:S03]  /*9bf10*/  @P0 STG.E.U16 [R2.64], R12 ;  /* 0x0000000c02000986 */ /* 0x0001e6000c101506 */
[----:B------:R-:W-:Y:S02]  /*9bf20*/  @P2 STG.E.U16 [R8.64], R13 ;  /* 0x0000000d08002986 */ /* 0x000fe4000c101506 */
[----:B0-----:R-:W-:Y:S01]  /*9bf30*/  IMAD.WIDE R2, R0, 0x2, R6 ;  /* 0x0000000200027825 */ /* 0x001fe200078e0206 */
[----:B------:R-:W-:-:S04]  /*9bf40*/  IADD3 R12, R28, 0x1de, RZ ;  /* 0x000001de1c0c7810 */ /* 0x000fc80007ffe0ff */
[----:B------:R-:W-:Y:S01]  /*9bf50*/  ISETP.GE.AND P0, PT, R12, c[0x0][0x17c], PT ;  /* 0x00005f000c007a0c */ /* 0x000fe20003f06270 */
[----:B---3--:R0:W-:Y:S01]  /*9bf60*/  @P5 STG.E.U16 [R2.64], R29 ;  /* 0x0000001d02005986 */ /* 0x0081e2000c101506 */
[C---:B------:R-:W-:Y:S01]  /*9bf70*/  IADD3 R12, R0.reuse, c[0x0][0x198], RZ ;  /* 0x00006600000c7a10 */ /* 0x040fe20007ffe0ff */
        /* <DEDUP_REMOVED lines=11> */
[----:B------:R-:W-:Y:S01]  /*9c030*/  @P4 STG.E.U16 [R2.64], R10 ;  /* 0x0000000a02004986 */ /* 0x000fe2000c101506 */
[----:B------:R-:W-:Y:S02]  /*9c040*/  ISETP.LT.AND P4, PT, R26, c[0x0][0x178], !P6 ;  /* 0x00005e001a007a0c */ /* 0x000fe40007781270 */
[----:B------:R0:W-:Y:S01]  /*9c050*/  @P2 STG.E.U16 [R8.64], R0 ;  /* 0x0000000008002986 */ /* 0x0001e2000c101506 */
[----:B------:R-:W-:-:S02]  /*9c060*/  ISETP.LT.AND P6, PT, R25, c[0x0][0x178], !P6 ;  /* 0x00005e0019007a0c */ /* 0x000fc400077c1270 */
[----:B------:R-:W-:Y:S02]  /*9c070*/  PRMT R16, R10, 0x7632, R16 ;  /* 0x000076320a107816 */ /* 0x000fe40000000010 */
[C---:B0-----:R-:W-:Y:S01]  /*9c080*/  IADD3 R0, R12.reuse, c[0x0][0x198], RZ ;  /* 0x000066000c007a10 */ /* 0x041fe20007ffe0ff */
[----:B------:R-:W-:Y:S01]  /*9c090*/  IMAD.WIDE R2, R12, 0x2, R4 ;  /* 0x000000020c027825 */ /* 0x000fe200078e0204 */
[----:B------:R-:W-:-:S03]  /*9c0a0*/  IADD3 R10, R28, 0x1e0, RZ ;  /* 0x000001e01c0a7810 */ /* 0x000fc60007ffe0ff */
[----:B------:R-:W-:Y:S01]  /*9c0b0*/  IMAD.WIDE R8, R0, 0x2, R6 ;  /* 0x0000000200087825 */ /* 0x000fe200078e0206 */
[----:B------:R-:W-:Y:S01]  /*9c0c0*/  ISETP.GE.AND P2, PT, R10, c[0x0][0x17c], PT ;  /* 0x00005f000a007a0c */ /* 0x000fe20003f46270 */
[----:B------:R-:W-:Y:S02]  /*9c0d0*/  @P1 STG.E.U16 [R2.64], R16 ;  /* 0x0000001002001986 */ /* 0x000fe4000c101506 */
[----:B------:R-:W-:Y:S02]  /*9c0e0*/  IMAD.WIDE R12, R0, 0x2, R4 ;  /* 0x00000002000c7825 */ /* 0x000fe400078e0204 */
[----:B----4-:R0:W-:Y:S01]  /*9c0f0*/  @P4 STG.E.U16 [R8.64], R24 ;  /* 0x0000001808004986 */ /* 0x0101e2000c101506 */
[----:B------:R-:W-:Y:S02]  /*9c100*/  PRMT R10, R24, 0x7632, R10 ;  /* 0x00007632180a7816 */ /* 0x000fe4000000000a */
[----:B------:R-:W-:Y:S01]  /*9c110*/  ISETP.LT.AND P4, PT, R26, c[0x0][0x178], !P3 ;  /* 0x00005e001a007a0c */ /* 0x000fe20005f81270 */
[----:B------:R1:W-:Y:S01]  /*9c120*/  @P6 STG.E.U16 [R12.64], R14 ;  /* 0x0000000e0c006986 */ /* 0x0003e2000c101506 */
[----:B------:R-:W-:-:S02]  /*9c130*/  ISETP.LT.AND P3, PT, R25, c[0x0][0x178], !P3 ;  /* 0x00005e0019007a0c */ /* 0x000fc40005f61270 */
[----:B------:R-:W-:Y:S01]  /*9c140*/  ISETP.LT.AND P6, PT, R26, c[0x0][0x178], !P0 ;  /* 0x00005e001a007a0c */ /* 0x000fe200047c1270 */
[----:B0-----:R-:W4:Y:S01]  /*9c150*/  LDL.LU R24, [R1+0x5ec] ;  /* 0x0005ec0001187983 */ /* 0x001f220000300800 */
[----:B------:R-:W-:Y:S01]  /*9c160*/  IADD3 R8, R0, c[0x0][0x198], RZ ;  /* 0x0000660000087a10 */ /* 0x000fe20007ffe0ff */
[----:B------:R-:W4:Y:S03]  /*9c170*/  LDL.LU R22, [R1+0x5fc] ;  /* 0x0005fc0001167983 */ /* 0x000f260000300800 */
[C---:B------:R-:W-:Y:S01]  /*9c180*/  IADD3 R0, R8.reuse, c[0x0][0x198], RZ ;  /* 0x0000660008007a10 */ /* 0x040fe20007ffe0ff */
[----:B------:R-:W-:Y:S01]  /*9c190*/  IMAD.WIDE R2, R8, 0x2, R6 ;  /* 0x0000000208027825 */ /* 0x000fe200078e0206 */
[----:B-1----:R-:W-:-:S03]  /*9c1a0*/  PRMT R14, R14, 0x7632, R14 ;  /* 0x000076320e0e7816 */ /* 0x002fc6000000000e */
[----:B------:R-:W-:-:S04]  /*9c1b0*/  IMAD.WIDE R8, R8, 0x2, R4 ;  /* 0x0000000208087825 */ /* 0x000fc800078e0204 */
[----:B------:R-:W-:Y:S01]  /*9c1c0*/  IMAD.WIDE R12, R0, 0x2, R6 ;  /* 0x00000002000c7825 */ /* 0x000fe200078e0206 */
[----:B------:R-:W-:Y:S03]  /*9c1d0*/  @P4 STG.E.U16 [R2.64], R10 ;  /* 0x0000000a02004986 */ /* 0x000fe6000c101506 */
[----:B------:R-:W-:Y:S01]  /*9c1e0*/  @P3 STG.E.U16 [R8.64], R14 ;  /* 0x0000000e08003986 */ /* 0x000fe2000c101506 */
[----:B---3--:R0:W-:Y:S02]  /*9c1f0*/  @P6 STG.E.U16 [R12.64], R29 ;  /* 0x0000001d0c006986 */ /* 0x0081e4000c101506 */
[----:B0-----:R-:W-:Y:S02]  /*9c200*/  PRMT R12, R29, 0x7632, R12 ;  /* 0x000076321d0c7816 */ /* 0x001fe4000000000c */
[----:B------:R-:W3:Y:S01]  /*9c210*/  LDL.LU R29, [R1+0x3c] ;  /* 0x00003c00011d7983 */ /* 0x000ee20000300800 */
[----:B------:R-:W-:-:S02]  /*9c220*/  ISETP.LT.AND P0, PT, R25, c[0x0][0x178], !P0 ;  /* 0x00005e0019007a0c */ /* 0x000fc40004701270 */
[----:B------:R-:W-:Y:S02]  /*9c230*/  IADD3 R17, R28, 0x1e1, RZ ;  /* 0x000001e11c117810 */ /* 0x000fe40007ffe0ff */
[----:B------:R-:W-:Y:S02]  /*9c240*/  IADD3 R2, R0, c[0x0][0x198], RZ ;  /* 0x0000660000027a10 */ /* 0x000fe40007ffe0ff */
[----:B------:R-:W-:Y:S02]  /*9c250*/  ISETP.LT.AND P3, PT, R26, c[0x0][0x178], !P2 ;  /* 0x00005e001a007a0c */ /* 0x000fe40005761270 */
[----:B------:R-:W-:Y:S02]  /*9c260*/  IADD3 R20, R28, 0x1e2, RZ ;  /* 0x000001e21c147810 */ /* 0x000fe40007ffe0ff */
[----:B------:R-:W-:Y:S01]  /*9c270*/  ISETP.GE.AND P1, PT, R17, c[0x0][0x17c], PT ;  /* 0x00005f0011007a0c */ /* 0x000fe20003f26270 */
[----:B------:R-:W-:Y:S01]  /*9c280*/  IMAD.WIDE R16, R0, 0x2, R4 ;  /* 0x0000000200107825 */ /* 0x000fe200078e0204 */
[----:B------:R-:W3:Y:S04]  /*9c290*/  LDL.LU R23, [R1+0x60c] ;  /* 0x00060c0001177983 */ /* 0x000ee80000300800 */
[----:B------:R0:W-:Y:S01]  /*9c2a0*/  @P0 STG.E.U16 [R16.64], R18 ;  /* 0x0000001210000986 */ /* 0x0001e2000c101506 */
[----:B------:R-:W-:Y:S01]  /*9c2b0*/  ISETP.LT.AND P0, PT, R26, c[0x0][0x178], !P5 ;  /* 0x00005e001a007a0c */ /* 0x000fe20006f01270 */
[----:B------:R-:W-:-:S02]  /*9c2c0*/  ISETP.LT.AND P5, PT, R25, c[0x0][0x178], !P5 ;  /* 0x00005e0019007a0c */ /* 0x000fc40006fa1270 */
[C---:B------:R-:W-:Y:S01]  /*9c2d0*/  IMAD.WIDE R8, R2.reuse, 0x2, R6 ;  /* 0x0000000202087825 */ /* 0x040fe200078e0206 */
[C---:B------:R-:W-:Y:S02]  /*9c2e0*/  IADD3 R10, R2.reuse, c[0x0][0x198], RZ ;  /* 0x00006600020a7a10 */ /* 0x040fe40007ffe0ff */
[----:B------:R-:W-:Y:S01]  /*9c2f0*/  ISETP.LT.AND P2, PT, R25, c[0x0][0x178], !P2 ;  /* 0x00005e0019007a0c */ /* 0x000fe20005741270 */
[----:B------:R-:W-:Y:S01]  /*9c300*/  IMAD.WIDE R2, R2, 0x2, R4 ;  /* 0x0000000202027825 */ /* 0x000fe200078e0204 */
[----:B------:R-:W-:Y:S02]  /*9c310*/  IADD3 R0, R28, 0x1e4, RZ ;  /* 0x000001e41c007810 */ /* 0x000fe40007ffe0ff */
[----:B0-----:R-:W-:-:S03]  /*9c320*/  PRMT R18, R18, 0x7632, R18 ;  /* 0x0000763212127816 */ /* 0x001fc60000000012 */
[----:B------:R0:W-:Y:S02]  /*9c330*/  @P0 STG.E.U16 [R8.64], R12 ;  /* 0x0000000c08000986 */ /* 0x0001e4000c101506 */
[----:B------:R1:W-:Y:S01]  /*9c340*/  @P5 STG.E.U16 [R2.64], R18 ;  /* 0x0000001202005986 */ /* 0x0003e2000c101506 */
[----:B------:R-:W-:Y:S02]  /*9c350*/  ISETP.GE.AND P4, PT, R20, c[0x0][0x17c], PT ;  /* 0x00005f0014007a0c */ /* 0x000fe40003f86270 */
[----:B------:R-:W-:Y:S01]  /*9c360*/  ISETP.GE.AND P0, PT, R0, c[0x0][0x17c], PT ;  /* 0x00005f0000007a0c */ /* 0x000fe20003f06270 */
[----:B0-----:R-:W-:-:S04]  /*9c370*/  IMAD.WIDE R8, R10, 0x2, R6 ;  /* 0x000000020a087825 */ /* 0x001fc800078e0206 */
[----:B-1----:R-:W-:Y:S01]  /*9c380*/  IMAD.WIDE R2, R10, 0x2, R4 ;  /* 0x000000020a027825 */ /* 0x002fe200078e0204 */
[C---:B------:R-:W-:Y:S02]  /*9c390*/  IADD3 R13, R28.reuse, 0x1e3, RZ ;  /* 0x000001e31c0d7810 */ /* 0x040fe40007ffe0ff */
[----:B------:R-:W-:Y:S02]  /*9c3a0*/  IADD3 R12, R28, 0x1e5, RZ ;  /* 0x000001e51c0c7810 */ /* 0x000fe40007ffe0ff */
[----:B--2---:R-:W-:Y:S02]  /*9c3b0*/  PRMT R14, R27, 0x7632, R14 ;  /* 0x000076321b0e7816 */ /* 0x004fe4000000000e */
[----:B------:R-:W-:Y:S02]  /*9c3c0*/  ISETP.GE.AND P6, PT, R13, c[0x0][0x17c], PT ;  /* 0x00005f000d007a0c */ /* 0x000fe40003fc6270 */
[----:B------:R-:W-:Y:S01]  /*9c3d0*/  ISETP.GE.AND P5, PT, R12, c[0x0][0x17c], PT ;  /* 0x00005f000c007a0c */ /* 0x000fe20003fa6270 */
[----:B----4-:R0:W-:Y:S01]  /*9c3e0*/  @P3 STG.E.U16 [R8.64], R24 ;  /* 0x0000001808003986 */ /* 0x0101e2000c101506 */
[----:B------:R-:W-:-:S02]  /*9c3f0*/  ISETP.LT.AND P3, PT, R26, c[0x0][0x178], !P1 ;  /* 0x00005e001a007a0c */ /* 0x000fc40004f61270 */
[----:B------:R-:W-:Y:S01]  /*9c400*/  PRMT R0, R24, 0x7632, R0 ;  /* 0x0000763218007816 */ /* 0x000fe20000000000 */
[----:B------:R1:W-:Y:S01]  /*9c410*/  @P2 STG.E.U16 [R2.64], R27 ;  /* 0x0000001b02002986 */ /* 0x0003e2000c101506 */
[C---:B------:R-:W-:Y:S02]  /*9c420*/  ISETP.LT.AND P1, PT, R25.reuse, c[0x0][0x178], !P1 ;  /* 0x00005e0019007a0c */ /* 0x040fe40004f21270 */
[----:B------:R-:W-:Y:S01]  /*9c430*/  ISETP.LT.AND P2, PT, R26, c[0x0][0x178], !P4 ;  /* 0x00005e001a007a0c */ /* 0x000fe20006741270 */
[----:B------:R-:W-:Y:S01]  /*9c440*/  ISETP.LT.AND P4, PT, R25, c[0x0][0x178], !P4 ;  /* 0x00005e0019007a0c */ /* 0x000fe20006781270 */
[----:B0-----:R-:W-:Y:S01]  /*9c450*/  IADD3 R8, R10, c[0x0][0x198], RZ ;  /* 0x000066000a087a10 */ /* 0x001fe20007ffe0ff */
[----:B------:R-:W2:Y:S03]  /*9c460*/  LDL.LU R24, [R1+0x5c] ;  /* 0x00005c0001187983 */ /* 0x000ea60000300800 */
[C---:B------:R-:W-:Y:S01]  /*9c470*/  IADD3 R10, R8.reuse, c[0x0][0x198], RZ ;  /* 0x00006600080a7a10 */ /* 0x040fe20007ffe0ff */
[----:B-1----:R-:W-:-:S04]  /*9c480*/  IMAD.WIDE R2, R8, 0x2, R6 ;  /* 0x0000000208027825 */ /* 0x002fc800078e0206 */
[----:B------:R-:W-:-:S04]  /*9c490*/  IMAD.WIDE R8, R8, 0x2, R4 ;  /* 0x0000000208087825 */ /* 0x000fc800078e0204 */
[C---:B------:R-:W-:Y:S01]  /*9c4a0*/  IMAD.WIDE R12, R10.reuse, 0x2, R6 ;  /* 0x000000020a0c7825 */ /* 0x040fe200078e0206 */
[----:B------:R0:W-:Y:S03]  /*9c4b0*/  @P3 STG.E.U16 [R2.64], R0 ;  /* 0x0000000002003986 */ /* 0x0001e6000c101506 */
[----:B------:R1:W-:Y:S02]  /*9c4c0*/  @P1 STG.E.U16 [R8.64], R14 ;  /* 0x0000000e08001986 */ /* 0x0003e4000c101506 */
[----:B------:R4:W-:Y:S02]  /*9c4d0*/  @P2 STG.E.U16 [R12.64], R22 ;  /* 0x000000160c002986 */ /* 0x0009e4000c101506 */
[----:B0-----:R-:W-:Y:S01]  /*9c4e0*/  IMAD.WIDE R2, R10, 0x2, R4 ;  /* 0x000000020a027825 */ /* 0x001fe200078e0204 */
[----:B-1----:R-:W-:Y:S02]  /*9c4f0*/  PRMT R14, R22, 0x7632, R14 ;  /* 0x00007632160e7816 */ /* 0x002fe4000000000e */
[----:B----4-:R-:W4:Y:S01]  /*9c500*/  LDL.LU R22, [R1+0x61c] ;  /* 0x00061c0001167983 */ /* 0x010f220000300800 */
[----:B---3--:R-:W-:-:S03]  /*9c510*/  PRMT R0, R29, 0x7632, R0 ;  /* 0x000076321d007816 */ /* 0x008fc60000000000 */
[----:B------:R0:W-:Y:S04]  /*9c520*/  @P4 STG.E.U16 [R2.64], R29 ;  /* 0x0000001d02004986 */ /* 0x0001e8000c101506 */
[----:B0-----:R-:W3:Y:S01]  /*9c530*/  LDL.LU R29, [R1+0xbc] ;  /* 0x0000bc00011d7983 */ /* 0x001ee20000300800 */
[----:B------:R-:W-:Y:S02]  /*9c540*/  ISETP.LT.AND P1, PT, R26, c[0x0][0x178], !P6 ;  /* 0x00005e001a007a0c */ /* 0x000fe40007721270 */
[----:B------:R-:W-:Y:S01]  /*9c550*/  IADD3 R13, R10, c[0x0][0x198], RZ ;  /* 0x000066000a0d7a10 */ /* 0x000fe20007ffe0ff */
[C---:B------:R-:W-:Y:S01]  /*9c560*/  ISETP.LT.AND P6, PT, R25.reuse, c[0x0][0x178], !P6 ;  /* 0x00005e0019007a0c */ /* 0x040fe200077c1270 */
[----:B------:R-:W-:Y:S01]  /*9c570*/  ISETP.LT.AND P2, PT, R26, c[0x0][0x178], !P0 ;  /* 0x00005e001a007a0c */ /* 0x000fe20004741270 */
[----:B------:R-:W-:Y:S01]  /*9c580*/  ISETP.LT.AND P0, PT, R25, c[0x0][0x178], !P0 ;  /* 0x00005e0019007a0c */ /* 0x000fe20004701270 */
[C---:B------:R-:W-:Y:S01]  /*9c590*/  IADD3 R10, R13.reuse, c[0x0][0x198], RZ ;  /* 0x000066000d0a7a10 */ /* 0x040fe20007ffe0ff */
[----:B------:R-:W-:-:S04]  /*9c5a0*/  IMAD.WIDE R8, R13, 0x2, R6 ;  /* 0x000000020d087825 */ /* 0x000fc800078e0206 */
[----:B------:R-:W-:Y:S01]  /*9c5b0*/  IMAD.WIDE R2, R13, 0x2, R4 ;  /* 0x000000020d027825 */ /* 0x000fe200078e0204 */
[----:B------:R-:W-:Y:S01]  /*9c5c0*/  IADD3 R16, R28, 0x1e6, RZ ;  /* 0x000001e61c107810 */ /* 0x000fe20007ffe0ff */
[----:B------:R0:W-:Y:S03]  /*9c5d0*/  @P1 STG.E.U16 [R8.64], R14 ;  /* 0x0000000e08001986 */ /* 0x0001e6000c101506 */
[----:B------:R1:W-:Y:S01]  /*9c5e0*/  @P6 STG.E.U16 [R2.64], R0 ;  /* 0x0000000002006986 */ /* 0x0003e2000c101506 */
[----:B------:R-:W-:Y:S02]  /*9c5f0*/  ISETP.GE.AND P3, PT, R16, c[0x0][0x17c], PT ;  /* 0x00005f0010007a0c */ /* 0x000fe40003f66270 */
[----:B------:R-:W-:Y:S01]  /*9c600*/  IADD3 R12, R28, 0x1e8, RZ ;  /* 0x000001e81c0c7810 */ /* 0x000fe20007ffe0ff */
[----:B0-----:R-:W-:-:S04]  /*9c610*/  IMAD.WIDE R8, R10, 0x2, R6 ;  /* 0x000000020a087825 */ /* 0x001fc800078e0206 */
[----:B-1----:R-:W-:Y:S01]  /*9c620*/  IMAD.WIDE R2, R10, 0x2, R4 ;  /* 0x000000020a027825 */ /* 0x002fe200078e0204 */
[----:B------:R-:W-:Y:S01]  /*9c630*/  PRMT R0, R23, 0x7632, R0 ;  /* 0x0000763217007816 */ /* 0x000fe20000000000 */
[----:B------:R0:W-:Y:S01]  /*9c640*/  @P2 STG.E.U16 [R8.64], R23 ;  /* 0x0000001708002986 */ /* 0x0001e2000c101506 */
[----:B------:R-:W-:Y:S01]  /*9c650*/  ISETP.LT.AND P2, PT, R26, c[0x0][0x178], !P5 ;  /* 0x00005e001a007a0c */ /* 0x000fe20006f41270 */
[----:B------:R-:W-:Y:S01]  /*9c660*/  ISETP.LT.AND P5, PT, R25, c[0x0][0x178], !P5 ;  /* 0x00005e0019007a0c */ /* 0x000fe20006fa1270 */
[----:B------:R-:W-:Y:S01]  /*9c670*/  ISETP.GE.AND P1, PT, R12, c[0x0][0x17c], PT ;  /* 0x00005f000c007a0c */ /* 0x000fe20003f26270 */
[----:B------:R-:W-:Y:S01]  /*9c680*/  IADD3 R12, R28, 0x1e9, RZ ;  /* 0x000001e91c0c7810 */ /* 0x000fe20007ffe0ff */
[----:B0-----:R-:W3:Y:S01]  /*9c690*/  LDL.LU R23, [R1+0x62c] ;  /* 0x00062c0001177983 */ /* 0x001ee20000300800 */
[----:B------:R-:W-:-:S04]  /*9c6a0*/  IADD3 R8, R10, c[0x0][0x198], RZ ;  /* 0x000066000a087a10 */ /* 0x000fc80007ffe0ff */
[----:B------:R-:W-:Y:S02]  /*9c6b0*/  IADD3 R10, R8, c[0x0][0x198], RZ ;  /* 0x00006600080a7a10 */ /* 0x000fe40007ffe0ff */
[----:B------:R-:W-:-:S03]  /*9c6c0*/  ISETP.GE.AND P6, PT, R12, c[0x0][0x17c], PT ;  /* 0x00005f000c007a0c */ /* 0x000fc60003fc6270 */
[----:B------:R-:W-:Y:S01]  /*9c6d0*/  IMAD.WIDE R12, R10, 0x2, R6 ;  /* 0x000000020a0c7825 */ /* 0x000fe200078e0206 */
[----:B--2---:R-:W-:Y:S01]  /*9c6e0*/  PRMT R14, R24, 0x7632, R14 ;  /* 0x00007632180e7816 */ /* 0x004fe2000000000e */
[----:B------:R0:W-:Y:S01]  /*9c6f0*/  @P0 STG.E.U16 [R2.64], R24 ;  /* 0x0000001802000986 */ /* 0x0001e2000c101506 */
[----:B------:R-:W-:Y:S01]  /*9c700*/  ISETP.LT.AND P0, PT, R26, c[0x0][0x178], !P3 ;  /* 0x00005e001a007a0c */ /* 0x000fe20005f01270 */
[----:B------:R-:W-:Y:S02]  /*9c710*/  ISETP.LT.AND P3, PT, R25, c[0x0][0x178], !P3 ;  /* 0x00005e0019007a0c */ /* 0x000fe40005f61270 */
[----:B0-----:R-:W2:Y:S01]  /*9c720*/  LDL.LU R24, [R1+0xac] ;  /* 0x0000ac0001187983 */ /* 0x001ea20000300800 */
[----:B------:R-:W-:-:S04]  /*9c730*/  IMAD.WIDE R2, R8, 0x2, R6 ;  /* 0x0000000208027825 */ /* 0x000fc800078e0206 */
[--C-:B------:R-:W-:Y:S01]  /*9c740*/  IMAD.WIDE R8, R8, 0x2, R4.reuse ;  /* 0x0000000208087825 */ /* 0x100fe200078e0204 */
[----:B------:R0:W-:Y:S04]  /*9c750*/  @P2 STG.E.U16 [R2.64], R0 ;  /* 0x0000000002002986 */ /* 0x0001e8000c101506 */
[----:B------:R-:W-:Y:S01]  /*9c760*/  @P5 STG.E.U16 [R8.64], R14 ;  /* 0x0000000e08005986 */ /* 0x000fe2000c101506 */
[----:B----4-:R1:W-:Y:S01]  /*9c770*/  @P0 STG.E.U16 [R12.64], R22 ;  /* 0x000000160c000986 */ /* 0x0103e2000c101506 */
[----:B0-----:R-:W-:Y:S01]  /*9c780*/  IMAD.WIDE R2, R10, 0x2, R4 ;  /* 0x000000020a027825 */ /* 0x001fe200078e0204 */
[----:B------:R-:W-:Y:S02]  /*9c790*/  PRMT R0, R22, 0x7632, R0 ;  /* 0x0000763216007816 */ /* 0x000fe40000000000 */
[----:B-1----:R-:W4:Y:S01]  /*9c7a0*/  LDL.LU R22, [R1+0x63c] ;  /* 0x00063c0001167983 */ /* 0x002f220000300800 */
[----:B---3--:R-:W-:-:S03]  /*9c7b0*/  PRMT R12, R29, 0x7632, R12 ;  /* 0x000076321d0c7816 */ /* 0x008fc6000000000c */
[----:B------:R0:W-:Y:S04]  /*9c7c0*/  @P3 STG.E.U16 [R2.64], R29 ;  /* 0x0000001d02003986 */ /* 0x0001e8000c101506 */
[----:B0-----:R-:W3:Y:S01]  /*9c7d0*/  LDL.LU R29, [R1+0x9c] ;  /* 0x00009c00011d7983 */ /* 0x001ee20000300800 */
[----:B------:R-:W-:-:S04]  /*9c7e0*/  IADD3 R16, R28, 0x1e7, RZ ;  /* 0x000001e71c107810 */ /* 0x000fc80007ffe0ff */
[----:B------:R-:W-:Y:S02]  /*9c7f0*/  ISETP.GE.AND P4, PT, R16, c[0x0][0x17c], PT ;  /* 0x00005f0010007a0c */ /* 0x000fe40003f86270 */
[----:B------:R-:W-:Y:S02]  /*9c800*/  IADD3 R14, R10, c[0x0][0x198], RZ ;  /* 0x000066000a0e7a10 */ /* 0x000fe40007ffe0ff */
[C---:B------:R-:W-:Y:S01]  /*9c810*/  ISETP.LT.AND P0, PT, R26.reuse, c[0x0][0x178], !P4 ;  /* 0x00005e001a007a0c */ /* 0x040fe20006701270 */
[C---:B------:R-:W-:Y:S01]  /*9c820*/  ISETP.LT.AND P4, PT, R25.reuse, c[0x0][0x178], !P4 ;  /* 0x00005e0019007a0c */ /* 0x040fe20006781270 */
[----:B------:R-:W-:Y:S01]  /*9c830*/  ISETP.LT.AND P3, PT, R26, c[0x0][0x178], !P1 ;  /* 0x00005e001a007a0c */ /* 0x000fe20004f61270 */
[C---:B------:R-:W-:Y:S01]  /*9c840*/  IMAD.WIDE R8, R14.reuse, 0x2, R6 ;  /* 0x000000020e087825 */ /* 0x040fe200078e0206 */
[C---:B------:R-:W-:Y:S02]  /*9c850*/  IADD3 R10, R14.reuse, c[0x0][0x198], RZ ;  /* 0x000066000e0a7a10 */ /* 0x040fe40007ffe0ff */
[----:B------:R-:W-:Y:S01]  /*9c860*/  ISETP.LT.AND P1, PT, R25, c[0x0][0x178], !P1 ;  /* 0x00005e0019007a0c */ /* 0x000fe20004f21270 */
[----:B------:R-:W-:Y:S01]  /*9c870*/  IMAD.WIDE R2, R14, 0x2, R4 ;  /* 0x000000020e027825 */ /* 0x000fe200078e0204 */
[----:B------:R-:W-:-:S05]  /*9c880*/  IADD3 R16, R28, 0x1ea, RZ ;  /* 0x000001ea1c107810 */ /* 0x000fca0007ffe0ff */
[----:B------:R0:W-:Y:S01]  /*9c890*/  @P0 STG.E.U16 [R8.64], R0 ;  /* 0x0000000008000986 */ /* 0x0001e2000c101506 */
[----:B------:R1:W-:Y:S01]  /*9c8a0*/  @P4 STG.E.U16 [R2.64], R12 ;  /* 0x0000000c02004986 */ /* 0x0003e2000c101506 */
[----:B------:R-:W-:Y:S01]  /*9c8b0*/  ISETP.GE.AND P2, PT, R16, c[0x0][0x17c], PT ;  /* 0x00005f0010007a0c */ /* 0x000fe20003f46270 */
[----:B0-----:R-:W-:-:S04]  /*9c8c0*/  IMAD.WIDE R8, R10, 0x2, R6 ;  /* 0x000000020a087825 */ /* 0x001fc800078e0206 */
[----:B-1----:R-:W-:Y:S01]  /*9c8d0*/  IMAD.WIDE R2, R10, 0x2, R4 ;  /* 0x000000020a027825 */ /* 0x002fe200078e0204 */
[----:B------:R-:W-:Y:S01]  /*9c8e0*/  PRMT R0, R23, 0x7632, R0 ;  /* 0x0000763217007816 */ /* 0x000fe20000000000 */
[----:B------:R0:W-:Y:S01]  /*9c8f0*/  @P3 STG.E.U16 [R8.64], R23 ;  /* 0x0000001708003986 */ /* 0x0001e2000c101506 */
[----:B------:R-:W-:Y:S01]  /*9c900*/  ISETP.LT.AND P3, PT, R26, c[0x0][0x178], !P6 ;  /* 0x00005e001a007a0c */ /* 0x000fe20007761270 */
[----:B------:R-:W-:Y:S01]  /*9c910*/  ISETP.LT.AND P6, PT, R25, c[0x0][0x178], !P6 ;  /* 0x00005e0019007a0c */ /* 0x000fe200077c1270 */
[C---:B------:R-:W-:Y:S02]  /*9c920*/  IADD3 R13, R28.reuse, 0x1ec, RZ ;  /* 0x000001ec1c0d7810 */ /* 0x040fe40007ffe0ff */
[----:B------:R-:W-:Y:S01]  /*9c930*/  IADD3 R12, R28, 0x1ed, RZ ;  /* 0x000001ed1c0c7810 */ /* 0x000fe20007ffe0ff */
[----:B0-----:R-:W3:Y:S01]  /*9c940*/  LDL.LU R23, [R1+0x64c] ;  /* 0x00064c0001177983 */ /* 0x001ee20000300800 */
[----:B------:R-:W-:-:S04]  /*9c950*/  IADD3 R8, R10, c[0x0][0x198], RZ ;  /* 0x000066000a087a10 */ /* 0x000fc80007ffe0ff */
[----:B------:R-:W-:Y:S02]  /*9c960*/  IADD3 R10, R8, c[0x0][0x198], RZ ;  /* 0x00006600080a7a10 */ /* 0x000fe40007ffe0ff */
[----:B------:R-:W-:Y:S02]  /*9c970*/  ISETP.GE.AND P0, PT, R13, c[0x0][0x17c], PT ;  /* 0x00005f000d007a0c */ /* 0x000fe40003f06270 */
[----:B------:R-:W-:Y:S01]  /*9c980*/  ISETP.GE.AND P4, PT, R12, c[0x0][0x17c], PT ;  /* 0x00005f000c007a0c */ /* 0x000fe20003f86270 */
        /* <DEDUP_REMOVED lines=53> */
[----:B------:R-:W-:Y:S02]  /*9cce0*/  @P4 STG.E.U16 [R8.64], R14 ;  /* 0x0000000e08004986 */ /* 0x000fe4000c101506 */
[----:B----4-:R1:W-:Y:S02]  /*9ccf0*/  @P0 STG.E.U16 [R12.64], R22 ;  /* 0x000000160c000986 */ /* 0x0103e4000c101506 */
[----:B0-----:R-:W-:Y:S01]  /*9cd00*/  IMAD.WIDE R2, R10, 0x2, R4 ;  /* 0x000000020a027825 */ /* 0x001fe200078e0204 */
[----:B------:R-:W-:-:S02]  /*9cd10*/  PRMT R0, R22, 0x7632, R0 ;  /* 0x0000763216007816 */ /* 0x000fc40000000000 */
        /* <DEDUP_REMOVED lines=14> */
[----:B------:R-:W-:-:S02]  /*9ce00*/  IADD3 R16, R28, 0x1f2, RZ ;  /* 0x000001f21c107810 */ /* 0x000fc40007ffe0ff */
[----:B------:R-:W-:-:S03]  /*9ce10*/  IADD3 R13, R28, 0x1f4, RZ ;  /* 0x000001f41c0d7810 */ /* 0x000fc60007ffe0ff */
[----:B------:R0:W-:Y:S01]  /*9ce20*/  @P0 STG.E.U16 [R8.64], R0 ;  /* 0x0000000008000986 */ /* 0x0001e2000c101506 */
[----:B------:R1:W-:Y:S01]  /*9ce30*/  @P6 STG.E.U16 [R2.64], R12 ;  /* 0x0000000c02006986 */ /* 0x0003e2000c101506 */
[----:B------:R-:W-:Y:S02]  /*9ce40*/  ISETP.GE.AND P2, PT, R16, c[0x0][0x17c], PT ;  /* 0x00005f0010007a0c */ /* 0x000fe40003f46270 */
[----:B------:R-:W-:Y:S01]  /*9ce50*/  ISETP.GE.AND P0, PT, R13, c[0x0][0x17c], PT ;  /* 0x00005f000d007a0c */ /* 0x000fe20003f06270 */
[----:B0-----:R-:W-:-:S04]  /*9ce60*/  IMAD.WIDE R8, R10, 0x2, R6 ;  /* 0x000000020a087825 */ /* 0x001fc800078e0206 */
[----:B-1----:R-:W-:Y:S01]  /*9ce70*/  IMAD.WIDE R2, R10, 0x2, R4 ;  /* 0x000000020a027825 */ /* 0x002fe200078e0204 */
[----:B------:R0:W-:Y:S01]  /*9ce80*/  @P3 STG.E.U16 [R8.64], R23 ;  /* 0x0000001708003986 */ /* 0x0001e2000c101506 */
[----:B------:R-:W-:Y:S02]  /*9ce90*/  ISETP.LT.AND P3, PT, R26, c[0x0][0x178], !P5 ;  /* 0x00005e001a007a0c */ /* 0x000fe40006f61270 */
[----:B------:R-:W-:Y:S02]  /*9cea0*/  PRMT R0, R23, 0x7632, R0 ;  /* 0x0000763217007816 */ /* 0x000fe40000000000 */
[----:B------:R-:W-:Y:S01]  /*9ceb0*/  IADD3 R13, R10, c[0x0][0x198], RZ ;  /* 0x000066000a0d7a10 */ /* 0x000fe20007ffe0ff */
[----:B------:R-:W-:Y:S01]  /*9cec0*/  ISETP.LT.AND P5, PT, R25, c[0x0][0x178], !P5 ;  /* 0x00005e0019007a0c */ /* 0x000fe20006fa1270 */
[----:B------:R-:W-:Y:S02]  /*9ced0*/  IADD3 R12, R28, 0x1f5, RZ ;  /* 0x000001f51c0c7810 */ /* 0x000fe40007ffe0ff */
[C---:B------:R-:W-:Y:S01]  /*9cee0*/  IADD3 R10, R13.reuse, c[0x0][0x198], RZ ;  /* 0x000066000d0a7a10 */ /* 0x040fe20007ffe0ff */
[----:B0-----:R-:W3:Y:S01]  /*9cef0*/  LDL.LU R23, [R1+0x69c] ;  /* 0x00069c0001177983 */ /* 0x001ee20000300800 */
[----:B------:R-:W-:Y:S01]  /*9cf00*/  IMAD.WIDE R8, R13, 0x2, R4 ;  /* 0x000000020d087825 */ /* 0x000fe200078e0204 */
[----:B------:R-:W-:-:S02]  /*9cf10*/  ISETP.GE.AND P6, PT, R12, c[0x0][0x17c], PT ;  /* 0x00005f000c007a0c */ /* 0x000fc40003fc6270 */
[----:B--2---:R-:W-:Y:S01]  /*9cf20*/  PRMT R14, R24, 0x7632, R14 ;  /* 0x00007632180e7816 */ /* 0x004fe2000000000e */
[----:B------:R0:W-:Y:S01]  /*9cf30*/  @P1 STG.E.U16 [R2.64], R24 ;  /* 0x0000001802001986 */ /* 0x0001e2000c101506 */
[----:B------:R-:W-:Y:S01]  /*9cf40*/  ISETP.LT.AND P1, PT, R26, c[0x0][0x178], !P2 ;  /* 0x00005e001a007a0c */ /* 0x000fe20005721270 */
[----:B------:R-:W-:Y:S02]  /*9cf50*/  ISETP.LT.AND P2, PT, R25, c[0x0][0x178], !P2 ;  /* 0x00005e0019007a0c */ /* 0x000fe40005741270 */
[----:B0-----:R-:W2:Y:S01]  /*9cf60*/  LDL.LU R24, [R1+0x2c] ;  /* 0x00002c0001187983 */ /* 0x001ea20000300800 */
[----:B------:R-:W-:-:S04]  /*9cf70*/  IMAD.WIDE R2, R13, 0x2, R6 ;  /* 0x000000020d027825 */ /* 0x000fc800078e0206 */
[C---:B------:R-:W-:Y:S01]  /*9cf80*/  IMAD.WIDE R12, R10.reuse, 0x2, R6 ;  /* 0x000000020a0c7825 */ /* 0x040fe200078e0206 */
[----:B------:R0:W-:Y:S03]  /*9cf90*/  @P3 STG.E.U16 [R2.64], R0 ;  /* 0x0000000002003986 */ /* 0x0001e6000c101506 */
[----:B------:R-:W-:Y:S02]  /*9cfa0*/  @P5 STG.E.U16 [R8.64], R14 ;  /* 0x0000000e08005986 */ /* 0x000fe4000c101506 */
[----:B----4-:R3:W-:Y:S02]  /*9cfb0*/  @P1 STG.E.U16 [R12.64], R22 ;  /* 0x000000160c001986 */ /* 0x0107e4000c101506 */
[----:B0-----:R-:W-:Y:S01]  /*9cfc0*/  IMAD.WIDE R2, R10, 0x2, R4 ;  /* 0x000000020a027825 */ /* 0x001fe200078e0204 */
[----:B---3--:R-:W-:-:S04]  /*9cfd0*/  PRMT R12, R29, 0x7632, R12 ;  /* 0x000076321d0c7816 */ /* 0x008fc8000000000c */
[----:B------:R0:W-:Y:S04]  /*9cfe0*/  @P2 STG.E.U16 [R2.64], R29 ;  /* 0x0000001d02002986 */ /* 0x0001e8000c101506 */
[----:B0-----:R-:W3:Y:S01]  /*9cff0*/  LDL.LU R29, [R1+0x6ac] ;  /* 0x0006ac00011d7983 */ /* 0x001ee20000300800 */
[----:B------:R-:W-:-:S04]  /*9d000*/  IADD3 R16, R28, 0x1f3, RZ ;  /* 0x000001f31c107810 */ /* 0x000fc80007ffe0ff */
[----:B------:R-:W-:Y:S02]  /*9d010*/  ISETP.GE.AND P4, PT, R16, c[0x0][0x17c], PT ;  /* 0x00005f0010007a0c */ /* 0x000fe40003f86270 */
[----:B------:R-:W-:Y:S02]  /*9d020*/  IADD3 R17, R10, c[0x0][0x198], RZ ;  /* 0x000066000a117a10 */ /* 0x000fe40007ffe0ff */
[----:B------:R-:W-:Y:S01]  /*9d030*/  ISETP.LT.AND P1, PT, R26, c[0x0][0x178], !P4 ;  /* 0x00005e001a007a0c */ /* 0x000fe20006721270 */
[C---:B------:R-:W-:Y:S01]  /*9d040*/  ISETP.LT.AND P4, PT, R25.reuse, c[0x0][0x178], !P4 ;  /* 0x00005e0019007a0c */ /* 0x040fe20006781270 */
[----:B------:R-:W-:Y:S02]  /*9d050*/  PRMT R0, R22, 0x7632, R0 ;  /* 0x0000763216007816 */ /* 0x000fe40000000000 */
[----:B------:R-:W-:Y:S01]  /*9d060*/  ISETP.LT.AND P2, PT, R26, c[0x0][0x178], !P0 ;  /* 0x00005e001a007a0c */ /* 0x000fe20004741270 */
[----:B------:R-:W4:Y:S01]  /*9d070*/  LDL.LU R22, [R1+0x1c] ;  /* 0x00001c0001167983 */ /* 0x000f220000300800 */
[----:B------:R-:W-:Y:S01]  /*9d080*/  ISETP.LT.AND P0, PT, R25, c[0x0][0x178], !P0 ;  /* 0x00005e0019007a0c */ /* 0x000fe20004701270 */
[C---:B------:R-:W-:Y:S01]  /*9d090*/  IMAD.WIDE R8, R17.reuse, 0x2, R6 ;  /* 0x0000000211087825 */ /* 0x040fe200078e0206 */
[----:B------:R-:W-:-:S03]  /*9d0a0*/  IADD3 R10, R17, c[0x0][0x198], RZ ;  /* 0x00006600110a7a10 */ /* 0x000fc60007ffe0ff */
[----:B------:R-:W-:Y:S01]  /*9d0b0*/  IMAD.WIDE R2, R17, 0x2, R4 ;  /* 0x0000000211027825 */ /* 0x000fe200078e0204 */
[----:B------:R-:W-:Y:S01]  /*9d0c0*/  IADD3 R16, R28, 0x1f6, RZ ;  /* 0x000001f61c107810 */ /* 0x000fe20007ffe0ff */
[----:B------:R0:W-:Y:S03]  /*9d0d0*/  @P1 STG.E.U16 [R8.64], R0 ;  /* 0x0000000008001986 */ /* 0x0001e6000c101506 */
[----:B------:R1:W-:Y:S01]  /*9d0e0*/  @P4 STG.E.U16 [R2.64], R12 ;  /* 0x0000000c02004986 */ /* 0x0003e2000c101506 */
[----:B------:R-:W-:Y:S02]  /*9d0f0*/  ISETP.LT.AND P4, PT, R26, c[0x0][0x178], !P6 ;  /* 0x00005e001a007a0c */ /* 0x000fe40007781270 */
[----:B------:R-:W-:Y:S02]  /*9d100*/  IADD3 R13, R10, c[0x0][0x198], RZ ;  /* 0x000066000a0d7a10 */ /* 0x000fe40007ffe0ff */
[----:B------:R-:W-:Y:S01]  /*9d110*/  ISETP.GE.AND P3, PT, R16, c[0x0][0x17c], PT ;  /* 0x00005f0010007a0c */ /* 0x000fe20003f66270 */
[----:B------:R-:W-:-:S02]  /*9d120*/  ISETP.LT.AND P6, PT, R25, c[0x0][0x178], !P6 ;  /* 0x00005e0019007a0c */ /* 0x000fc400077c1270 */
[----:B0-----:R-:W-:-:S04]  /*9d130*/  IMAD.WIDE R8, R10, 0x2, R6 ;  /* 0x000000020a087825 */ /* 0x001fc800078e0206 */
[----:B-1----:R-:W-:Y:S01]  /*9d140*/  IMAD.WIDE R2, R10, 0x2, R4 ;  /* 0x000000020a027825 */ /* 0x002fe200078e0204 */
[----:B------:R0:W-:Y:S01]  /*9d150*/  @P2 STG.E.U16 [R8.64], R23 ;  /* 0x0000001708002986 */ /* 0x0001e2000c101506 */
[----:B------:R-:W-:Y:S02]  /*9d160*/  IADD3 R17, R13, c[0x0][0x198], RZ ;  /* 0x000066000d117a10 */ /* 0x000fe40007ffe0ff */
[----:B------:R-:W-:Y:S02]  /*9d170*/  IADD3 R10, R28, 0x1fb, RZ ;  /* 0x000001fb1c0a7810 */ /* 0x000fe40007ffe0ff */
[----:B0-----:R-:W-:Y:S01]  /*9d180*/  PRMT R9, R23, 0x7632, R9 ;  /* 0x0000763217097816 */ /* 0x001fe20000000009 */
[----:B--2---:R0:W-:Y:S01]  /*9d190*/  @P0 STG.E.U16 [R2.64], R24 ;  /* 0x0000001802000986 */ /* 0x0041e2000c101506 */
[----:B------:R-:W-:Y:S02]  /*9d1a0*/  PRMT R0, R24, 0x7632, R0 ;  /* 0x0000763218007816 */ /* 0x000fe40000000000 */
[----:B------:R-:W-:Y:S01]  /*9d1b0*/  ISETP.LT.AND P0, PT, R26, c[0x0][0x178], !P3 ;  /* 0x00005e001a007a0c */ /* 0x000fe20005f01270 */
[----:B0-----:R-:W2:Y:S01]  /*9d1c0*/  LDL.LU R24, [R1+0x6dc] ;  /* 0x0006dc0001187983 */ /* 0x001ea20000300800 */
[----:B------:R-:W-:-:S04]  /*9d1d0*/  IMAD.WIDE R2, R13, 0x2, R6 ;  /* 0x000000020d027825 */ /* 0x000fc800078e0206 */
[----:B------:R-:W2:Y:S01]  /*9d1e0*/  LDL.LU R23, [R1+0xc] ;  /* 0x00000c0001177983 */ /* 0x000ea20000300800 */
[----:B------:R0:W-:Y:S02]  /*9d1f0*/  @P4 STG.E.U16 [R2.64], R9 ;  /* 0x0000000902004986 */ /* 0x0001e4000c101506 */
[----:B0-----:R-:W-:-:S04]  /*9d200*/  IMAD.WIDE R2, R13, 0x2, R4 ;  /* 0x000000020d027825 */ /* 0x001fc800078e0204 */
[----:B------:R-:W-:Y:S01]  /*9d210*/  IMAD.WIDE R8, R17, 0x2, R6 ;  /* 0x0000000211087825 */ /* 0x000fe200078e0206 */
[----:B------:R-:W-:Y:S01]  /*9d220*/  @P6 STG.E.U16 [R2.64], R0 ;  /* 0x0000000002006986 */ /* 0x000fe2000c101506 */
[----:B------:R-:W-:-:S03]  /*9d230*/  ISETP.GE.AND P6, PT, R10, c[0x0][0x17c], PT ;  /* 0x00005f000a007a0c */ /* 0x000fc60003fc6270 */
[----:B---3--:R0:W-:Y:S01]  /*9d240*/  @P0 STG.E.U16 [R8.64], R29 ;  /* 0x0000001d08000986 */ /* 0x0081e2000c101506 */
[----:B------:R-:W-:-:S03]  /*9d250*/  PRMT R10, R29, 0x7632, R10 ;  /* 0x000076321d0a7816 */ /* 0x000fc6000000000a */
[----:B0-----:R-:W3:Y:S01]  /*9d260*/  LDL.LU R29, [R1+0x6cc] ;  /* 0x0006cc00011d7983 */ /* 0x001ee20000300800 */
[----:B------:R-:W-:Y:S02]  /*9d270*/  ISETP.LT.AND P3, PT, R25, c[0x0][0x178], !P3 ;  /* 0x00005e0019007a0c */ /* 0x000fe40005f61270 */
[C---:B------:R-:W-:Y:S02]  /*9d280*/  IADD3 R12, R28.reuse, 0x1fa, RZ ;  /* 0x000001fa1c0c7810 */ /* 0x040fe40007ffe0ff */
[C---:B------:R-:W-:Y:S02]  /*9d290*/  IADD3 R18, R28.reuse, 0x1f7, RZ ;  /* 0x000001f71c127810 */ /* 0x040fe40007ffe0ff */
[----:B------:R-:W-:Y:S02]  /*9d2a0*/  IADD3 R16, R28, 0x1f8, RZ ;  /* 0x000001f81c107810 */ /* 0x000fe40007ffe0ff */
[----:B------:R-:W-:Y:S02]  /*9d2b0*/  ISETP.GE.AND P4, PT, R12, c[0x0][0x17c], PT ;  /* 0x00005f000c007a0c */ /* 0x000fe40003f86270 */
[----:B------:R-:W-:Y:S01]  /*9d2c0*/  ISETP.GE.AND P5, PT, R18, c[0x0][0x17c], PT ;  /* 0x00005f0012007a0c */ /* 0x000fe20003fa6270 */
[----:B------:R-:W-:Y:S01]  /*9d2d0*/  IMAD.WIDE R12, R17, 0x2, R4 ;  /* 0x00000002110c7825 */ /* 0x000fe200078e0204 */
[----:B------:R-:W-:-:S02]  /*9d2e0*/  ISETP.GE.AND P1, PT, R16, c[0x0][0x17c], PT ;  /* 0x00005f0010007a0c */ /* 0x000fc40003f26270 */
[----:B------:R-:W-:Y:S02]  /*9d2f0*/  IADD3 R17, R17, c[0x0][0x198], RZ ;  /* 0x0000660011117a10 */ /* 0x000fe40007ffe0ff */
[C---:B------:R-:W-:Y:S01]  /*9d300*/  ISETP.LT.AND P0, PT, R26.reuse, c[0x0][0x178], !P5 ;  /* 0x00005e001a007a0c */ /* 0x040fe20006f01270 */
[----:B------:R-:W-:Y:S01]  /*9d310*/  ISETP.LT.AND P5, PT, R25, c[0x0][0x178], !P5 ;  /* 0x00005e0019007a0c */ /* 0x000fe20006fa1270 */
[----:B----4-:R0:W-:Y:S01]  /*9d320*/  @P3 STG.E.U16 [R12.64], R22 ;  /* 0x000000160c003986 */ /* 0x0101e2000c101506 */
[----:B------:R-:W-:Y:S02]  /*9d330*/  ISETP.LT.AND P3, PT, R26, c[0x0][0x178], !P1 ;  /* 0x00005e001a007a0c */ /* 0x000fe40004f61270 */
[----:B------:R-:W-:Y:S02]  /*9d340*/  IADD3 R14, R28, 0x1f9, RZ ;  /* 0x000001f91c0e7810 */ /* 0x000fe40007ffe0ff */
[----:B------:R-:W-:Y:S01]  /*9d350*/  IADD3 R21, R17, c[0x0][0x198], RZ ;  /* 0x0000660011157a10 */ /* 0x000fe20007ffe0ff */
[----:B------:R-:W-:-:S02]  /*9d360*/  ISETP.LT.AND P1, PT, R25, c[0x0][0x178], !P1 ;  /* 0x00005e0019007a0c */ /* 0x000fc40004f21270 */
[----:B------:R-:W-:Y:S01]  /*9d370*/  IMAD.WIDE R2, R17, 0x2, R6 ;  /* 0x0000000211027825 */ /* 0x000fe200078e0206 */
[----:B------:R-:W-:-:S03]  /*9d380*/  ISETP.GE.AND P2, PT, R14, c[0x0][0x17c], PT ;  /* 0x00005f000e007a0c */ /* 0x000fc60003f46270 */
[----:B------:R-:W-:Y:S02]  /*9d390*/  PRMT R14, R22, 0x7632, R14 ;  /* 0x00007632160e7816 */ /* 0x000fe4000000000e */
[----:B------:R-:W-:Y:S01]  /*9d3a0*/  IMAD.WIDE R8, R17, 0x2, R4 ;  /* 0x0000000211087825 */ /* 0x000fe200078e0204 */
[----:B------:R-:W-:-:S03]  /*9d3b0*/  IADD3 R0, R28, 0x1fc, RZ ;  /* 0x000001fc1c007810 */ /* 0x000fc60007ffe0ff */
[C---:B0-----:R-:W-:Y:S01]  /*9d3c0*/  IMAD.WIDE R12, R21.reuse, 0x2, R6 ;  /* 0x00000002150c7825 */ /* 0x041fe200078e0206 */
[----:B------:R0:W-:Y:S03]  /*9d3d0*/  @P0 STG.E.U16 [R2.64], R10 ;  /* 0x0000000a02000986 */ /* 0x0001e6000c101506 */
[----:B------:R1:W-:Y:S02]  /*9d3e0*/  @P5 STG.E.U16 [R8.64], R14 ;  /* 0x0000000e08005986 */ /* 0x0003e4000c101506 */
[C---:B------:R-:W-:Y:S01]  /*9d3f0*/  IMAD.WIDE R16, R21.reuse, 0x2, R4 ;  /* 0x0000000215107825 */ /* 0x040fe200078e0204 */
[----:B------:R-:W-:Y:S02]  /*9d400*/  ISETP.GE.AND P0, PT, R0, c[0x0][0x17c], PT ;  /* 0x00005f0000007a0c */ /* 0x000fe40003f06270 */
[----:B------:R-:W-:Y:S02]  /*9d410*/  IADD3 R21, R21, c[0x0][0x198], RZ ;  /* 0x0000660015157a10 */ /* 0x000fe40007ffe0ff */
[----:B------:R-:W-:-:S03]  /*9d420*/  ISETP.LT.AND P5, PT, R26, c[0x0][0x178], !P4 ;  /* 0x00005e001a007a0c */ /* 0x000fc600067a1270 */
[----:B0-----:R-:W-:-:S04]  /*9d430*/  IMAD.WIDE R2, R21, 0x2, R6 ;  /* 0x0000000215027825 */ /* 0x001fc800078e0206 */
[----:B-1----:R-:W-:Y:S01]  /*9d440*/  IMAD.WIDE R8, R21, 0x2, R4 ;  /* 0x0000000215087825 */ /* 0x002fe200078e0204 */
[----:B------:R-:W-:Y:S01]  /*9d450*/  IADD3 R10, R28, 0x1fe, RZ ;  /* 0x000001fe1c0a7810 */ /* 0x000fe20007ffe0ff */
[----:B--2---:R0:W-:Y:S01]  /*9d460*/  @P3 STG.E.U16 [R12.64], R24 ;  /* 0x000000180c003986 */ /* 0x0041e2000c101506 */
[----:B------:R-:W-:Y:S01]  /*9d470*/  ISETP.LT.AND P3, PT, R26, c[0x0][0x178], !P2 ;  /* 0x00005e001a007a0c */ /* 0x000fe20005761270 */
[----:B------:R-:W-:Y:S01]  /*9d480*/  ISETP.LT.AND P2, PT, R25, c[0x0][0x178], !P2 ;  /* 0x00005e0019007a0c */ /* 0x000fe20005741270 */
[----:B------:R-:W-:Y:S02]  /*9d490*/  PRMT R0, R24, 0x7632, R0 ;  /* 0x0000763218007816 */ /* 0x000fe40000000000 */
[----:B------:R-:W-:Y:S01]  /*9d4a0*/  PRMT R18, R23, 0x7632, R18 ;  /* 0x0000763217127816 */ /* 0x000fe20000000012 */
[----:B------:R1:W-:Y:S04]  /*9d4b0*/  @P1 STG.E.U16 [R16.64], R23 ;  /* 0x0000001710001986 */ /* 0x0003e8000c101506 */
[----:B0-----:R-:W2:Y:S01]  /*9d4c0*/  LDL.LU R24, [R1+0x6bc] ;  /* 0x0006bc0001187983 */ /* 0x001ea20000300800 */
[----:B-1----:R-:W-:-:S03]  /*9d4d0*/  IADD3 R23, R21, c[0x0][0x198], RZ ;  /* 0x0000660015177a10 */ /* 0x002fc60007ffe0ff */
[----:B------:R-:W-:Y:S02]  /*9d4e0*/  @P3 STG.E.U16 [R2.64], R0 ;  /* 0x0000000002003986 */ /* 0x000fe4000c101506 */
[----:B------:R-:W-:Y:S01]  /*9d4f0*/  IMAD.WIDE R12, R23, 0x2, R6 ;  /* 0x00000002170c7825 */ /* 0x000fe200078e0206 */
[----:B------:R-:W-:Y:S01]  /*9d500*/  ISETP.GE.AND P3, PT, R10, c[0x0][0x17c], PT ;  /* 0x00005f000a007a0c */ /* 0x000fe20003f66270 */
[----:B------:R-:W-:Y:S04]  /*9d510*/  @P2 STG.E.U16 [R8.64], R18 ;  /* 0x0000001208002986 */ /* 0x000fe8000c101506 */
[----:B---3--:R0:W-:Y:S01]  /*9d520*/  @P5 STG.E.U16 [R12.64], R29 ;  /* 0x0000001d0c005986 */ /* 0x0081e2000c101506 */
[----:B------:R-:W-:-:S03]  /*9d530*/  PRMT R10, R29, 0x7632, R10 ;  /* 0x000076321d0a7816 */ /* 0x000fc6000000000a */
[----:B0-----:R-:W3:Y:S01]  /*9d540*/  LDL.LU R29, [R1+0x67c] ;  /* 0x00067c00011d7983 */ /* 0x001ee20000300800 */
[C---:B------:R-:W-:Y:S02]  /*9d550*/  ISETP.LT.AND P4, PT, R25.reuse, c[0x0][0x178], !P4 ;  /* 0x00005e0019007a0c */ /* 0x040fe40006781270 */
[C---:B------:R-:W-:Y:S01]  /*9d560*/  ISETP.LT.AND P2, PT, R26.reuse, c[0x0][0x178], !P6 ;  /* 0x00005e001a007a0c */ /* 0x040fe20007741270 */
[----:B------:R-:W-:Y:S01]  /*9d570*/  ISETP.LT.AND P6, PT, R25, c[0x0][0x178], !P6 ;  /* 0x00005e0019007a0c */ /* 0x000fe200077c1270 */
[C---:B------:R-:W-:Y:S02]  /*9d580*/  IADD3 R17, R23.reuse, c[0x0][0x198], RZ ;  /* 0x0000660017117a10 */ /* 0x040fe40007ffe0ff */
[----:B------:R-:W-:Y:S01]  /*9d590*/  ISETP.LT.AND P5, PT, R26, c[0x0][0x178], !P0 ;  /* 0x00005e001a007a0c */ /* 0x000fe200047a1270 */
[----:B------:R-:W-:Y:S01]  /*9d5a0*/  IMAD.WIDE R2, R23, 0x2, R4 ;  /* 0x0000000217027825 */ /* 0x000fe200078e0204 */
[C---:B------:R-:W-:Y:S02]  /*9d5b0*/  IADD3 R21, R17.reuse, c[0x0][0x198], RZ ;  /* 0x0000660011157a10 */ /* 0x040fe40007ffe0ff */
[C---:B------:R-:W-:Y:S01]  /*9d5c0*/  IADD3 R14, R28.reuse, 0x1fd, RZ ;  /* 0x000001fd1c0e7810 */ /* 0x040fe20007ffe0ff */
[----:B------:R-:W-:Y:S01]  /*9d5d0*/  IMAD.WIDE R8, R17, 0x2, R6 ;  /* 0x0000000211087825 */ /* 0x000fe200078e0206 */
[----:B------:R-:W-:-:S02]  /*9d5e0*/  IADD3 R28, R28, 0x1ff, RZ ;  /* 0x000001ff1c1c7810 */ /* 0x000fc40007ffe0ff */
[----:B------:R-:W-:Y:S01]  /*9d5f0*/  PRMT R0, R11, 0x7632, R0 ;  /* 0x000076320b007816 */ /* 0x000fe20000000000 */
[----:B------:R-:W-:-:S04]  /*9d600*/  IMAD.WIDE R12, R17, 0x2, R4 ;  /* 0x00000002110c7825 */ /* 0x000fc800078e0204 */
[----:B------:R-:W-:Y:S01]  /*9d610*/  IMAD.WIDE R16, R21, 0x2, R6 ;  /* 0x0000000215107825 */ /* 0x000fe200078e0206 */
[----:B------:R-:W-:Y:S01]  /*9d620*/  ISETP.GE.AND P1, PT, R14, c[0x0][0x17c], PT ;  /* 0x00005f000e007a0c */ /* 0x000fe20003f26270 */
[----:B------:R0:W-:Y:S01]  /*9d630*/  @P4 STG.E.U16 [R2.64], R11 ;  /* 0x0000000b02004986 */ /* 0x0001e2000c101506 */
[----:B------:R-:W-:Y:S01]  /*9d640*/  ISETP.GE.AND P4, PT, R28, c[0x0][0x17c], PT ;  /* 0x00005f001c007a0c */ /* 0x000fe20003f86270 */
[----:B------:R1:W-:Y:S02]  /*9d650*/  @P2 STG.E.U16 [R8.64], R10 ;  /* 0x0000000a08002986 */ /* 0x0003e4000c101506 */
[----:B------:R4:W-:Y:S01]  /*9d660*/  @P6 STG.E.U16 [R12.64], R0 ;  /* 0x000000000c006986 */ /* 0x0009e2000c101506 */
[----:B------:R-:W-:Y:S02]  /*9d670*/  ISETP.LT.AND P0, PT, R25, c[0x0][0x178], !P0 ;  /* 0x00005e0019007a0c */ /* 0x000fe40004701270 */
[----:B------:R-:W-:Y:S02]  /*9d680*/  IADD3 R23, R21, c[0x0][0x198], RZ ;  /* 0x0000660015177a10 */ /* 0x000fe40007ffe0ff */
[----:B------:R-:W-:-:S02]  /*9d690*/  ISETP.LT.AND P2, PT, R26, c[0x0][0x178], !P4 ;  /* 0x00005e001a007a0c */ /* 0x000fc40006741270 */
[----:B------:R-:W-:Y:S01]  /*9d6a0*/  ISETP.LT.AND P6, PT, R26, c[0x0][0x178], !P3 ;  /* 0x00005e001a007a0c */ /* 0x000fe20005fc1270 */
[C---:B------:R-:W-:Y:S01]  /*9d6b0*/  ISETP.LT.AND P4, PT, R25.reuse, c[0x0][0x178], !P4 ;  /* 0x00005e0019007a0c */ /* 0x040fe20006781270 */
[----:B------:R-:W-:Y:S01]  /*9d6c0*/  ISETP.LT.AND P3, PT, R25, c[0x0][0x178], !P3 ;  /* 0x00005e0019007a0c */ /* 0x000fe20005f61270 */
[----:B0-----:R-:W-:-:S04]  /*9d6d0*/  IMAD.WIDE R2, R21, 0x2, R4 ;  /* 0x0000000215027825 */ /* 0x001fc800078e0204 */
[----:B-1----:R-:W-:Y:S01]  /*9d6e0*/  IMAD.WIDE R8, R23, 0x2, R6 ;  /* 0x0000000217087825 */ /* 0x002fe200078e0206 */
[----:B------:R-:W-:-:S03]  /*9d6f0*/  PRMT R14, R15, 0x7632, R14 ;  /* 0x000076320f0e7816 */ /* 0x000fc6000000000e */
[----:B------:R-:W-:Y:S01]  /*9d700*/  IMAD.WIDE R10, R23, 0x2, R4 ;  /* 0x00000002170a7825 */ /* 0x000fe200078e0204 */
[----:B--2---:R0:W-:Y:S01]  /*9d710*/  @P5 STG.E.U16 [R16.64], R24 ;  /* 0x0000001810005986 */ /* 0x0041e2000c101506 */
[----:B------:R-:W-:Y:S02]  /*9d720*/  ISETP.LT.AND P5, PT, R26, c[0x0][0x178], !P1 ;  /* 0x00005e001a007a0c */ /* 0x000fe40004fa1270 */
[----:B------:R-:W-:Y:S01]  /*9d730*/  ISETP.LT.AND P1, PT, R25, c[0x0][0x178], !P1 ;  /* 0x00005e0019007a0c */ /* 0x000fe20004f21270 */
[----:B------:R-:W-:Y:S02]  /*9d740*/  IADD3 R25, R23, c[0x0][0x198], RZ ;  /* 0x0000660017197a10 */ /* 0x000fe40007ffe0ff */
[----:B----4-:R-:W-:Y:S02]  /*9d750*/  PRMT R0, R24, 0x7632, R0 ;  /* 0x0000763218007816 */ /* 0x010fe40000000000 */
[C---:B------:R-:W-:Y:S01]  /*9d760*/  IADD3 R21, R25.reuse, c[0x0][0x198], RZ ;  /* 0x0000660019157a10 */ /* 0x040fe20007ffe0ff */
[C---:B------:R-:W-:Y:S01]  /*9d770*/  IMAD.WIDE R12, R25.reuse, 0x2, R6 ;  /* 0x00000002190c7825 */ /* 0x040fe200078e0206 */
[----:B------:R3:W-:Y:S03]  /*9d780*/  @P0 STG.E.U16 [R2.64], R15 ;  /* 0x0000000f02000986 */ /* 0x0007e6000c101506 */
[----:B0-----:R-:W-:-:S04]  /*9d790*/  IMAD.WIDE R16, R25, 0x2, R4 ;  /* 0x0000000219107825 */ /* 0x001fc800078e0204 */
[C---:B------:R-:W-:Y:S01]  /*9d7a0*/  IMAD.WIDE R6, R21.reuse, 0x2, R6 ;  /* 0x0000000215067825 */ /* 0x040fe200078e0206 */
[----:B------:R0:W-:Y:S03]  /*9d7b0*/  @P5 STG.E.U16 [R8.64], R0 ;  /* 0x0000000008005986 */ /* 0x0001e6000c101506 */
[----:B------:R0:W-:Y:S02]  /*9d7c0*/  @P1 STG.E.U16 [R10.64], R14 ;  /* 0x0000000e0a001986 */ /* 0x0001e4000c101506 */
[----:B------:R-:W-:Y:S01]  /*9d7d0*/  IMAD.WIDE R4, R21, 0x2, R4 ;  /* 0x0000000215047825 */ /* 0x000fe200078e0204 */
[----:B---3--:R-:W-:Y:S01]  /*9d7e0*/  PRMT R3, R29, 0x7632, R3 ;  /* 0x000076321d037816 */ /* 0x008fe20000000003 */
[----:B------:R0:W-:Y:S02]  /*9d7f0*/  @P6 STG.E.U16 [R12.64], R29 ;  /* 0x0000001d0c006986 */ /* 0x0001e4000c101506 */
[----:B------:R0:W-:Y:S02]  /*9d800*/  @P3 STG.E.U16 [R16.64], R19 ;  /* 0x0000001310003986 */ /* 0x0001e4000c101506 */
[----:B------:R0:W-:Y:S01]  /*9d810*/  @P2 STG.E.U16 [R6.64], R3 ;  /* 0x0000000306002986 */ /* 0x0001e2000c101506 */
[----:B------:R-:W-:Y:S05]  /*9d820*/  @!P4 EXIT ;  /* 0x000000000000c94d */ /* 0x000fea0003800000 */
[----:B------:R-:W-:-:S05]  /*9d830*/  PRMT R2, R19, 0x7632, R2 ;  /* 0x0000763213027816 */ /* 0x000fca0000000002 */
[----:B------:R-:W-:Y:S01]  /*9d840*/  STG.E.U16 [R4.64], R2 ;  /* 0x0000000204007986 */ /* 0x000fe2000c101506 */
[----:B------:R-:W-:Y:S05]  /*9d850*/  EXIT ;  /* 0x000000000000794d */ /* 0x000fea0003800000 */
.L_x_4:
[----:B------:R-:W-:-:S00]  /*9d860*/  BRA `(.L_x_4) ;  /* 0xfffffff000007947 */ /* 0x000fc0000383ffff */
[----:B------:R-:W-:-:S00]  /*9d870*/  NOP ;  /* 0x0000000000007918 */ /* 0x000fc00000000000 */
        /* <DEDUP_REMOVED lines=8> */
.L_x_5:


//--------------------- .nv.shared.matmul_kernel  --------------------------
	.section	.nv.shared.matmul_kernel,"aw",@nobits
	.sectionflags	@""
	.align	16
